def matmul_kernel(
    a_ptr,
    b_ptr,
    c_ptr,
    M,
    N,
    K,
    stride_am,
    stride_ak,
    stride_bk,
    stride_bn,
    stride_cm,
    stride_cn,
    BLOCK_M: tl.constexpr,
    BLOCK_N: tl.constexpr,
    BLOCK_K: tl.constexpr,
    GROUP_M: tl.constexpr,
):
    pid = tl.program_id(axis=0)
    num_pid_m = tl.cdiv(M, BLOCK_M)
    num_pid_n = tl.cdiv(N, BLOCK_N)
    num_pid_in_group = GROUP_M * num_pid_n
    group_id = pid // num_pid_in_group
    first_pid_m = group_id * GROUP_M
    group_size_m = min(num_pid_m - first_pid_m, GROUP_M)
    pid_m = first_pid_m + ((pid % num_pid_in_group) % group_size_m)
    pid_n = (pid % num_pid_in_group) // group_size_m

    offs_am = (pid_m * BLOCK_M + tl.arange(0, BLOCK_M)) % M
    offs_bn = (pid_n * BLOCK_N + tl.arange(0, BLOCK_N)) % N
    offs_k = tl.arange(0, BLOCK_K)
    a_ptrs = a_ptr + offs_am[:, None] * stride_am + offs_k[None, :] * stride_ak
    b_ptrs = b_ptr + offs_k[:, None] * stride_bk + offs_bn[None, :] * stride_bn

    acc = tl.zeros((BLOCK_M, BLOCK_N), dtype=tl.float32)
    for kk in range(0, tl.cdiv(K, BLOCK_K)):
        a = tl.load(a_ptrs, mask=offs_k[None, :] < K - kk * BLOCK_K, other=0.0)
        b = tl.load(b_ptrs, mask=offs_k[:, None] < K - kk * BLOCK_K, other=0.0)
        acc = tl.dot(a, b, acc)
        a_ptrs += BLOCK_K * stride_ak
        b_ptrs += BLOCK_K * stride_bk

    c = acc.to(c_ptr.dtype.element_ty)
    offs_cm = pid_m * BLOCK_M + tl.arange(0, BLOCK_M)
    offs_cn = pid_n * BLOCK_N + tl.arange(0, BLOCK_N)
    c_ptrs = c_ptr + offs_cm[:, None] * stride_cm + offs_cn[None, :] * stride_cn
    mask = (offs_cm[:, None] < M) & (offs_cn[None, :] < N)
    tl.store(c_ptrs, c, mask=mask)

# config = {"BLOCK_K": 64, "BLOCK_M": 128, "BLOCK_N": 512, "GROUP_M": 8, "arch": "sm_100", "dtype": "fp16", "num_ctas": 2, "num_stages": 3, "num_warps": 4}
# arch = sm_100


// ===== COMPILED SASS (sm_100a) =====

	.target	sm_100a

	.elftype	@"ET_EXEC"


//--------------------- .note.nv.tkinfo           --------------------------
	.section	.note.nv.tkinfo,"",@"SHT_NOTE"
	.sectionflags	@"SHF_NOTE_NV_TKINFO"
	.tkinfo
        /*0018*/ 	.word	0x00000081
        /*0030*/ 	.string	""
        /*0030*/ 	.string	"ptxas-blackwell"
        /*0030*/ 	.string	"Cuda compilation tools, release 12.9, V12.9.86"
        /*0030*/ 	.string	"Build cuda_12.9.r12.9/compiler.36037853_0"
        /*0030*/ 	.string	"-v  -suppress-debug-info  -lineinfo  -arch sm_100a "



//--------------------- .note.nv.cuver            --------------------------
	.section	.note.nv.cuver,"",@"SHT_NOTE"
	.sectionflags	@"SHF_NOTE_NV_CUVER"
        /*0018*/ 	.short	0x0001
        /*001a*/ 	.short	0x0064
        /*001c*/ 	.short	0x0001
        /*001e*/ 	.short	0x0000
        /*0020*/ 	.short	0x0001
        /*0022*/ 	.short	0x0000


//--------------------- .nv.info                  --------------------------
	.section	.nv.info,"",@"SHT_CUDA_INFO"
	.align	4


	//----- nvinfo : EIATTR_REGCOUNT
	.align		4
        /*0000*/ 	.byte	0x04, 0x2f
        /*0002*/ 	.short	(.L_4 - .L_3)
	.align		4
.L_3:
        /*0004*/ 	.word	index@(matmul_kernel)
        /*0008*/ 	.word	0x00000080


	//----- nvinfo : EIATTR_FRAME_SIZE
	.align		4
.L_4:
        /*000c*/ 	.byte	0x04, 0x11
        /*000e*/ 	.short	(.L_6 - .L_5)
	.align		4
.L_5:
        /*0010*/ 	.word	index@($__internal_2_$__cuda_sm10x_tcgen05_guardrail_trap_unallocated_columns_being_dealloced)
        /*0014*/ 	.word	0x000008e0


	//----- nvinfo : EIATTR_FRAME_SIZE
	.align		4
.L_6:
        /*0018*/ 	.byte	0x04, 0x11
        /*001a*/ 	.short	(.L_8 - .L_7)
	.align		4
.L_7:
        /*001c*/ 	.word	index@($__internal_1_$__cuda_sm10x_tcgen05_guardrail_trap_phase_invalid_during_alloc)
        /*0020*/ 	.word	0x000008e0


	//----- nvinfo : EIATTR_FRAME_SIZE
	.align		4
.L_8:
        /*0024*/ 	.byte	0x04, 0x11
        /*0026*/ 	.short	(.L_10 - .L_9)
	.align		4
.L_9:
        /*0028*/ 	.word	index@($__internal_0_$__cuda_sm10x_tcgen05_guardrail_trap_col_being_dealloced_not_returned_by_alloc)
        /*002c*/ 	.word	0x000008e0


	//----- nvinfo : EIATTR_FRAME_SIZE
	.align		4
.L_10:
        /*0030*/ 	.byte	0x04, 0x11
        /*0032*/ 	.short	(.L_12 - .L_11)
	.align		4
.L_11:
        /*0034*/ 	.word	index@(matmul_kernel)
        /*0038*/ 	.word	0x000008e0


	//----- nvinfo : EIATTR_MIN_STACK_SIZE
	.align		4
.L_12:
        /*003c*/ 	.byte	0x04, 0x12
        /*003e*/ 	.short	(.L_14 - .L_13)
	.align		4
.L_13:
        /*0040*/ 	.word	index@(matmul_kernel)
        /*0044*/ 	.word	0x000008e0
.L_14:


//--------------------- .nv.info.matmul_kernel    --------------------------
	.section	.nv.info.matmul_kernel,"",@"SHT_CUDA_INFO"
	.sectionflags	@""
	.align	4


	//----- nvinfo : EIATTR_CUDA_API_VERSION
	.align		4
        /*0000*/ 	.byte	0x04, 0x37
        /*0002*/ 	.short	(.L_16 - .L_15)
.L_15:
        /*0004*/ 	.word	0x00000081


	//----- nvinfo : EIATTR_KPARAM_INFO
	.align		4
.L_16:
        /*0008*/ 	.byte	0x04, 0x17
        /*000a*/ 	.short	(.L_18 - .L_17)
.L_17:
        /*000c*/ 	.word	0x00000000
        /*0010*/ 	.short	0x000d
        /*0012*/ 	.short	0x0048
        /*0014*/ 	.byte	0x00, 0xf4, 0x21, 0x00


	//----- nvinfo : EIATTR_KPARAM_INFO
	.align		4
.L_18:
        /*0018*/ 	.byte	0x04, 0x17
        /*001a*/ 	.short	(.L_20 - .L_19)
.L_19:
        /*001c*/ 	.word	0x00000000
        /*0020*/ 	.short	0x000c
        /*0022*/ 	.short	0x0040
        /*0024*/ 	.byte	0x00, 0xf4, 0x21, 0x00


	//----- nvinfo : EIATTR_KPARAM_INFO
	.align		4
.L_20:
        /*0028*/ 	.byte	0x04, 0x17
        /*002a*/ 	.short	(.L_22 - .L_21)
.L_21:
        /*002c*/ 	.word	0x00000000
        /*0030*/ 	.short	0x000b
        /*0032*/ 	.short	0x0038
        /*0034*/ 	.byte	0x00, 0xf0, 0x11, 0x00


	//----- nvinfo : EIATTR_KPARAM_INFO
	.align		4
.L_22:
        /*0038*/ 	.byte	0x04, 0x17
        /*003a*/ 	.short	(.L_24 - .L_23)
.L_23:
        /*003c*/ 	.word	0x00000000
        /*0040*/ 	.short	0x000a
        /*0042*/ 	.short	0x0034
        /*0044*/ 	.byte	0x00, 0xf0, 0x11, 0x00


	//----- nvinfo : EIATTR_KPARAM_INFO
	.align		4
.L_24:
        /*0048*/ 	.byte	0x04, 0x17
        /*004a*/ 	.short	(.L_26 - .L_25)
.L_25:
        /*004c*/ 	.word	0x00000000
        /*0050*/ 	.short	0x0009
        /*0052*/ 	.short	0x0030
        /*0054*/ 	.byte	0x00, 0xf0, 0x11, 0x00


	//----- nvinfo : EIATTR_KPARAM_INFO
	.align		4
.L_26:
        /*0058*/ 	.byte	0x04, 0x17
        /*005a*/ 	.short	(.L_28 - .L_27)
.L_27:
        /*005c*/ 	.word	0x00000000
        /*0060*/ 	.short	0x0008
        /*0062*/ 	.short	0x002c
        /*0064*/ 	.byte	0x00, 0xf0, 0x11, 0x00


	//----- nvinfo : EIATTR_KPARAM_INFO
	.align		4
.L_28:
        /*0068*/ 	.byte	0x04, 0x17
        /*006a*/ 	.short	(.L_30 - .L_29)
.L_29:
        /*006c*/ 	.word	0x00000000
        /*0070*/ 	.short	0x0007
        /*0072*/ 	.short	0x0028
        /*0074*/ 	.byte	0x00, 0xf0, 0x11, 0x00


	//----- nvinfo : EIATTR_KPARAM_INFO
	.align		4
.L_30:
        /*0078*/ 	.byte	0x04, 0x17
        /*007a*/ 	.short	(.L_32 - .L_31)
.L_31:
        /*007c*/ 	.word	0x00000000
        /*0080*/ 	.short	0x0006
        /*0082*/ 	.short	0x0024
        /*0084*/ 	.byte	0x00, 0xf0, 0x11, 0x00


	//----- nvinfo : EIATTR_KPARAM_INFO
	.align		4
.L_32:
        /*0088*/ 	.byte	0x04, 0x17
        /*008a*/ 	.short	(.L_34 - .L_33)
.L_33:
        /*008c*/ 	.word	0x00000000
        /*0090*/ 	.short	0x0005
        /*0092*/ 	.short	0x0020
        /*0094*/ 	.byte	0x00, 0xf0, 0x11, 0x00


	//----- nvinfo : EIATTR_KPARAM_INFO
	.align		4
.L_34:
        /*0098*/ 	.byte	0x04, 0x17
        /*009a*/ 	.short	(.L_36 - .L_35)
.L_35:
        /*009c*/ 	.word	0x00000000
        /*00a0*/ 	.short	0x0004
        /*00a2*/ 	.short	0x001c
        /*00a4*/ 	.byte	0x00, 0xf0, 0x11, 0x00


	//----- nvinfo : EIATTR_KPARAM_INFO
	.align		4
.L_36:
        /*00a8*/ 	.byte	0x04, 0x17
        /*00aa*/ 	.short	(.L_38 - .L_37)
.L_37:
        /*00ac*/ 	.word	0x00000000
        /*00b0*/ 	.short	0x0003
        /*00b2*/ 	.short	0x0018
        /*00b4*/ 	.byte	0x00, 0xf0, 0x11, 0x00


	//----- nvinfo : EIATTR_KPARAM_INFO
	.align		4
.L_38:
        /*00b8*/ 	.byte	0x04, 0x17
        /*00ba*/ 	.short	(.L_40 - .L_39)
.L_39:
        /*00bc*/ 	.word	0x00000000
        /*00c0*/ 	.short	0x0002
        /*00c2*/ 	.short	0x0010
        /*00c4*/ 	.byte	0x00, 0xf4, 0x21, 0x00


	//----- nvinfo : EIATTR_KPARAM_INFO
	.align		4
.L_40:
        /*00c8*/ 	.byte	0x04, 0x17
        /*00ca*/ 	.short	(.L_42 - .L_41)
.L_41:
        /*00cc*/ 	.word	0x00000000
        /*00d0*/ 	.short	0x0001
        /*00d2*/ 	.short	0x0008
        /*00d4*/ 	.byte	0x00, 0xf4, 0x21, 0x00


	//----- nvinfo : EIATTR_KPARAM_INFO
	.align		4
.L_42:
        /*00d8*/ 	.byte	0x04, 0x17
        /*00da*/ 	.short	(.L_44 - .L_43)
.L_43:
        /*00dc*/ 	.word	0x00000000
        /*00e0*/ 	.short	0x0000
        /*00e2*/ 	.short	0x0000
        /*00e4*/ 	.byte	0x00, 0xf4, 0x21, 0x00


	//----- nvinfo : EIATTR_EXPLICIT_CLUSTER
	.align		4
.L_44:
        /*00e8*/ 	.byte	0x01, 0x3e
	.zero		2


	//----- nvinfo : EIATTR_CTA_PER_CLUSTER
	.align		4
        /*00ec*/ 	.byte	0x04, 0x3d
        /*00ee*/ 	.short	(.L_46 - .L_45)
.L_45:
        /*00f0*/ 	.word	0x00000002
        /*00f4*/ 	.word	0x00000001
        /*00f8*/ 	.word	0x00000001


	//----- nvinfo : EIATTR_AT_ENTRY_FRAGMENTS
	.align		4
.L_46:
        /*00fc*/ 	.byte	0x04, 0x4f
        /*00fe*/ 	.short	(.L_48 - .L_47)


	//   ....[0]....
.L_47:
        /*0100*/ 	.word	0x00000004


	//----- nvinfo : EIATTR_RESERVED_SMEM_USED
	.align		4
.L_48:
        /*0104*/ 	.byte	0x01, 0x41
	.zero		2


	//----- nvinfo : EIATTR_SPARSE_MMA_MASK
	.align		4
        /*0108*/ 	.byte	0x03, 0x50
        /*010a*/ 	.short	0x0000


	//----- nvinfo : EIATTR_TCGEN05_1CTA_USED
	.align		4
        /*010c*/ 	.byte	0x01, 0x51
	.zero		2


	//----- nvinfo : EIATTR_MAXREG_COUNT
	.align		4
        /*0110*/ 	.byte	0x03, 0x1b
        /*0112*/ 	.short	0x00ff


	//----- nvinfo : EIATTR_NUM_BARRIERS
	.align		4
        /*0114*/ 	.byte	0x02, 0x4c
        /*0116*/ 	.byte	0x01
	.zero		1


	//----- nvinfo : EIATTR_ANNOTATIONS
	.align		4
        /*0118*/ 	.byte	0x04, 0x55
        /*011a*/ 	.short	(.L_50 - .L_49)


	//   ....[0]....
.L_49:
        /*011c*/ 	.word	0x00000001
        /*0120*/ 	.byte	0x00, 0x04, 0x00, 0x00, 0x01, 0x00, 0x00, 0x00, 0x20, 0x04, 0x00, 0x00, 0x01, 0x00, 0x00, 0x00
        /* <DEDUP_REMOVED lines=1125> */
        /*4780*/ 	.byte	0x40, 0x2c, 0x02, 0x00, 0x01, 0x00, 0x00, 0x00, 0x70, 0x2c, 0x02, 0x00


	//----- nvinfo : EIATTR_INT_WARP_WIDE_INSTR_OFFSETS
	.align		4
.L_50:
        /*478c*/ 	.byte	0x04, 0x31
        /*478e*/ 	.short	(.L_52 - .L_51)


	//   ....[0]....
.L_51:
        /*4790*/ 	.word	0x000084c0


	//   ....[1]....
        /*4794*/ 	.word	0x000084d0


	//   ....[2]....
        /*4798*/ 	.word	0x0000b2e0


	//   ....[3]....
        /*479c*/ 	.word	0x00025b10


	//   ....[4]....
        /*47a0*/ 	.word	0x00025b60


	//----- nvinfo : EIATTR_COOP_GROUP_MASK_REGIDS
	.align		4
.L_52:
        /*47a4*/ 	.byte	0x04, 0x29
        /*47a6*/ 	.short	(.L_54 - .L_53)


	//   ....[0]....
.L_53:
        /*47a8*/ 	.word	0xffffffff


	//   ....[1]....
        /*47ac*/ 	.word	0xffffffff


	//   ....[2]....
        /*47b0*/ 	.word	0xffffffff


	//   ....[3]....
        /*47b4*/ 	.word	0xffffffff


	//----- nvinfo : EIATTR_COOP_GROUP_INSTR_OFFSETS
	.align		4
.L_54:
        /*47b8*/ 	.byte	0x04, 0x28
        /*47ba*/ 	.short	(.L_56 - .L_55)


	//   ....[0]....
.L_55:
        /*47bc*/ 	.word	0x00000070


	//   ....[1]....
        /*47c0*/ 	.word	0x00000330


	//   ....[2]....
        /*47c4*/ 	.word	0x000259a0


	//   ....[3]....
        /*47c8*/ 	.word	0x00025c10


	//----- nvinfo : EIATTR_VRC_CTA_INIT_COUNT
	.align		4
.L_56:
        /*47cc*/ 	.byte	0x02, 0x4a
        /*47ce*/ 	.byte	0x80
	.zero		1


	//----- nvinfo : EIATTR_MBARRIER_INSTR_OFFSETS
	.align		4
        /*47d0*/ 	.byte	0x04, 0x39
        /*47d2*/ 	.short	(.L_58 - .L_57)


	//   ....[0]....
.L_57:
        /*47d4*/ 	.word	0x00008690
        /*47d8*/ 	.word	0x000000ff
        /*47dc*/ 	.word	0x00000000
        /*47e0*/ 	.short	0x0100
        /*47e2*/ 	.byte	0x06
	.zero		1


	//   ....[1]....
        /*47e4*/ 	.word	0x0000b330
        /*47e8*/ 	.word	0x000000ff
        /*47ec*/ 	.word	0x00010008
        /*47f0*/ 	.short	0x0100
        /*47f2*/ 	.byte	0x09
	.zero		1


	//   ....[2]....
        /*47f4*/ 	.word	0x00014a10
        /*47f8*/ 	.word	0x000000ff
        /*47fc*/ 	.word	0x00000000
        /*4800*/ 	.short	0x010a
        /*4802*/ 	.byte	0x06
	.zero		1


	//   ....[3]....
        /*4804*/ 	.word	0x0001aea0
        /*4808*/ 	.word	0x000000ff
        /*480c*/ 	.word	0x00000000
        /*4810*/ 	.short	0x010a
        /*4812*/ 	.byte	0x06
	.zero		1


	//   ....[4]....
        /*4814*/ 	.word	0x0001afc0
        /*4818*/ 	.word	0x000000ff
        /*481c*/ 	.word	0x00010000
        /*4820*/ 	.short	0x0108
        /*4822*/ 	.byte	0x09
	.zero		1


	//   ....[5]....
        /*4824*/ 	.word	0x0001b000
        /*4828*/ 	.word	0x000000ff
        /*482c*/ 	.word	0x00010008
        /*4830*/ 	.short	0x0108
        /*4832*/ 	.byte	0x09
	.zero		1


	//   ....[6]....
        /*4834*/ 	.word	0x00025c30
        /*4838*/ 	.word	0x000000ff
        /*483c*/ 	.word	0x00000000
        /*4840*/ 	.short	0x010a
        /*4842*/ 	.byte	0x06
	.zero		1


	//   ....[7]....
        /*4844*/ 	.word	0x00025c60
        /*4848*/ 	.word	0x000000ff
        /*484c*/ 	.word	0x00000000
        /*4850*/ 	.short	0x010a
        /*4852*/ 	.byte	0x06
	.zero		1


	//----- nvinfo : EIATTR_NUM_MBARRIERS
	.align		4
.L_58:
        /*4854*/ 	.byte	0x03, 0x38
        /*4856*/ 	.short	0x0002


	//----- nvinfo : EIATTR_EXIT_INSTR_OFFSETS
	.align		4
        /*4858*/ 	.byte	0x04, 0x1c
        /*485a*/ 	.short	(.L_60 - .L_59)


	//   ....[0]....
.L_59:
        /*485c*/ 	.word	0x00025c20


	//----- nvinfo : EIATTR_REQNTID
	.align		4
.L_60:
        /*4860*/ 	.byte	0x04, 0x10
        /*4862*/ 	.short	(.L_62 - .L_61)
.L_61:
        /*4864*/ 	.word	0x00000080
        /*4868*/ 	.word	0x00000001
        /*486c*/ 	.word	0x00000001


	//----- nvinfo : EIATTR_CRS_STACK_SIZE
	.align		4
.L_62:
        /*4870*/ 	.byte	0x04, 0x1e
        /*4872*/ 	.short	(.L_64 - .L_63)
.L_63:
        /*4874*/ 	.word	0x00000000


	//----- nvinfo : EIATTR_CBANK_PARAM_SIZE
	.align		4
.L_64:
        /*4878*/ 	.byte	0x03, 0x19
        /*487a*/ 	.short	0x0050


	//----- nvinfo : EIATTR_PARAM_CBANK
	.align		4
        /*487c*/ 	.byte	0x04, 0x0a
        /*487e*/ 	.short	(.L_66 - .L_65)
	.align		4
.L_65:
        /*4880*/ 	.word	index@(.nv.constant0.matmul_kernel)
        /*4884*/ 	.short	0x0380
        /*4886*/ 	.short	0x0050


	//----- nvinfo : EIATTR_SW_WAR
	.align		4
.L_66:
        /*4888*/ 	.byte	0x04, 0x36
        /*488a*/ 	.short	(.L_68 - .L_67)
.L_67:
        /*488c*/ 	.word	0x00000008
.L_68:


//--------------------- .nv.compat                --------------------------
	.section	.nv.compat,"",@"SHT_CUDA_COMPAT_INFO"
	.align	4
        /*0000*/ 	.byte	0x02, 0x02, 0x02, 0x00, 0x02, 0x05, 0x05, 0x00, 0x02, 0x03, 0x00, 0x00, 0x02, 0x06, 0x01, 0x00


//--------------------- .nv.callgraph             --------------------------
	.section	.nv.callgraph,"",@"SHT_CUDA_CALLGRAPH"
	.align	4
	.sectionentsize	8
	.align		4
        /*0000*/ 	.word	0x00000000
	.align		4
        /*0004*/ 	.word	0xffffffff
	.align		4
        /*0008*/ 	.word	0x00000000
	.align		4
        /*000c*/ 	.word	0xfffffffe
	.align		4
        /*0010*/ 	.word	0x00000000
	.align		4
        /*0014*/ 	.word	0xfffffffd
	.align		4
        /*0018*/ 	.word	0x00000000
	.align		4
        /*001c*/ 	.word	0xfffffffc


//--------------------- .text.matmul_kernel       --------------------------
	.section	.text.matmul_kernel,"ax",@progbits
	.align	128
        .global         matmul_kernel
        .type           matmul_kernel,@function
        .size           matmul_kernel,(.L_x_21 - matmul_kernel)
        .other          matmul_kernel,@"STO_CUDA_ENTRY STV_DEFAULT"
matmul_kernel:
.text.matmul_kernel:
[----:B------:R-:W0:Y:S01]  /*0000*/  LDC R1, c[0x0][0x37c] ;  /* 0x0000df00ff017b82 */ /* 0x000e220000000800 */
[----:B------:R-:W1:Y:S01]  /*0010*/  S2R R0, SR_TID.X ;  /* 0x0000000000007919 */ /* 0x000e620000002100 */
[----:B0-----:R-:W-:Y:S01]  /*0020*/  VIADD R1, R1, 0xfffff720 ;  /* 0xfffff72001017836 */ /* 0x001fe20000000000 */
[----:B-1----:R-:W-:-:S13]  /*0030*/  ISETP.GE.U32.AND P0, PT, R0, 0x20, PT ;  /* 0x000000200000780c */ /* 0x002fda0003f06070 */
[----:B------:R-:W-:Y:S02]  /*0040*/  VOTEU.ANY UP0, P0 ;  /* 0x0000000000ff7886 */ /* 0x000fe40000000100 */
[----:B------:R-:W-:Y:S05]  /*0050*/  BRA.U UP0, `(.L_x_0) ;  /* 0x0000000100b87547 */ /* 0x000fea000b800000 */
[----:B------:R-:W0:Y:S01]  /*0060*/  S2UR UR6, SR_CgaCtaId ;  /* 0x00000000000679c3 */ /* 0x000e220000008800 */
[----:B------:R-:W-:Y:S01]  /*0070*/  NOP ;  /* 0x0000000000007918 */ /* 0x000fe20000000000 */
[----:B------:R-:W-:Y:S02]  /*0080*/  UMOV UR4, 0x40 ;  /* 0x0000004000047882 */ /* 0x000fe40000000000 */
[----:B0-----:R-:W-:-:S09]  /*0090*/  ULEA UR4, UR6, UR4, 0x18 ;  /* 0x0000000406047291 */ /* 0x001fd2000f8ec0ff */
[----:B------:R-:W0:Y:S01]  /*00a0*/  LDS.U8 R0, [UR4] ;  /* 0x00000004ff007984 */ /* 0x000e220008000000 */
[----:B------:R-:W-:Y:S02]  /*00b0*/  UMOV UR4, 0x400 ;  /* 0x0000040000047882 */ /* 0x000fe40000000000 */
[----:B------:R-:W-:Y:S01]  /*00c0*/  ULEA UR4, UR6, UR4, 0x18 ;  /* 0x0000000406047291 */ /* 0x000fe2000f8ec0ff */
[----:B0-----:R-:W-:-:S13]  /*00d0*/  ISETP.NE.AND P0, PT, R0, RZ, PT ;  /* 0x000000ff0000720c */ /* 0x001fda0003f05270 */
[----:B------:R-:W-:Y:S05]  /*00e0*/  @P0 BRA `(.L_x_1) ;  /* 0x00000000007c0947 */ /* 0x000fea0003800000 */
[----:B------:R-:W-:-:S13]  /*00f0*/  ELECT P0, URZ, PT ;  /* 0x0000000000ff782f */ /* 0x000fda0003800000 */
[----:B------:R-:W-:Y:S05]  /*0100*/  @!P0 BRA `(.L_x_2) ;  /* 0x0000000000848947 */ /* 0x000fea0003800000 */
[----:B------:R-:W-:Y:S01]  /*0110*/  UMOV UR5, 0x10 ;  /* 0x0000001000057882 */ /* 0x000fe20000000000 */
[----:B------:R-:W-:Y:S02]  /*0120*/  IMAD.MOV.U32 R4, RZ, RZ, 0x1 ;  /* 0x00000001ff047424 */ /* 0x000fe400078e00ff */
[----:B------:R-:W-:Y:S02]  /*0130*/  IMAD.MOV.U32 R5, RZ, RZ, 0xffff ;  /* 0x0000ffffff057424 */ /* 0x000fe400078e00ff */
[----:B------:R-:W-:Y:S04]  /*0140*/  DEPBAR.LE SB0, 0x36 ;  /* 0x00008d800000791a */ /* 0x000fe80000000000 */
[----:B------:R-:W0:Y:S02]  /*0150*/  UTCATOMSWS.FIND_AND_SET.ALIGN UP1, UR5, UR5 ;  /* 0x00000005000575e3 */ /* 0x000e240008020800 */
[----:B0-----:R-:W-:-:S04]  /*0160*/  PLOP3.LUT P0, PT, PT, PT, UP1, 0x80, 0x8 ;  /* 0x000000000008781c */ /* 0x001fc80003f0f018 */
[----:B------:R-:W-:-:S04]  /*0170*/  SEL R0, RZ, 0xffffffff, !P0 ;  /* 0xffffffffff007807 */ /* 0x000fc80004000000 */
[----:B------:R-:W-:Y:S01]  /*0180*/  ISETP.NE.AND P0, PT, R0, RZ, PT ;  /* 0x000000ff0000720c */ /* 0x000fe20003f05270 */
[----:B------:R-:W-:-:S12]  /*0190*/  IMAD.U32 R0, RZ, RZ, UR5 ;  /* 0x00000005ff007e24 */ /* 0x000fd8000f8e00ff */
[----:B------:R-:W-:Y:S05]  /*01a0*/  @P0 BRA `(.L_x_3) ;  /* 0x0000000000240947 */ /* 0x000fea0003800000 */
.L_x_4:
[----:B------:R-:W-:Y:S05]  /*01b0*/  NANOSLEEP 0x64 ;  /* 0x000000640000795d */ /* 0x000fea0003800000 */
[----:B------:R-:W-:-:S05]  /*01c0*/  UMOV UR5, 0x10 ;  /* 0x0000001000057882 */ /* 0x000fca0000000000 */
[----:B------:R-:W-:Y:S04]  /*01d0*/  DEPBAR.LE SB0, 0x36 ;  /* 0x00008d800000791a */ /* 0x000fe80000000000 */
[----:B------:R-:W0:Y:S02]  /*01e0*/  UTCATOMSWS.FIND_AND_SET.ALIGN UP1, UR5, UR5 ;  /* 0x00000005000575e3 */ /* 0x000e240008020800 */
[----:B0-----:R-:W-:-:S04]  /*01f0*/  PLOP3.LUT P0, PT, PT, PT, UP1, 0x80, 0x8 ;  /* 0x000000000008781c */ /* 0x001fc80003f0f018 */
[----:B------:R-:W-:-:S04]  /*0200*/  SEL R0, RZ, 0xffffffff, !P0 ;  /* 0xffffffffff007807 */ /* 0x000fc80004000000 */
[----:B------:R-:W-:Y:S01]  /*0210*/  ISETP.NE.AND P0, PT, R0, RZ, PT ;  /* 0x000000ff0000720c */ /* 0x000fe20003f05270 */
[----:B------:R-:W-:-:S12]  /*0220*/  IMAD.U32 R0, RZ, RZ, UR5 ;  /* 0x00000005ff007e24 */ /* 0x000fd8000f8e00ff */
[----:B------:R-:W-:Y:S05]  /*0230*/  @!P0 BRA `(.L_x_4) ;  /* 0xfffffffc00dc8947 */ /* 0x000fea000383ffff */
.L_x_3:
[C---:B------:R-:W-:Y:S01]  /*0240*/  VIADD R3, R0.reuse, 0x10 ;  /* 0x0000001000037836 */ /* 0x040fe20000000000 */
[----:B------:R-:W-:Y:S01]  /*0250*/  UMOV UR5, 0x50 ;  /* 0x0000005000057882 */ /* 0x000fe20000000000 */
[----:B------:R-:W-:Y:S01]  /*0260*/  SHF.L.U32 R2, R5, R0, RZ ;  /* 0x0000000005027219 */ /* 0x000fe200000006ff */
[----:B------:R-:W-:Y:S01]  /*0270*/  ULEA UR5, UR6, UR5, 0x18 ;  /* 0x0000000506057291 */ /* 0x000fe2000f8ec0ff */
[----:B------:R-:W-:Y:S01]  /*0280*/  IMAD.SHL.U32 R0, R0, 0x20, RZ ;  /* 0x0000002000007824 */ /* 0x000fe200078e00ff */
[----:B------:R-:W-:-:S04]  /*0290*/  SHF.L.U32 R3, R4, R3, RZ ;  /* 0x0000000304037219 */ /* 0x000fc800000006ff */
[----:B------:R-:W-:-:S05]  /*02a0*/  LOP3.LUT R2, R3, R2, RZ, 0xfc, !PT ;  /* 0x0000000203027212 */ /* 0x000fca00078efcff */
[----:B------:R0:W-:Y:S04]  /*02b0*/  ATOMS.OR RZ, [UR5], R2 ;  /* 0x00000002ffff798c */ /* 0x0001e8000b000005 */
[----:B------:R0:W-:Y:S01]  /*02c0*/  STS [UR4], R0 ;  /* 0x00000000ff007988 */ /* 0x0001e20008000804 */
[----:B------:R-:W-:Y:S05]  /*02d0*/  BRA `(.L_x_2) ;  /* 0x0000000000107947 */ /* 0x000fea0003800000 */
.L_x_1:
[----:B------:R-:W-:Y:S01]  /*02e0*/  IMAD.MOV.U32 R0, RZ, RZ, -0x1 ;  /* 0xffffffffff007424 */ /* 0x000fe200078e00ff */
[----:B------:R-:W-:-:S04]  /*02f0*/  MOV R2, 0x320 ;  /* 0x0000032000027802 */ /* 0x000fc80000000f00 */
[----:B------:R0:W-:Y:S03]  /*0300*/  STS [UR4], R0 ;  /* 0x00000000ff007988 */ /* 0x0001e60008000804 */
[----:B0-----:R-:W-:Y:S05]  /*0310*/  CALL.REL.NOINC `($__internal_1_$__cuda_sm10x_tcgen05_guardrail_trap_phase_invalid_during_alloc) ;  /* 0x0000025800687944 */ /* 0x001fea0003c00000 */
.L_x_2:
[----:B------:R-:W-:Y:S05]  /*0320*/  WARPSYNC.ALL ;  /* 0x0000000000007948 */ /* 0x000fea0003800000 */
[----:B------:R-:W-:Y:S01]  /*0330*/  NOP ;  /* 0x0000000000007918 */ /* 0x000fe20000000000 */
.L_x_0:
[----:B------:R-:W1:Y:S08]  /*0340*/  LDC.64 R64, c[0x0][0x398] ;  /* 0x0000e600ff407b82 */ /* 0x000e700000000a00 */
[----:B------:R-:W2:Y:S02]  /*0350*/  S2UR UR5, SR_CgaSize ;  /* 0x00000000000579c3 */ /* 0x000ea40000008a00 */
[----:B--2---:R-:W-:-:S12]  /*0360*/  UIMAD UR5, UR5, -0xa0, URZ ;  /* 0xffffff60050578a4 */ /* 0x004fd8000f8e02ff */
[----:B------:R-:W2:Y:S01]  /*0370*/  LDCU UR5, c[0x0][UR5+0x2b0] ;  /* 0x00005600050577ac */ /* 0x000ea20008000800 */
[----:B------:R-:W3:Y:S01]  /*0380*/  S2R R15, SR_TID.X ;  /* 0x00000000000f7919 */ /* 0x000ee20000002100 */
[----:B------:R-:W-:Y:S01]  /*0390*/  UMOV UR9, 0x400 ;  /* 0x0000040000097882 */ /* 0x000fe20000000000 */
[----:B------:R-:W4:Y:S08]  /*03a0*/  S2UR UR4, SR_CTAID.X ;  /* 0x00000000000479c3 */ /* 0x000f300000002500 */
[----:B------:R-:W-:Y:S06]  /*03b0*/  BAR.SYNC.DEFER_BLOCKING 0x0 ;  /* 0x0000000000007b1d */ /* 0x000fec0000010000 */
[----:B------:R-:W0:Y:S01]  /*03c0*/  LDCU.64 UR20, c[0x0][0x358] ;  /* 0x00006b00ff1477ac */ /* 0x000e220008000a00 */
[----:B------:R-:W0:Y:S02]  /*03d0*/  LDCU.128 UR12, c[0x0][0x380] ;  /* 0x00007000ff0c77ac */ /* 0x000e240008000c00 */
[----:B01----:R-:W-:Y:S01]  /*03e0*/  VIADD R0, R65, 0x1ff ;  /* 0x000001ff41007836 */ /* 0x003fe20000000000 */
[----:B------:R-:W-:Y:S01]  /*03f0*/  IABS R13, R64 ;  /* 0x00000040000d7213 */ /* 0x000fe20000000000 */
[----:B------:R0:W-:Y:S03]  /*0400*/  STL [R1+0x668], R64 ;  /* 0x0006684001007387 */ /* 0x0001e60000100800 */
[----:B------:R-:W-:Y:S01]  /*0410*/  SHF.R.S32.HI R3, RZ, 0x1f, R0 ;  /* 0x0000001fff037819 */ /* 0x000fe20000011400 */
[----:B------:R-:W-:Y:S01]  /*0420*/  STL [R1+0x66c], R65 ;  /* 0x00066c4101007387 */ /* 0x000fe20000100800 */
[----:B----4-:R-:W-:Y:S01]  /*0430*/  I2FP.F32.U32 R5, UR4 ;  /* 0x0000000400057c45 */ /* 0x010fe20008201000 */
[----:B------:R-:W1:Y:S01]  /*0440*/  S2UR UR4, SR_CgaCtaId ;  /* 0x00000000000479c3 */ /* 0x000e620000008800 */
[----:B------:R-:W-:-:S03]  /*0450*/  LEA.HI R3, R3, R0, RZ, 0x9 ;  /* 0x0000000003037211 */ /* 0x000fc600078f48ff */
[----:B--2---:R-:W-:Y:S01]  /*0460*/  FMUL R5, R5, UR5 ;  /* 0x0000000505057c20 */ /* 0x004fe20008400000 */
[----:B------:R-:W-:-:S05]  /*0470*/  SHF.R.S32.HI R3, RZ, 0x9, R3 ;  /* 0x00000009ff037819 */ /* 0x000fca0000011403 */
[----:B------:R-:W-:Y:S01]  /*0480*/  IMAD.SHL.U32 R4, R3, 0x8, RZ ;  /* 0x0000000803047824 */ /* 0x000fe200078e00ff */
[----:B------:R-:W-:Y:S04]  /*0490*/  F2I.U32.TRUNC.NTZ R5, R5 ;  /* 0x0000000500057305 */ /* 0x000fe8000020f000 */
[----:B------:R-:W-:-:S04]  /*04a0*/  IABS R7, R4 ;  /* 0x0000000400077213 */ /* 0x000fc80000000000 */
[----:B------:R-:W2:Y:S01]  /*04b0*/  I2F.RP R0, R7 ;  /* 0x0000000700007306 */ /* 0x000ea20000209400 */
[----:B-1----:R-:W-:Y:S02]  /*04c0*/  USHF.L.U32 UR5, UR4, 0x8, URZ ;  /* 0x0000000804057899 */ /* 0x002fe400080006ff */
[----:B------:R-:W-:-:S05]  /*04d0*/  ULEA UR9, UR4, UR9, 0x18 ;  /* 0x0000000904097291 */ /* 0x000fca000f8ec0ff */
[----:B--2---:R-:W1:Y:S02]  /*04e0*/  MUFU.RCP R0, R0 ;  /* 0x0000000000007308 */ /* 0x004e640000001000 */
[----:B-1----:R-:W-:Y:S01]  /*04f0*/  VIADD R2, R0, 0xffffffe ;  /* 0x0ffffffe00027836 */ /* 0x002fe20000000000 */
[----:B------:R-:W-:-:S05]  /*0500*/  IABS R0, R5 ;  /* 0x0000000500007213 */ /* 0x000fca0000000000 */
[----:B------:R1:W2:Y:S02]  /*0510*/  F2I.FTZ.U32.TRUNC.NTZ R3, R2 ;  /* 0x0000000200037305 */ /* 0x0002a4000021f000 */
[----:B-1----:R-:W-:Y:S02]  /*0520*/  IMAD.MOV.U32 R2, RZ, RZ, RZ ;  /* 0x000000ffff027224 */ /* 0x002fe400078e00ff */
[----:B--2---:R-:W-:-:S04]  /*0530*/  IMAD.MOV R6, RZ, RZ, -R3 ;  /* 0x000000ffff067224 */ /* 0x004fc800078e0a03 */
[----:B------:R-:W-:Y:S01]  /*0540*/  IMAD R9, R6, R7, RZ ;  /* 0x0000000706097224 */ /* 0x000fe200078e02ff */
[----:B------:R-:W-:-:S03]  /*0550*/  IABS R6, R4 ;  /* 0x0000000400067213 */ /* 0x000fc60000000000 */
[----:B------:R-:W-:-:S04]  /*0560*/  IMAD.HI.U32 R3, R3, R9, R2 ;  /* 0x0000000903037227 */ /* 0x000fc800078e0002 */
[----:B------:R-:W-:Y:S02]  /*0570*/  IMAD.MOV R2, RZ, RZ, -R6 ;  /* 0x000000ffff027224 */ /* 0x000fe400078e0a06 */
[----:B------:R-:W-:-:S04]  /*0580*/  IMAD.HI.U32 R3, R3, R0, RZ ;  /* 0x0000000003037227 */ /* 0x000fc800078e00ff */
[----:B------:R-:W-:-:S05]  /*0590*/  IMAD R0, R3, R2, R0 ;  /* 0x0000000203007224 */ /* 0x000fca00078e0200 */
[----:B------:R-:W-:-:S13]  /*05a0*/  ISETP.GT.U32.AND P1, PT, R7, R0, PT ;  /* 0x000000000700720c */ /* 0x000fda0003f24070 */
[----:B------:R-:W-:Y:S02]  /*05b0*/  @!P1 IMAD.IADD R0, R0, 0x1, -R7 ;  /* 0x0000000100009824 */ /* 0x000fe400078e0a07 */
[----:B------:R-:W-:Y:S01]  /*05c0*/  @!P1 VIADD R3, R3, 0x1 ;  /* 0x0000000103039836 */ /* 0x000fe20000000000 */
[----:B------:R-:W-:Y:S02]  /*05d0*/  ISETP.NE.AND P1, PT, R4, RZ, PT ;  /* 0x000000ff0400720c */ /* 0x000fe40003f25270 */
[----:B------:R-:W-:Y:S02]  /*05e0*/  ISETP.GE.U32.AND P0, PT, R0, R7, PT ;  /* 0x000000070000720c */ /* 0x000fe40003f06070 */
[----:B------:R-:W-:-:S04]  /*05f0*/  LOP3.LUT R0, R5, R4, RZ, 0x3c, !PT ;  /* 0x0000000405007212 */ /* 0x000fc800078e3cff */
[----:B------:R-:W-:Y:S01]  /*0600*/  ISETP.GE.AND P2, PT, R0, RZ, PT ;  /* 0x000000ff0000720c */ /* 0x000fe20003f46270 */
[----:B------:R-:W-:-:S06]  /*0610*/  VIADD R0, R64, 0x7f ;  /* 0x0000007f40007836 */ /* 0x000fcc0000000000 */
[----:B------:R-:W-:-:S04]  /*0620*/  @P0 VIADD R3, R3, 0x1 ;  /* 0x0000000103030836 */ /* 0x000fc80000000000 */
[----:B------:R-:W-:Y:S01]  /*0630*/  IMAD.MOV.U32 R2, RZ, RZ, R3 ;  /* 0x000000ffff027224 */ /* 0x000fe200078e0003 */
[----:B------:R-:W-:-:S03]  /*0640*/  SHF.R.S32.HI R3, RZ, 0x1f, R0 ;  /* 0x0000001fff037819 */ /* 0x000fc60000011400 */
[----:B------:R-:W-:Y:S01]  /*0650*/  @!P2 IMAD.MOV R2, RZ, RZ, -R2 ;  /* 0x000000ffff02a224 */ /* 0x000fe200078e0a02 */
[----:B------:R-:W-:Y:S02]  /*0660*/  @!P1 LOP3.LUT R2, RZ, R4, RZ, 0x33, !PT ;  /* 0x00000004ff029212 */ /* 0x000fe400078e33ff */
[----:B------:R-:W-:-:S03]  /*0670*/  LEA.HI R3, R3, R0, RZ, 0x7 ;  /* 0x0000000003037211 */ /* 0x000fc600078f38ff */
[----:B------:R-:W-:Y:S02]  /*0680*/  IMAD.SHL.U32 R10, R2, 0x8, RZ ;  /* 0x00000008020a7824 */ /* 0x000fe400078e00ff */
[----:B------:R-:W-:-:S03]  /*0690*/  IMAD.MOV R2, RZ, RZ, -R2 ;  /* 0x000000ffff027224 */ /* 0x000fc600078e0a02 */
[----:B------:R-:W-:Y:S01]  /*06a0*/  LEA.HI.SX32 R3, R3, -R10, 0x19 ;  /* 0x8000000a03037211 */ /* 0x000fe200078fcaff */
[----:B------:R-:W-:-:S03]  /*06b0*/  IMAD R12, R4, R2, R5 ;  /* 0x00000002040c7224 */ /* 0x000fc600078e0205 */
[----:B------:R-:W-:Y:S02]  /*06c0*/  VIMNMX R11, PT, PT, R3, 0x8, PT ;  /* 0x00000008030b7848 */ /* 0x000fe40003fe0100 */
[----:B------:R-:W-:Y:S02]  /*06d0*/  IABS R7, R12 ;  /* 0x0000000c00077213 */ /* 0x000fe40000000000 */
[-C--:B------:R-:W-:Y:S02]  /*06e0*/  IABS R9, R11.reuse ;  /* 0x0000000b00097213 */ /* 0x080fe40000000000 */
[----:B------:R-:W-:Y:S02]  /*06f0*/  IABS R4, R11 ;  /* 0x0000000b00047213 */ /* 0x000fe40000000000 */
[----:B------:R-:W1:Y:S08]  /*0700*/  I2F.RP R0, R9 ;  /* 0x0000000900007306 */ /* 0x000e700000209400 */
[----:B-1----:R-:W1:Y:S02]  /*0710*/  MUFU.RCP R0, R0 ;  /* 0x0000000000007308 */ /* 0x002e640000001000 */
[----:B-1----:R-:W-:-:S02]  /*0720*/  VIADD R3, R0, 0xffffffe ;  /* 0x0ffffffe00037836 */ /* 0x002fc40000000000 */
[----:B------:R-:W-:-:S04]  /*0730*/  IMAD.MOV R0, RZ, RZ, -R4 ;  /* 0x000000ffff007224 */ /* 0x000fc800078e0a04 */
[----:B------:R-:W1:Y:S02]  /*0740*/  F2I.FTZ.U32.TRUNC.NTZ R3, R3 ;  /* 0x0000000300037305 */ /* 0x000e64000021f000 */
[----:B-1----:R-:W-:-:S04]  /*0750*/  IMAD.MOV R6, RZ, RZ, -R3 ;  /* 0x000000ffff067224 */ /* 0x002fc800078e0a03 */
[----:B------:R-:W-:-:S04]  /*0760*/  IMAD.MOV.U32 R2, RZ, RZ, R6 ;  /* 0x000000ffff027224 */ /* 0x000fc800078e0006 */
[----:B------:R-:W-:Y:S02]  /*0770*/  IMAD R5, R2, R9, RZ ;  /* 0x0000000902057224 */ /* 0x000fe400078e02ff */
[----:B------:R-:W-:-:S04]  /*0780*/  IMAD.MOV.U32 R2, RZ, RZ, RZ ;  /* 0x000000ffff027224 */ /* 0x000fc800078e00ff */
[----:B------:R-:W-:Y:S02]  /*0790*/  IMAD.HI.U32 R2, R3, R5, R2 ;  /* 0x0000000503027227 */ /* 0x000fe400078e0002 */
[----:B------:R-:W1:Y:S04]  /*07a0*/  I2F.RP R3, R13 ;  /* 0x0000000d00037306 */ /* 0x000e680000209400 */
[----:B------:R-:W-:-:S04]  /*07b0*/  IMAD.HI.U32 R2, R2, R7, RZ ;  /* 0x0000000702027227 */ /* 0x000fc800078e00ff */
[----:B------:R-:W-:Y:S01]  /*07c0*/  IMAD R0, R2, R0, R7 ;  /* 0x0000000002007224 */ /* 0x000fe200078e0207 */
[----:B------:R-:W-:-:S04]  /*07d0*/  IABS R7, R65 ;  /* 0x0000004100077213 */ /* 0x000fc80000000000 */
[----:B------:R-:W-:Y:S01]  /*07e0*/  ISETP.GT.U32.AND P1, PT, R9, R0, PT ;  /* 0x000000000900720c */ /* 0x000fe20003f24070 */
[----:B------:R-:W2:Y:S08]  /*07f0*/  I2F.RP R6, R7 ;  /* 0x0000000700067306 */ /* 0x000eb00000209400 */
[----:B-1----:R-:W1:Y:S04]  /*0800*/  MUFU.RCP R3, R3 ;  /* 0x0000000300037308 */ /* 0x002e680000001000 */
[----:B------:R-:W-:-:S02]  /*0810*/  @!P1 IMAD.IADD R0, R0, 0x1, -R9 ;  /* 0x0000000100009824 */ /* 0x000fc400078e0a09 */
[----:B------:R-:W-:Y:S01]  /*0820*/  @!P1 VIADD R2, R2, 0x1 ;  /* 0x0000000102029836 */ /* 0x000fe20000000000 */
[----:B------:R-:W-:Y:S01]  /*0830*/  ISETP.NE.AND P1, PT, R11, RZ, PT ;  /* 0x000000ff0b00720c */ /* 0x000fe20003f25270 */
[----:B--2---:R-:W2:Y:S01]  /*0840*/  MUFU.RCP R6, R6 ;  /* 0x0000000600067308 */ /* 0x004ea20000001000 */
[----:B------:R-:W-:Y:S02]  /*0850*/  ISETP.GE.U32.AND P0, PT, R0, R9, PT ;  /* 0x000000090000720c */ /* 0x000fe40003f06070 */
[----:B------:R-:W-:-:S04]  /*0860*/  LOP3.LUT R0, R12, R11, RZ, 0x3c, !PT ;  /* 0x0000000b0c007212 */ /* 0x000fc800078e3cff */
[----:B------:R-:W-:Y:S01]  /*0870*/  ISETP.GE.AND P2, PT, R0, RZ, PT ;  /* 0x000000ff0000720c */ /* 0x000fe20003f46270 */
[----:B-1----:R-:W-:-:S04]  /*0880*/  VIADD R4, R3, 0xffffffe ;  /* 0x0ffffffe03047836 */ /* 0x002fc80000000000 */
[----:B------:R-:W1:Y:S02]  /*0890*/  F2I.FTZ.U32.TRUNC.NTZ R5, R4 ;  /* 0x0000000400057305 */ /* 0x000e64000021f000 */
[----:B------:R-:W-:Y:S02]  /*08a0*/  @P0 VIADD R2, R2, 0x1 ;  /* 0x0000000102020836 */ /* 0x000fe40000000000 */
[----:B--2---:R-:W-:Y:S02]  /*08b0*/  VIADD R8, R6, 0xffffffe ;  /* 0x0ffffffe06087836 */ /* 0x004fe40000000000 */
[----:B------:R-:W-:Y:S01]  /*08c0*/  IMAD.MOV.U32 R3, RZ, RZ, R2 ;  /* 0x000000ffff037224 */ /* 0x000fe200078e0002 */
[----:B---3--:R-:W-:Y:S01]  /*08d0*/  LEA.HI R2, R15, UR5, RZ, 0x1a ;  /* 0x000000050f027c11 */ /* 0x008fe2000f8fd0ff */
[----:B------:R-:W2:Y:S02]  /*08e0*/  F2I.FTZ.U32.TRUNC.NTZ R9, R8 ;  /* 0x0000000800097305 */ /* 0x000ea4000021f000 */
[----:B------:R-:W-:Y:S01]  /*08f0*/  @!P2 IMAD.MOV R3, RZ, RZ, -R3 ;  /* 0x000000ffff03a224 */ /* 0x000fe200078e0a03 */
[----:B------:R-:W-:Y:S01]  /*0900*/  @!P1 LOP3.LUT R3, RZ, R11, RZ, 0x33, !PT ;  /* 0x0000000bff039212 */ /* 0x000fe200078e33ff */
[----:B-1----:R-:W-:-:S04]  /*0910*/  IMAD.MOV R4, RZ, RZ, -R5 ;  /* 0x000000ffff047224 */ /* 0x002fc800078e0a05 */
[----:B------:R-:W-:Y:S02]  /*0920*/  IMAD.MOV R0, RZ, RZ, -R3 ;  /* 0x000000ffff007224 */ /* 0x000fe400078e0a03 */
[----:B------:R-:W-:Y:S02]  /*0930*/  IMAD.SHL.U32 R14, R3, 0x200, RZ ;  /* 0x00000200030e7824 */ /* 0x000fe400078e00ff */
[----:B------:R-:W-:Y:S01]  /*0940*/  IMAD R0, R11, R0, R12 ;  /* 0x000000000b007224 */ /* 0x000fe200078e020c */
[----:B------:R-:W-:Y:S01]  /*0950*/  LOP3.LUT R11, R15, 0x7f, RZ, 0xc0, !PT ;  /* 0x0000007f0f0b7812 */ /* 0x000fe200078ec0ff */
[----:B------:R-:W-:Y:S01]  /*0960*/  IMAD R3, R4, R13, RZ ;  /* 0x0000000d04037224 */ /* 0x000fe200078e02ff */
[----:B------:R-:W-:Y:S01]  /*0970*/  LOP3.LUT R2, R14, 0x101, R2, 0xf8, !PT ;  /* 0x000001010e027812 */ /* 0x000fe200078ef802 */
[----:B------:R-:W-:Y:S01]  /*0980*/  IMAD.IADD R0, R10, 0x1, R0 ;  /* 0x000000010a007824 */ /* 0x000fe200078e0200 */
[----:B------:R1:W-:Y:S01]  /*0990*/  STL [R1+0x644], R14 ;  /* 0x0006440e01007387 */ /* 0x0003e20000100800 */
[----:B------:R-:W-:Y:S01]  /*09a0*/  IMAD.MOV.U32 R4, RZ, RZ, RZ ;  /* 0x000000ffff047224 */ /* 0x000fe200078e00ff */
[----:B------:R-:W-:Y:S01]  /*09b0*/  LOP3.LUT R16, R2, 0xfe, RZ, 0xfc, !PT ;  /* 0x000000fe02107812 */ /* 0x000fe200078efcff */
[----:B--2---:R-:W-:Y:S01]  /*09c0*/  IMAD.MOV R6, RZ, RZ, -R9 ;  /* 0x000000ffff067224 */ /* 0x004fe200078e0a09 */
[----:B------:R-:W-:Y:S01]  /*09d0*/  IABS R10, R2 ;  /* 0x00000002000a7213 */ /* 0x000fe20000000000 */
[----:B0-----:R-:W-:Y:S01]  /*09e0*/  IMAD R64, R0, 0x80, R11 ;  /* 0x0000008000407824 */ /* 0x001fe200078e020b */
[----:B------:R-:W-:Y:S01]  /*09f0*/  IABS R0, R16 ;  /* 0x0000001000007213 */ /* 0x000fe20000000000 */
[----:B------:R-:W-:Y:S01]  /*0a00*/  IMAD.HI.U32 R4, R5, R3, R4 ;  /* 0x0000000305047227 */ /* 0x000fe200078e0004 */
[----:B------:R-:W-:-:S02]  /*0a10*/  LOP3.LUT R15, R2, 0x4, RZ, 0xfc, !PT ;  /* 0x00000004020f7812 */ /* 0x000fc400078efcff */
[----:B------:R-:W-:Y:S01]  /*0a20*/  IABS R5, R64 ;  /* 0x0000004000057213 */ /* 0x000fe20000000000 */
[----:B------:R-:W-:Y:S01]  /*0a30*/  IMAD R3, R6, R7, RZ ;  /* 0x0000000706037224 */ /* 0x000fe200078e02ff */
[----:B-1----:R-:W-:Y:S01]  /*0a40*/  LOP3.LUT R14, R2, 0x2, RZ, 0xfc, !PT ;  /* 0x00000002020e7812 */ /* 0x002fe200078efcff */
[----:B------:R-:W-:Y:S01]  /*0a50*/  IMAD.MOV.U32 R8, RZ, RZ, RZ ;  /* 0x000000ffff087224 */ /* 0x000fe200078e00ff */
[----:B------:R-:W-:Y:S01]  /*0a60*/  IABS R12, R15 ;  /* 0x0000000f000c7213 */ /* 0x000fe20000000000 */
[----:B------:R-:W-:Y:S01]  /*0a70*/  IMAD.HI.U32 R4, R4, R5, RZ ;  /* 0x0000000504047227 */ /* 0x000fe200078e00ff */
[----:B------:R-:W-:Y:S01]  /*0a80*/  ISETP.GE.AND P6, PT, R15, RZ, PT ;  /* 0x000000ff0f00720c */ /* 0x000fe20003fc6270 */
[----:B------:R-:W-:Y:S01]  /*0a90*/  STL [R1+0x640], R64 ;  /* 0x0006404001007387 */ /* 0x000fe20000100800 */
[----:B------:R-:W-:Y:S01]  /*0aa0*/  LOP3.LUT R15, R2, 0xa, RZ, 0xfc, !PT ;  /* 0x0000000a020f7812 */ /* 0x000fe200078efcff */
[----:B------:R-:W-:Y:S01]  /*0ab0*/  IMAD.HI.U32 R3, R9, R3, R8 ;  /* 0x0000000309037227 */ /* 0x000fe200078e0008 */
[----:B------:R-:W-:Y:S01]  /*0ac0*/  ISETP.GE.AND P4, PT, R14, RZ, PT ;  /* 0x000000ff0e00720c */ /* 0x000fe20003f86270 */
[----:B------:R-:W-:Y:S01]  /*0ad0*/  STL [R1+0x670], R64 ;  /* 0x0006704001007387 */ /* 0x000fe20000100800 */
[----:B------:R-:W-:Y:S01]  /*0ae0*/  ISETP.NE.U32.AND P2, PT, R11, RZ, PT ;  /* 0x000000ff0b00720c */ /* 0x000fe20003f45070 */
[----:B------:R-:W-:Y:S01]  /*0af0*/  IMAD.MOV.U32 R8, RZ, RZ, R0 ;  /* 0x000000ffff087224 */ /* 0x000fe200078e0000 */
[C---:B------:R-:W-:Y:S01]  /*0b00*/  LOP3.LUT R19, R2.reuse, 0x10, RZ, 0xfc, !PT ;  /* 0x0000001002137812 */ /* 0x040fe200078efcff */
[----:B------:R-:W-:Y:S01]  /*0b10*/  IMAD.MOV R6, RZ, RZ, -R4 ;  /* 0x000000ffff067224 */ /* 0x000fe200078e0a04 */
[----:B------:R-:W-:Y:S01]  /*0b20*/  LOP3.LUT R21, R2, 0x12, RZ, 0xfc, !PT ;  /* 0x0000001202157812 */ /* 0x000fe200078efcff */
[----:B------:R-:W-:Y:S01]  /*0b30*/  IMAD.HI.U32 R0, R3, R8, RZ ;  /* 0x0000000803007227 */ /* 0x000fe200078e00ff */
[----:B------:R-:W-:-:S02]  /*0b40*/  IABS R20, R19 ;  /* 0x0000001300147213 */ /* 0x000fc40000000000 */
[----:B------:R-:W-:Y:S01]  /*0b50*/  IABS R22, R21 ;  /* 0x0000001500167213 */ /* 0x000fe20000000000 */
[----:B------:R-:W-:Y:S01]  /*0b60*/  IMAD.MOV R9, RZ, RZ, -R0 ;  /* 0x000000ffff097224 */ /* 0x000fe200078e0a00 */
[C---:B------:R-:W-:Y:S01]  /*0b70*/  LOP3.LUT R17, R2.reuse, 0xe, RZ, 0xfc, !PT ;  /* 0x0000000e02117812 */ /* 0x040fe200078efcff */
[----:B------:R-:W-:Y:S01]  /*0b80*/  IMAD R0, R13, R6, R5 ;  /* 0x000000060d007224 */ /* 0x000fe200078e0205 */
[C---:B------:R-:W-:Y:S01]  /*0b90*/  LOP3.LUT R24, R2.reuse, 0x26, RZ, 0xfc, !PT ;  /* 0x0000002602187812 */ /* 0x040fe200078efcff */
[----:B------:R-:W-:Y:S01]  /*0ba0*/  IMAD.HI.U32 R4, R3, R10, RZ ;  /* 0x0000000a03047227 */ /* 0x000fe200078e00ff */
[----:B------:R-:W-:Y:S02]  /*0bb0*/  IABS R18, R17 ;  /* 0x0000001100127213 */ /* 0x000fe40000000000 */
[----:B------:R-:W-:Y:S01]  /*0bc0*/  ISETP.GT.U32.AND P0, PT, R13, R0, PT ;  /* 0x000000000d00720c */ /* 0x000fe20003f04070 */
[----:B------:R-:W-:Y:S01]  /*0bd0*/  IMAD.MOV R4, RZ, RZ, -R4 ;  /* 0x000000ffff047224 */ /* 0x000fe200078e0a04 */
[C---:B------:R-:W-:Y:S01]  /*0be0*/  LOP3.LUT R25, R2.reuse, 0x2e, RZ, 0xfc, !PT ;  /* 0x0000002e02197812 */ /* 0x040fe200078efcff */
[C---:B------:R-:W-:Y:S01]  /*0bf0*/  IMAD R8, R7.reuse, R9, R8 ;  /* 0x0000000907087224 */ /* 0x040fe200078e0208 */
[----:B------:R-:W-:Y:S01]  /*0c00*/  LOP3.LUT R27, R2, 0x30, RZ, 0xfc, !PT ;  /* 0x00000030021b7812 */ /* 0x000fe200078efcff */
[----:B------:R-:W-:Y:S01]  /*0c10*/  IMAD R4, R7, R4, R10 ;  /* 0x0000000407047224 */ /* 0x000fe200078e020a */
[----:B------:R-:W-:Y:S01]  /*0c20*/  IABS R10, R14 ;  /* 0x0000000e000a7213 */ /* 0x000fe20000000000 */
[----:B------:R-:W-:Y:S01]  /*0c30*/  IMAD.HI.U32 R6, R3, R12, RZ ;  /* 0x0000000c03067227 */ /* 0x000fe200078e00ff */
[----:B------:R-:W-:-:S02]  /*0c40*/  ISETP.GT.U32.AND P3, PT, R7, R8, PT ;  /* 0x000000080700720c */ /* 0x000fc40003f64070 */
[----:B------:R-:W-:Y:S01]  /*0c50*/  ISETP.GT.U32.AND P1, PT, R7, R4, PT ;  /* 0x000000040700720c */ /* 0x000fe20003f24070 */
[----:B------:R-:W-:Y:S01]  /*0c60*/  IMAD.HI.U32 R5, R3, R10, RZ ;  /* 0x0000000a03057227 */ /* 0x000fe200078e00ff */
[C---:B------:R-:W-:Y:S02]  /*0c70*/  LOP3.LUT R28, R2.reuse, 0x32, RZ, 0xfc, !PT ;  /* 0x00000032021c7812 */ /* 0x040fe400078efcff */
[----:B------:R-:W-:Y:S01]  /*0c80*/  LOP3.LUT R29, R2, 0x34, RZ, 0xfc, !PT ;  /* 0x00000034021d7812 */ /* 0x000fe200078efcff */
[----:B------:R-:W-:Y:S01]  /*0c90*/  @!P0 IMAD.IADD R0, R0, 0x1, -R13 ;  /* 0x0000000100008824 */ /* 0x000fe200078e0a0d */
[----:B------:R-:W-:Y:S01]  /*0ca0*/  LOP3.LUT R30, R2, 0x36, RZ, 0xfc, !PT ;  /* 0x00000036021e7812 */ /* 0x000fe200078efcff */
[----:B------:R-:W-:Y:S01]  /*0cb0*/  IMAD.MOV R5, RZ, RZ, -R5 ;  /* 0x000000ffff057224 */ /* 0x000fe200078e0a05 */
[----:B------:R-:W-:Y:S01]  /*0cc0*/  IABS R26, R29 ;  /* 0x0000001d001a7213 */ /* 0x000fe20000000000 */
[----:B------:R-:W-:Y:S01]  /*0cd0*/  IMAD.MOV R9, RZ, RZ, -R6 ;  /* 0x000000ffff097224 */ /* 0x000fe200078e0a06 */
[----:B------:R-:W-:Y:S01]  /*0ce0*/  ISETP.GT.U32.AND P5, PT, R13, R0, PT ;  /* 0x000000000d00720c */ /* 0x000fe20003fa4070 */
[--C-:B------:R-:W-:Y:S01]  /*0cf0*/  @!P3 IMAD.IADD R8, R8, 0x1, -R7.reuse ;  /* 0x000000010808b824 */ /* 0x100fe200078e0a07 */
[----:B------:R-:W-:Y:S01]  /*0d00*/  ISETP.GE.AND P3, PT, R16, RZ, PT ;  /* 0x000000ff1000720c */ /* 0x000fe20003f66270 */
[C---:B------:R-:W-:Y:S01]  /*0d10*/  IMAD R6, R7.reuse, R5, R10 ;  /* 0x0000000507067224 */ /* 0x040fe200078e020a */
[----:B------:R-:W-:Y:S01]  /*0d20*/  LOP3.LUT R5, R2, 0x6, RZ, 0xfc, !PT ;  /* 0x0000000602057812 */ /* 0x000fe200078efcff */
[----:B------:R-:W-:Y:S01]  /*0d30*/  @!P1 IMAD.IADD R4, R4, 0x1, -R7 ;  /* 0x0000000104049824 */ /* 0x000fe200078e0a07 */
[C---:B------:R-:W-:Y:S01]  /*0d40*/  ISETP.GT.U32.AND P0, PT, R7.reuse, R8, PT ;  /* 0x000000080700720c */ /* 0x040fe20003f04070 */
[----:B------:R-:W-:Y:S01]  /*0d50*/  IMAD R10, R7, R9, R12 ;  /* 0x00000009070a7224 */ /* 0x000fe200078e020c */
[----:B------:R-:W-:-:S02]  /*0d60*/  IABS R12, R5 ;  /* 0x00000005000c7213 */ /* 0x000fc40000000000 */
[C---:B------:R-:W-:Y:S02]  /*0d70*/  ISETP.GT.U32.AND P1, PT, R7.reuse, R4, PT ;  /* 0x000000040700720c */ /* 0x040fe40003f24070 */
[----:B------:R-:W-:Y:S01]  /*0d80*/  IABS R16, R15 ;  /* 0x0000000f00107213 */ /* 0x000fe20000000000 */
[----:B------:R-:W-:Y:S01]  /*0d90*/  @!P5 IMAD.IADD R0, R0, 0x1, -R13 ;  /* 0x000000010000d824 */ /* 0x000fe200078e0a0d */
[----:B------:R-:W-:Y:S02]  /*0da0*/  ISETP.GT.U32.AND P5, PT, R7, R6, PT ;  /* 0x000000060700720c */ /* 0x000fe40003fa4070 */
[C---:B------:R-:W-:Y:S01]  /*0db0*/  LOP3.LUT R13, R2.reuse, 0x8, RZ, 0xfc, !PT ;  /* 0x00000008020d7812 */ /* 0x040fe200078efcff */
[----:B------:R-:W-:Y:S01]  /*0dc0*/  IMAD.HI.U32 R11, R3, R16, RZ ;  /* 0x00000010030b7227 */ /* 0x000fe200078e00ff */
[----:B------:R-:W-:Y:S01]  /*0dd0*/  STL [R1+0x674], R0 ;  /* 0x0006740001007387 */ /* 0x000fe20000100800 */
[----:B------:R-:W-:Y:S02]  /*0de0*/  LOP3.LUT R31, R2, 0x38, RZ, 0xfc, !PT ;  /* 0x00000038021f7812 */ /* 0x000fe400078efcff */
[--C-:B------:R-:W-:Y:S01]  /*0df0*/  @!P0 IMAD.IADD R8, R8, 0x1, -R7.reuse ;  /* 0x0000000108088824 */ /* 0x100fe200078e0a07 */
[----:B------:R-:W-:Y:S01]  /*0e00*/  IABS R14, R13 ;  /* 0x0000000d000e7213 */ /* 0x000fe20000000000 */
[--C-:B------:R-:W-:Y:S01]  /*0e10*/  @!P1 IMAD.IADD R4, R4, 0x1, -R7.reuse ;  /* 0x0000000104049824 */ /* 0x100fe200078e0a07 */
[----:B------:R-:W-:Y:S01]  /*0e20*/  ISETP.GT.U32.AND P1, PT, R7, R10, PT ;  /* 0x0000000a0700720c */ /* 0x000fe20003f24070 */
[----:B------:R-:W-:Y:S01]  /*0e30*/  @!P3 IMAD.MOV R8, RZ, RZ, -R8 ;  /* 0x000000ffff08b224 */ /* 0x000fe200078e0a08 */
[----:B------:R-:W-:Y:S01]  /*0e40*/  ISETP.GE.AND P3, PT, R5, RZ, PT ;  /* 0x000000ff0500720c */ /* 0x000fe20003f66270 */
[----:B------:R-:W-:Y:S01]  /*0e50*/  @!P5 IMAD.IADD R6, R6, 0x1, -R7 ;  /* 0x000000010606d824 */ /* 0x000fe200078e0a07 */
[C---:B------:R-:W-:Y:S01]  /*0e60*/  ISETP.GE.AND P0, PT, R2.reuse, RZ, PT ;  /* 0x000000ff0200720c */ /* 0x040fe20003f06270 */
[----:B------:R-:W-:Y:S01]  /*0e70*/  IMAD.HI.U32 R5, R3, R12, RZ ;  /* 0x0000000c03057227 */ /* 0x000fe200078e00ff */
[----:B------:R0:W-:Y:S01]  /*0e80*/  STL [R1+0x664], R8 ;  /* 0x0006640801007387 */ /* 0x0001e20000100800 */
[----:B------:R-:W-:-:S02]  /*0e90*/  LOP3.LUT R33, R2, 0x3a, RZ, 0xfc, !PT ;  /* 0x0000003a02217812 */ /* 0x000fc400078efcff */
[----:B------:R-:W-:Y:S01]  /*0ea0*/  ISETP.GT.U32.AND P5, PT, R7, R6, PT ;  /* 0x000000060700720c */ /* 0x000fe20003fa4070 */
[----:B------:R-:W-:Y:S01]  /*0eb0*/  IMAD.MOV R5, RZ, RZ, -R5 ;  /* 0x000000ffff057224 */ /* 0x000fe200078e0a05 */
[C---:B------:R-:W-:Y:S01]  /*0ec0*/  LOP3.LUT R35, R2.reuse, 0x3c, RZ, 0xfc, !PT ;  /* 0x0000003c02237812 */ /* 0x040fe200078efcff */
[----:B------:R-:W-:Y:S01]  /*0ed0*/  IMAD.HI.U32 R9, R3, R14, RZ ;  /* 0x0000000e03097227 */ /* 0x000fe200078e00ff */
[C---:B------:R-:W-:Y:S02]  /*0ee0*/  LOP3.LUT R36, R2.reuse, 0x3e, RZ, 0xfc, !PT ;  /* 0x0000003e02247812 */ /* 0x040fe400078efcff */
[C---:B------:R-:W-:Y:S01]  /*0ef0*/  LOP3.LUT R38, R2.reuse, 0x42, RZ, 0xfc, !PT ;  /* 0x0000004202267812 */ /* 0x040fe200078efcff */
[----:B0-----:R-:W-:Y:S01]  /*0f00*/  IMAD.MOV.U32 R8, RZ, RZ, R4 ;  /* 0x000000ffff087224 */ /* 0x001fe200078e0004 */
[----:B------:R-:W-:Y:S01]  /*0f10*/  LOP3.LUT R37, R2, 0x40, RZ, 0xfc, !PT ;  /* 0x0000004002257812 */ /* 0x000fe200078efcff */
[C---:B------:R-:W-:Y:S01]  /*0f20*/  IMAD R4, R7.reuse, R5, R12 ;  /* 0x0000000507047224 */ /* 0x040fe200078e020c */
[----:B------:R-:W-:Y:S01]  /*0f30*/  IABS R34, R38 ;  /* 0x0000002600227213 */ /* 0x000fe20000000000 */
[----:B------:R-:W-:Y:S01]  /*0f40*/  IMAD.MOV R9, RZ, RZ, -R9 ;  /* 0x000000ffff097224 */ /* 0x000fe200078e0a09 */
[----:B------:R-:W-:Y:S01]  /*0f50*/  IABS R32, R37 ;  /* 0x0000002500207213 */ /* 0x000fe20000000000 */
[--C-:B------:R-:W-:Y:S01]  /*0f60*/  @!P5 IMAD.IADD R6, R6, 0x1, -R7.reuse ;  /* 0x000000010606d824 */ /* 0x100fe200078e0a07 */
[C---:B------:R-:W-:Y:S01]  /*0f70*/  ISETP.GT.U32.AND P5, PT, R7.reuse, R4, PT ;  /* 0x000000040700720c */ /* 0x040fe20003fa4070 */
[----:B------:R-:W-:Y:S01]  /*0f80*/  @!P1 IMAD.IADD R10, R10, 0x1, -R7 ;  /* 0x000000010a0a9824 */ /* 0x000fe200078e0a07 */
[C---:B------:R-:W-:Y:S01]  /*0f90*/  LOP3.LUT R39, R2.reuse, 0x44, RZ, 0xfc, !PT ;  /* 0x0000004402277812 */ /* 0x040fe200078efcff */
[----:B------:R-:W-:Y:S01]  /*0fa0*/  IMAD.MOV R11, RZ, RZ, -R11 ;  /* 0x000000ffff0b7224 */ /* 0x000fe200078e0a0b */
[C---:B------:R-:W-:Y:S01]  /*0fb0*/  LOP3.LUT R41, R2.reuse, 0x4a, RZ, 0xfc, !PT ;  /* 0x0000004a02297812 */ /* 0x040fe200078efcff */
[C---:B------:R-:W-:Y:S01]  /*0fc0*/  IMAD R12, R7.reuse, R9, R14 ;  /* 0x00000009070c7224 */ /* 0x040fe200078e020e */
[C---:B------:R-:W-:Y:S01]  /*0fd0*/  ISETP.GT.U32.AND P1, PT, R7.reuse, R10, PT ;  /* 0x0000000a0700720c */ /* 0x040fe20003f24070 */
[----:B------:R-:W-:Y:S01]  /*0fe0*/  IMAD R14, R7, R11, R16 ;  /* 0x0000000b070e7224 */ /* 0x000fe200078e0210 */
[C---:B------:R-:W-:Y:S01]  /*0ff0*/  LOP3.LUT R43, R2.reuse, 0x4c, RZ, 0xfc, !PT ;  /* 0x0000004c022b7812 */ /* 0x040fe200078efcff */
[----:B------:R-:W-:Y:S01]  /*1000*/  IMAD.MOV.U32 R23, RZ, RZ, R6 ;  /* 0x000000ffff177224 */ /* 0x000fe200078e0006 */
[----:B------:R-:W-:Y:S01]  /*1010*/  LOP3.LUT R44, R2, 0x4e, RZ, 0xfc, !PT ;  /* 0x0000004e022c7812 */ /* 0x000fe200078efcff */
[----:B------:R-:W-:Y:S01]  /*1020*/  @!P0 IMAD.MOV R8, RZ, RZ, -R8 ;  /* 0x000000ffff088224 */ /* 0x000fe200078e0a08 */
[----:B------:R-:W-:Y:S01]  /*1030*/  ISETP.GE.AND P0, PT, R13, RZ, PT ;  /* 0x000000ff0d00720c */ /* 0x000fe20003f06270 */
[----:B------:R-:W-:Y:S01]  /*1040*/  @!P4 IMAD.MOV R23, RZ, RZ, -R23 ;  /* 0x000000ffff17c224 */ /* 0x000fe200078e0a17 */
[----:B------:R-:W-:Y:S01]  /*1050*/  ISETP.GT.U32.AND P4, PT, R7, R14, PT ;  /* 0x0000000e0700720c */ /* 0x000fe20003f84070 */
[----:B------:R-:W-:Y:S01]  /*1060*/  @!P5 IMAD.IADD R4, R4, 0x1, -R7 ;  /* 0x000000010404d824 */ /* 0x000fe200078e0a07 */
[C---:B------:R-:W-:Y:S01]  /*1070*/  LOP3.LUT R13, R2.reuse, 0xc, RZ, 0xfc, !PT ;  /* 0x0000000c020d7812 */ /* 0x040fe200078efcff */
[----:B------:R-:W-:Y:S01]  /*1080*/  STL [R1+0x678], R8 ;  /* 0x0006780801007387 */ /* 0x000fe20000100800 */
[----:B------:R-:W-:Y:S01]  /*1090*/  IMAD.HI.U32 R9, R3, R20, RZ ;  /* 0x0000001403097227 */ /* 0x000fe200078e00ff */
[----:B------:R-:W-:-:S02]  /*10a0*/  LOP3.LUT R45, R2, 0x50, RZ, 0xfc, !PT ;  /* 0x00000050022d7812 */ /* 0x000fc400078efcff */
[C---:B------:R-:W-:Y:S01]  /*10b0*/  ISETP.GT.U32.AND P5, PT, R7.reuse, R4, PT ;  /* 0x000000040700720c */ /* 0x040fe20003fa4070 */
[--C-:B------:R-:W-:Y:S01]  /*10c0*/  @!P1 IMAD.IADD R10, R10, 0x1, -R7.reuse ;  /* 0x000000010a0a9824 */ /* 0x100fe200078e0a07 */
[----:B------:R-:W-:Y:S01]  /*10d0*/  ISETP.GT.U32.AND P1, PT, R7, R12, PT ;  /* 0x0000000c0700720c */ /* 0x000fe20003f24070 */
[----:B------:R0:W-:Y:S01]  /*10e0*/  STL [R1+0x1c], R23 ;  /* 0x00001c1701007387 */ /* 0x0001e20000100800 */
[----:B------:R-:W-:Y:S01]  /*10f0*/  IABS R16, R13 ;  /* 0x0000000d00107213 */ /* 0x000fe20000000000 */
[----:B------:R-:W-:Y:S01]  /*1100*/  IMAD.MOV.U32 R0, RZ, RZ, R10 ;  /* 0x000000ffff007224 */ /* 0x000fe200078e000a */
[----:B------:R-:W-:Y:S01]  /*1110*/  IABS R40, R44 ;  /* 0x0000002c00287213 */ /* 0x000fe20000000000 */
[----:B------:R-:W-:Y:S01]  /*1120*/  @!P4 IMAD.IADD R14, R14, 0x1, -R7 ;  /* 0x000000010e0ec824 */ /* 0x000fe200078e0a07 */
[----:B------:R-:W-:Y:S01]  /*1130*/  IABS R42, R45 ;  /* 0x0000002d002a7213 */ /* 0x000fe20000000000 */
[----:B------:R-:W-:Y:S01]  /*1140*/  IMAD.HI.U32 R5, R3, R16, RZ ;  /* 0x0000001003057227 */ /* 0x000fe200078e00ff */
[----:B------:R-:W-:-:S02]  /*1150*/  LOP3.LUT R47, R2, 0x52, RZ, 0xfc, !PT ;  /* 0x00000052022f7812 */ /* 0x000fc400078efcff */
[----:B------:R-:W-:Y:S01]  /*1160*/  ISETP.GT.U32.AND P4, PT, R7, R14, PT ;  /* 0x0000000e0700720c */ /* 0x000fe20003f84070 */
[----:B------:R-:W-:Y:S01]  /*1170*/  @!P6 IMAD.MOV R0, RZ, RZ, -R0 ;  /* 0x000000ffff00e224 */ /* 0x000fe200078e0a00 */
[----:B------:R-:W-:Y:S01]  /*1180*/  ISETP.GE.AND P6, PT, R15, RZ, PT ;  /* 0x000000ff0f00720c */ /* 0x000fe20003fc6270 */
[----:B------:R-:W-:Y:S01]  /*1190*/  @!P5 IMAD.IADD R4, R4, 0x1, -R7 ;  /* 0x000000010404d824 */ /* 0x000fe200078e0a07 */
[----:B------:R-:W-:Y:S01]  /*11a0*/  LOP3.LUT R15, R2, 0x16, RZ, 0xfc, !PT ;  /* 0x00000016020f7812 */ /* 0x000fe200078efcff */
[----:B------:R-:W-:Y:S01]  /*11b0*/  IMAD.MOV R5, RZ, RZ, -R5 ;  /* 0x000000ffff057224 */ /* 0x000fe200078e0a05 */
[----:B------:R1:W-:Y:S01]  /*11c0*/  STL [R1+0x18], R0 ;  /* 0x0000180001007387 */ /* 0x0003e20000100800 */
[----:B------:R-:W-:Y:S01]  /*11d0*/  @!P1 IMAD.IADD R12, R12, 0x1, -R7 ;  /* 0x000000010c0c9824 */ /* 0x000fe200078e0a07 */
[C---:B0-----:R-:W-:Y:S01]  /*11e0*/  LOP3.LUT R23, R2.reuse, 0x24, RZ, 0xfc, !PT ;  /* 0x0000002402177812 */ /* 0x041fe200078efcff */
[----:B------:R-:W-:Y:S01]  /*11f0*/  IMAD R6, R7, R5, R16 ;  /* 0x0000000507067224 */ /* 0x000fe200078e0210 */
[----:B------:R-:W-:Y:S01]  /*1200*/  LOP3.LUT R48, R2, 0x56, RZ, 0xfc, !PT ;  /* 0x0000005602307812 */ /* 0x000fe200078efcff */
[----:B------:R-:W-:Y:S01]  /*1210*/  IMAD.HI.U32 R11, R3, R22, RZ ;  /* 0x00000016030b7227 */ /* 0x000fe200078e00ff */
[----:B------:R-:W-:-:S02]  /*1220*/  ISETP.GT.U32.AND P1, PT, R7, R12, PT ;  /* 0x0000000c0700720c */ /* 0x000fc40003f24070 */
[C---:B------:R-:W-:Y:S01]  /*1230*/  ISETP.GT.U32.AND P5, PT, R7.reuse, R6, PT ;  /* 0x000000060700720c */ /* 0x040fe20003fa4070 */
[----:B------:R-:W-:Y:S01]  /*1240*/  IMAD.MOV R9, RZ, RZ, -R9 ;  /* 0x000000ffff097224 */ /* 0x000fe200078e0a09 */
[C---:B------:R-:W-:Y:S01]  /*1250*/  LOP3.LUT R49, R2.reuse, 0x58, RZ, 0xfc, !PT ;  /* 0x0000005802317812 */ /* 0x040fe200078efcff */
[----:B-1----:R-:W-:Y:S01]  /*1260*/  IMAD.MOV.U32 R0, RZ, RZ, R4 ;  /* 0x000000ffff007224 */ /* 0x002fe200078e0004 */
[C---:B------:R-:W-:Y:S01]  /*1270*/  LOP3.LUT R50, R2.reuse, 0x5a, RZ, 0xfc, !PT ;  /* 0x0000005a02327812 */ /* 0x040fe200078efcff */
[----:B------:R-:W-:Y:S01]  /*1280*/  IMAD.MOV R11, RZ, RZ, -R11 ;  /* 0x000000ffff0b7224 */ /* 0x000fe200078e0a0b */
[C---:B------:R-:W-:Y:S01]  /*1290*/  LOP3.LUT R51, R2.reuse, 0x5e, RZ, 0xfc, !PT ;  /* 0x0000005e02337812 */ /* 0x040fe200078efcff */
[----:B------:R-:W-:Y:S01]  /*12a0*/  @!P3 IMAD.MOV R0, RZ, RZ, -R0 ;  /* 0x000000ffff00b224 */ /* 0x000fe200078e0a00 */
[----:B------:R-:W-:Y:S01]  /*12b0*/  IABS R46, R50 ;  /* 0x00000032002e7213 */ /* 0x000fe20000000000 */
[----:B------:R-:W-:Y:S01]  /*12c0*/  IMAD R16, R7, R9, R20 ;  /* 0x0000000907107224 */ /* 0x000fe200078e0214 */
[----:B------:R-:W-:Y:S01]  /*12d0*/  LOP3.LUT R20, R2, 0x1c, RZ, 0xfc, !PT ;  /* 0x0000001c02147812 */ /* 0x000fe200078efcff */
[----:B------:R-:W-:Y:S01]  /*12e0*/  @!P4 IMAD.IADD R14, R14, 0x1, -R7 ;  /* 0x000000010e0ec824 */ /* 0x000fe200078e0a07 */
[----:B------:R0:W-:Y:S01]  /*12f0*/  STL [R1+0x14], R0 ;  /* 0x0000140001007387 */ /* 0x0001e20000100800 */
[----:B------:R-:W-:Y:S01]  /*1300*/  IMAD.HI.U32 R5, R3, R18, RZ ;  /* 0x0000001203057227 */ /* 0x000fe200078e00ff */
[----:B------:R-:W-:-:S02]  /*1310*/  ISETP.GT.U32.AND P4, PT, R7, R16, PT ;  /* 0x000000100700720c */ /* 0x000fc40003f84070 */
[C---:B------:R-:W-:Y:S01]  /*1320*/  LOP3.LUT R53, R2.reuse, 0x60, RZ, 0xfc, !PT ;  /* 0x0000006002357812 */ /* 0x040fe200078efcff */
[----:B------:R-:W-:Y:S01]  /*1330*/  IMAD R9, R7, R11, R22 ;  /* 0x0000000b07097224 */ /* 0x000fe200078e0216 */
[C---:B------:R-:W-:Y:S01]  /*1340*/  LOP3.LUT R22, R2.reuse, 0x20, RZ, 0xfc, !PT ;  /* 0x0000002002167812 */ /* 0x040fe200078efcff */
[----:B------:R-:W-:Y:S01]  /*1350*/  IMAD.MOV R5, RZ, RZ, -R5 ;  /* 0x000000ffff057224 */ /* 0x000fe200078e0a05 */
[----:B------:R-:W-:Y:S01]  /*1360*/  LOP3.LUT R55, R2, 0x64, RZ, 0xfc, !PT ;  /* 0x0000006402377812 */ /* 0x000fe200078efcff */
[--C-:B------:R-:W-:Y:S01]  /*1370*/  @!P1 IMAD.IADD R12, R12, 0x1, -R7.reuse ;  /* 0x000000010c0c9824 */ /* 0x100fe200078e0a07 */
[----:B------:R-:W-:Y:S01]  /*1380*/  ISETP.GE.AND P1, PT, R13, RZ, PT ;  /* 0x000000ff0d00720c */ /* 0x000fe20003f26270 */
[----:B0-----:R-:W-:Y:S01]  /*1390*/  IMAD.MOV.U32 R0, RZ, RZ, R14 ;  /* 0x000000ffff007224 */ /* 0x001fe200078e000e */
[----:B------:R-:W-:Y:S01]  /*13a0*/  IABS R14, R15 ;  /* 0x0000000f000e7213 */ /* 0x000fe20000000000 */
[C---:B------:R-:W-:Y:S01]  /*13b0*/  IMAD R10, R7.reuse, R5, R18 ;  /* 0x00000005070a7224 */ /* 0x040fe200078e0212 */
[----:B------:R-:W-:Y:S01]  /*13c0*/  LOP3.LUT R13, R2, 0x14, RZ, 0xfc, !PT ;  /* 0x00000014020d7812 */ /* 0x000fe200078efcff */
[----:B------:R-:W-:Y:S01]  /*13d0*/  @!P6 IMAD.MOV R0, RZ, RZ, -R0 ;  /* 0x000000ffff00e224 */ /* 0x000fe200078e0a00 */
[C---:B------:R-:W-:Y:S01]  /*13e0*/  ISETP.GT.U32.AND P6, PT, R7.reuse, R9, PT ;  /* 0x000000090700720c */ /* 0x040fe20003fc4070 */
[--C-:B------:R-:W-:Y:S01]  /*13f0*/  @!P5 IMAD.IADD R6, R6, 0x1, -R7.reuse ;  /* 0x000000010606d824 */ /* 0x100fe200078e0a07 */
[C---:B------:R-:W-:Y:S01]  /*1400*/  ISETP.GT.U32.AND P3, PT, R7.reuse, R10, PT ;  /* 0x0000000a0700720c */ /* 0x040fe20003f64070 */
[----:B------:R-:W-:Y:S01]  /*1410*/  IMAD.MOV.U32 R5, RZ, RZ, R12 ;  /* 0x000000ffff057224 */ /* 0x000fe200078e000c */
[----:B------:R-:W-:Y:S01]  /*1420*/  IABS R4, R13 ;  /* 0x0000000d00047213 */ /* 0x000fe20000000000 */
[----:B------:R-:W-:Y:S01]  /*1430*/  @!P4 IMAD.IADD R16, R16, 0x1, -R7 ;  /* 0x000000011010c824 */ /* 0x000fe200078e0a07 */
[----:B------:R-:W-:Y:S01]  /*1440*/  ISETP.GT.U32.AND P5, PT, R7, R6, PT ;  /* 0x000000060700720c */ /* 0x000fe20003fa4070 */
[----:B------:R-:W-:Y:S01]  /*1450*/  @!P0 IMAD.MOV R5, RZ, RZ, -R5 ;  /* 0x000000ffff058224 */ /* 0x000fe200078e0a05 */
[----:B------:R-:W-:Y:S01]  /*1460*/  ISETP.GE.AND P0, PT, R17, RZ, PT ;  /* 0x000000ff1100720c */ /* 0x000fe20003f06270 */
[----:B------:R-:W-:Y:S01]  /*1470*/  IMAD.MOV.U32 R12, RZ, RZ, R4 ;  /* 0x000000ffff0c7224 */ /* 0x000fe200078e0004 */
[----:B------:R-:W-:-:S02]  /*1480*/  LOP3.LUT R17, R2, 0x18, RZ, 0xfc, !PT ;  /* 0x0000001802117812 */ /* 0x000fc400078efcff */
[----:B------:R0:W-:Y:S01]  /*1490*/  STL [R1+0x10], R5 ;  /* 0x0000100501007387 */ /* 0x0001e20000100800 */
[--C-:B------:R-:W-:Y:S01]  /*14a0*/  @!P6 IMAD.IADD R9, R9, 0x1, -R7.reuse ;  /* 0x000000010909e824 */ /* 0x100fe200078e0a07 */
[----:B------:R-:W-:Y:S01]  /*14b0*/  ISETP.GT.U32.AND P6, PT, R7, R16, PT ;  /* 0x000000100700720c */ /* 0x000fe20003fc4070 */
[--C-:B------:R-:W-:Y:S01]  /*14c0*/  @!P3 IMAD.IADD R10, R10, 0x1, -R7.reuse ;  /* 0x000000010a0ab824 */ /* 0x100fe200078e0a07 */
[----:B------:R1:W-:Y:S01]  /*14d0*/  STL [R1+0xc], R0 ;  /* 0x00000c0001007387 */ /* 0x0003e20000100800 */
[----:B------:R-:W-:Y:S01]  /*14e0*/  IMAD.HI.U32 R4, R3, R12, RZ ;  /* 0x0000000c03047227 */ /* 0x000fe200078e00ff */
[----:B------:R-:W-:Y:S02]  /*14f0*/  IABS R18, R20 ;  /* 0x0000001400127213 */ /* 0x000fe40000000000 */
[----:B------:R-:W-:Y:S01]  /*1500*/  ISETP.GT.U32.AND P4, PT, R7, R10, PT ;  /* 0x0000000a0700720c */ /* 0x000fe20003f84070 */
[----:B------:R-:W-:Y:S01]  /*1510*/  @!P5 IMAD.IADD R6, R6, 0x1, -R7 ;  /* 0x000000010606d824 */ /* 0x000fe200078e0a07 */
[----:B------:R-:W-:Y:S01]  /*1520*/  ISETP.GE.AND P5, PT, R19, RZ, PT ;  /* 0x000000ff1300720c */ /* 0x000fe20003fa6270 */
[----:B0-----:R-:W-:Y:S01]  /*1530*/  IMAD.HI.U32 R5, R3, R14, RZ ;  /* 0x0000000e03057227 */ /* 0x001fe200078e00ff */
[----:B------:R-:W-:-:S02]  /*1540*/  LOP3.LUT R19, R2, 0x1a, RZ, 0xfc, !PT ;  /* 0x0000001a02137812 */ /* 0x000fc400078efcff */
[----:B------:R-:W-:Y:S01]  /*1550*/  ISETP.GE.AND P3, PT, R21, RZ, PT ;  /* 0x000000ff1500720c */ /* 0x000fe20003f66270 */
[----:B------:R-:W-:Y:S01]  /*1560*/  IMAD.MOV R5, RZ, RZ, -R5 ;  /* 0x000000ffff057224 */ /* 0x000fe200078e0a05 */
[C---:B------:R-:W-:Y:S01]  /*1570*/  LOP3.LUT R21, R2.reuse, 0x1e, RZ, 0xfc, !PT ;  /* 0x0000001e02157812 */ /* 0x040fe200078efcff */
[----:B-1----:R-:W-:Y:S01]  /*1580*/  IMAD.MOV.U32 R0, RZ, RZ, R6 ;  /* 0x000000ffff007224 */ /* 0x002fe200078e0006 */
[----:B------:R-:W-:Y:S01]  /*1590*/  LOP3.LUT R54, R2, 0x62, RZ, 0xfc, !PT ;  /* 0x0000006202367812 */ /* 0x000fe200078efcff */
[C---:B------:R-:W-:Y:S01]  /*15a0*/  IMAD R11, R7.reuse, R5, R14 ;  /* 0x00000005070b7224 */ /* 0x040fe200078e020e */
[----:B------:R-:W-:Y:S01]  /*15b0*/  IABS R14, R19 ;  /* 0x00000013000e7213 */ /* 0x000fe20000000000 */
[--C-:B------:R-:W-:Y:S01]  /*15c0*/  @!P6 IMAD.IADD R16, R16, 0x1, -R7.reuse ;  /* 0x000000011010e824 */ /* 0x100fe200078e0a07 */
[----:B------:R-:W-:Y:S01]  /*15d0*/  LOP3.LUT R56, R2, 0x66, RZ, 0xfc, !PT ;  /* 0x0000006602387812 */ /* 0x000fe200078efcff */
[----:B------:R-:W-:Y:S01]  /*15e0*/  IMAD.MOV R4, RZ, RZ, -R4 ;  /* 0x000000ffff047224 */ /* 0x000fe200078e0a04 */
[C---:B------:R-:W-:Y:S01]  /*15f0*/  ISETP.GT.U32.AND P6, PT, R7.reuse, R11, PT ;  /* 0x0000000b0700720c */ /* 0x040fe20003fc4070 */
[----:B------:R-:W-:Y:S01]  /*1600*/  @!P1 IMAD.MOV R0, RZ, RZ, -R0 ;  /* 0x000000ffff009224 */ /* 0x000fe200078e0a00 */
[C---:B------:R-:W-:Y:S01]  /*1610*/  ISETP.GT.U32.AND P1, PT, R7.reuse, R9, PT ;  /* 0x000000090700720c */ /* 0x040fe20003f24070 */
[----:B------:R-:W-:Y:S01]  /*1620*/  IMAD R4, R7, R4, R12 ;  /* 0x0000000407047224 */ /* 0x000fe200078e020c */
[----:B------:R-:W-:Y:S01]  /*1630*/  IABS R12, R17 ;  /* 0x00000011000c7213 */ /* 0x000fe20000000000 */
[----:B------:R-:W-:Y:S01]  /*1640*/  @!P4 IMAD.IADD R10, R10, 0x1, -R7 ;  /* 0x000000010a0ac824 */ /* 0x000fe200078e0a07 */
[----:B------:R0:W-:Y:S01]  /*1650*/  STL [R1+0x8], R0 ;  /* 0x0000080001007387 */ /* 0x0001e20000100800 */
[----:B------:R-:W-:Y:S01]  /*1660*/  IMAD.HI.U32 R6, R3, R14, RZ ;  /* 0x0000000e03067227 */ /* 0x000fe200078e00ff */
[----:B------:R-:W-:-:S02]  /*1670*/  ISETP.GT.U32.AND P4, PT, R7, R4, PT ;  /* 0x000000040700720c */ /* 0x000fc40003f84070 */
[----:B------:R-:W-:Y:S01]  /*1680*/  IABS R52, R56 ;  /* 0x0000003800347213 */ /* 0x000fe20000000000 */
[----:B------:R-:W-:Y:S01]  /*1690*/  IMAD.HI.U32 R5, R3, R12, RZ ;  /* 0x0000000c03057227 */ /* 0x000fe200078e00ff */
[C---:B------:R-:W-:Y:S02]  /*16a0*/  LOP3.LUT R57, R2.reuse, 0x6a, RZ, 0xfc, !PT ;  /* 0x0000006a02397812 */ /* 0x040fe400078efcff */
[C---:B------:R-:W-:Y:S01]  /*16b0*/  LOP3.LUT R58, R2.reuse, 0x6c, RZ, 0xfc, !PT ;  /* 0x0000006c023a7812 */ /* 0x040fe200078efcff */
[--C-:B------:R-:W-:Y:S01]  /*16c0*/  @!P6 IMAD.IADD R11, R11, 0x1, -R7.reuse ;  /* 0x000000010b0be824 */ /* 0x100fe200078e0a07 */
[C---:B------:R-:W-:Y:S01]  /*16d0*/  LOP3.LUT R59, R2.reuse, 0x6e, RZ, 0xfc, !PT ;  /* 0x0000006e023b7812 */ /* 0x040fe200078efcff */
[----:B------:R-:W-:Y:S01]  /*16e0*/  @!P1 IMAD.IADD R9, R9, 0x1, -R7 ;  /* 0x0000000109099824 */ /* 0x000fe200078e0a07 */
[----:B------:R-:W-:Y:S01]  /*16f0*/  ISETP.GE.AND P1, PT, R13, RZ, PT ;  /* 0x000000ff0d00720c */ /* 0x000fe20003f26270 */
[----:B------:R-:W-:Y:S01]  /*1700*/  IMAD.MOV R5, RZ, RZ, -R5 ;  /* 0x000000ffff057224 */ /* 0x000fe200078e0a05 */
[----:B------:R-:W-:Y:S01]  /*1710*/  ISETP.GT.U32.AND P6, PT, R7, R11, PT ;  /* 0x0000000b0700720c */ /* 0x000fe20003fc4070 */
[----:B------:R-:W-:Y:S01]  /*1720*/  IMAD.HI.U32 R13, R3, R18, RZ ;  /* 0x00000012030d7227 */ /* 0x000fe200078e00ff */
[----:B------:R-:W-:-:S02]  /*1730*/  LOP3.LUT R61, R2, 0x72, RZ, 0xfc, !PT ;  /* 0x00000072023d7812 */ /* 0x000fc400078efcff */
[C---:B------:R-:W-:Y:S01]  /*1740*/  LOP3.LUT R60, R2.reuse, 0x70, RZ, 0xfc, !PT ;  /* 0x00000070023c7812 */ /* 0x040fe200078efcff */
[----:B------:R-:W-:Y:S01]  /*1750*/  IMAD.MOV R6, RZ, RZ, -R6 ;  /* 0x000000ffff067224 */ /* 0x000fe200078e0a06 */
[C---:B------:R-:W-:Y:S01]  /*1760*/  LOP3.LUT R62, R2.reuse, 0x74, RZ, 0xfc, !PT ;  /* 0x00000074023e7812 */ /* 0x040fe200078efcff */
[C---:B------:R-:W-:Y:S01]  /*1770*/  IMAD R12, R7.reuse, R5, R12 ;  /* 0x00000005070c7224 */ /* 0x040fe200078e020c */
[C---:B------:R-:W-:Y:S01]  /*1780*/  LOP3.LUT R63, R2.reuse, 0x7a, RZ, 0xfc, !PT ;  /* 0x0000007a023f7812 */ /* 0x040fe200078efcff */
[----:B------:R-:W-:Y:S01]  /*1790*/  IMAD.MOV R5, RZ, RZ, -R13 ;  /* 0x000000ffff057224 */ /* 0x000fe200078e0a0d */
[----:B------:R-:W-:Y:S01]  /*17a0*/  LOP3.LUT R71, R2, 0x7e, RZ, 0xfc, !PT ;  /* 0x0000007e02477812 */ /* 0x000fe200078efcff */
[----:B------:R-:W-:Y:S01]  /*17b0*/  IMAD R13, R7, R6, R14 ;  /* 0x00000006070d7224 */ /* 0x000fe200078e020e */
[----:B------:R-:W-:Y:S01]  /*17c0*/  IABS R6, R21 ;  /* 0x0000001500067213 */ /* 0x000fe20000000000 */
[----:B------:R-:W-:Y:S01]  /*17d0*/  @!P4 IMAD.IADD R4, R4, 0x1, -R7 ;  /* 0x000000010404c824 */ /* 0x000fe200078e0a07 */
[----:B------:R-:W-:Y:S01]  /*17e0*/  ISETP.GE.AND P4, PT, R15, RZ, PT ;  /* 0x000000ff0f00720c */ /* 0x000fe20003f86270 */
[----:B0-----:R-:W-:Y:S01]  /*17f0*/  IMAD.MOV.U32 R0, RZ, RZ, R10 ;  /* 0x000000ffff007224 */ /* 0x001fe200078e000a */
[----:B------:R-:W-:Y:S01]  /*1800*/  IABS R68, R71 ;  /* 0x0000004700447213 */ /* 0x000fe20000000000 */
[C---:B------:R-:W-:Y:S01]  /*1810*/  IMAD R14, R7.reuse, R5, R18 ;  /* 0x00000005070e7224 */ /* 0x040fe200078e0212 */
[----:B------:R-:W-:Y:S01]  /*1820*/  IABS R18, R23 ;  /* 0x0000001700127213 */ /* 0x000fe20000000000 */
[----:B------:R-:W-:Y:S01]  /*1830*/  @!P3 IMAD.MOV R9, RZ, RZ, -R9 ;  /* 0x000000ffff09b224 */ /* 0x000fe200078e0a09 */
[C---:B------:R-:W-:Y:S01]  /*1840*/  ISETP.GT.U32.AND P3, PT, R7.reuse, R13, PT ;  /* 0x0000000d0700720c */ /* 0x040fe20003f64070 */
[----:B------:R-:W-:Y:S01]  /*1850*/  @!P0 IMAD.MOV R0, RZ, RZ, -R0 ;  /* 0x000000ffff008224 */ /* 0x000fe200078e0a00 */
[----:B------:R-:W-:Y:S01]  /*1860*/  ISETP.GT.U32.AND P0, PT, R7, R4, PT ;  /* 0x000000040700720c */ /* 0x000fe20003f04070 */
[----:B------:R-:W-:Y:S01]  /*1870*/  @!P6 IMAD.IADD R11, R11, 0x1, -R7 ;  /* 0x000000010b0be824 */ /* 0x000fe200078e0a07 */
[----:B------:R-:W-:Y:S01]  /*1880*/  ISETP.GT.U32.AND P6, PT, R7, R14, PT ;  /* 0x0000000e0700720c */ /* 0x000fe20003fc4070 */
[----:B------:R-:W-:Y:S01]  /*1890*/  IMAD.HI.U32 R5, R3, R6, RZ ;  /* 0x0000000603057227 */ /* 0x000fe200078e00ff */
[----:B------:R0:W-:Y:S01]  /*18a0*/  STL [R1+0x4], R0 ;  /* 0x0000040001007387 */ /* 0x0001e20000100800 */
[----:B------:R-:W-:-:S02]  /*18b0*/  LOP3.LUT R73, R2, 0x82, RZ, 0xfc, !PT ;  /* 0x0000008202497812 */ /* 0x000fc400078efcff */
[----:B------:R-:W-:Y:S01]  /*18c0*/  IMAD.MOV R5, RZ, RZ, -R5 ;  /* 0x000000ffff057224 */ /* 0x000fe200078e0a05 */
[----:B------:R-:W-:Y:S01]  /*18d0*/  LOP3.LUT R74, R2, 0x80, RZ, 0xfc, !PT ;  /* 0x00000080024a7812 */ /* 0x000fe200078efcff */
[----:B------:R-:W-:Y:S01]  /*18e0*/  @!P4 IMAD.MOV R11, RZ, RZ, -R11 ;  /* 0x000000ffff0bc224 */ /* 0x000fe200078e0a0b */
[----:B------:R-:W-:Y:S01]  /*18f0*/  IABS R72, R73 ;  /* 0x0000004900487213 */ /* 0x000fe20000000000 */
[--C-:B------:R-:W-:Y:S01]  /*1900*/  @!P3 IMAD.IADD R13, R13, 0x1, -R7.reuse ;  /* 0x000000010d0db824 */ /* 0x100fe200078e0a07 */
[----:B------:R-:W-:Y:S01]  /*1910*/  IABS R70, R74 ;  /* 0x0000004a00467213 */ /* 0x000fe20000000000 */
[--C-:B------:R-:W-:Y:S01]  /*1920*/  @!P0 IMAD.IADD R4, R4, 0x1, -R7.reuse ;  /* 0x0000000104048824 */ /* 0x100fe200078e0a07 */
[----:B------:R-:W-:Y:S01]  /*1930*/  ISETP.GE.AND P0, PT, R17, RZ, PT ;  /* 0x000000ff1100720c */ /* 0x000fe20003f06270 */
[----:B0-----:R-:W-:Y:S01]  /*1940*/  IMAD.MOV.U32 R0, RZ, RZ, R16 ;  /* 0x000000ffff007224 */ /* 0x001fe200078e0010 */
[----:B------:R-:W-:Y:S01]  /*1950*/  IABS R16, R22 ;  /* 0x0000001600107213 */ /* 0x000fe20000000000 */
[--C-:B------:R-:W-:Y:S01]  /*1960*/  @!P6 IMAD.IADD R14, R14, 0x1, -R7.reuse ;  /* 0x000000010e0ee824 */ /* 0x100fe200078e0a07 */
[C---:B------:R-:W-:Y:S01]  /*1970*/  ISETP.GT.U32.AND P6, PT, R7.reuse, R13, PT ;  /* 0x0000000d0700720c */ /* 0x040fe20003fc4070 */
[----:B------:R-:W-:Y:S01]  /*1980*/  @!P5 IMAD.MOV R0, RZ, RZ, -R0 ;  /* 0x000000ffff00d224 */ /* 0x000fe200078e0a00 */
[----:B------:R-:W-:Y:S01]  /*1990*/  ISETP.GT.U32.AND P5, PT, R7, R12, PT ;  /* 0x0000000c0700720c */ /* 0x000fe20003fa4070 */
[----:B------:R-:W-:Y:S01]  /*19a0*/  IMAD.MOV.U32 R10, RZ, RZ, R4 ;  /* 0x000000ffff0a7224 */ /* 0x000fe200078e0004 */
[C---:B------:R-:W-:Y:S01]  /*19b0*/  LOP3.LUT R77, R2.reuse, 0x86, RZ, 0xfc, !PT ;  /* 0x00000086024d7812 */ /* 0x040fe200078efcff */
[----:B------:R-:W-:Y:S01]  /*19c0*/  IMAD.HI.U32 R4, R3, R16, RZ ;  /* 0x0000001003047227 */ /* 0x000fe200078e00ff */
[C---:B------:R-:W-:Y:S01]  /*19d0*/  LOP3.LUT R76, R2.reuse, 0x84, RZ, 0xfc, !PT ;  /* 0x00000084024c7812 */ /* 0x040fe200078efcff */
[----:B------:R-:W-:Y:S01]  /*19e0*/  STL [R1], R0 ;  /* 0x0000000001007387 */ /* 0x000fe20000100800 */
[C---:B------:R-:W-:Y:S01]  /*19f0*/  LOP3.LUT R78, R2.reuse, 0x88, RZ, 0xfc, !PT ;  /* 0x00000088024e7812 */ /* 0x040fe200078efcff */
[----:B------:R-:W-:Y:S01]  /*1a00*/  IMAD.MOV R4, RZ, RZ, -R4 ;  /* 0x000000ffff047224 */ /* 0x000fe200078e0a04 */
[C---:B------:R-:W-:Y:S01]  /*1a10*/  LOP3.LUT R75, R2.reuse, 0x8a, RZ, 0xfc, !PT ;  /* 0x0000008a024b7812 */ /* 0x040fe200078efcff */
[C---:B------:R-:W-:Y:S01]  /*1a20*/  IMAD R15, R7.reuse, R5, R6 ;  /* 0x00000005070f7224 */ /* 0x040fe200078e0206 */
[----:B------:R-:W-:Y:S01]  /*1a30*/  IABS R5, R24 ;  /* 0x0000001800057213 */ /* 0x000fe20000000000 */
[----:B------:R-:W-:Y:S01]  /*1a40*/  IMAD R16, R7, R4, R16 ;  /* 0x0000000407107224 */ /* 0x000fe200078e0210 */
[----:B------:R-:W-:Y:S01]  /*1a50*/  LOP3.LUT R79, R2, 0x8c, RZ, 0xfc, !PT ;  /* 0x0000008c024f7812 */ /* 0x000fe200078efcff */
[--C-:B------:R-:W-:Y:S01]  /*1a60*/  @!P5 IMAD.IADD R12, R12, 0x1, -R7.reuse ;  /* 0x000000010c0cd824 */ /* 0x100fe200078e0a07 */
[----:B------:R-:W-:Y:S01]  /*1a70*/  ISETP.GE.AND P5, PT, R19, RZ, PT ;  /* 0x000000ff1300720c */ /* 0x000fe20003fa6270 */
[----:B------:R-:W-:Y:S01]  /*1a80*/  @!P6 IMAD.IADD R13, R13, 0x1, -R7 ;  /* 0x000000010d0de824 */ /* 0x000fe200078e0a07 */
[C---:B------:R-:W-:Y:S01]  /*1a90*/  ISETP.GT.U32.AND P6, PT, R7.reuse, R16, PT ;  /* 0x000000100700720c */ /* 0x040fe20003fc4070 */
[----:B------:R-:W-:Y:S01]  /*1aa0*/  @!P1 IMAD.MOV R10, RZ, RZ, -R10 ;  /* 0x000000ffff0a9224 */ /* 0x000fe200078e0a0a */
[----:B------:R-:W-:Y:S01]  /*1ab0*/  ISETP.GT.U32.AND P3, PT, R7, R12, PT ;  /* 0x0000000c0700720c */ /* 0x000fe20003f64070 */
[----:B------:R-:W-:Y:S01]  /*1ac0*/  STL [R1+0x648], R9 ;  /* 0x0006480901007387 */ /* 0x000fe20000100800 */
[----:B------:R-:W-:-:S02]  /*1ad0*/  LOP3.LUT R19, R2, 0x22, RZ, 0xfc, !PT ;  /* 0x0000002202137812 */ /* 0x000fc400078efcff */
[----:B------:R-:W-:Y:S01]  /*1ae0*/  ISETP.GT.U32.AND P1, PT, R7, R14, PT ;  /* 0x0000000e0700720c */ /* 0x000fe20003f24070 */
[----:B------:R-:W-:Y:S01]  /*1af0*/  STL [R1+0x64c], R10 ;  /* 0x00064c0a01007387 */ /* 0x000fe20000100800 */
[----:B------:R-:W-:Y:S02]  /*1b00*/  IABS R6, R19 ;  /* 0x0000001300067213 */ /* 0x000fe40000000000 */
[----:B------:R-:W-:Y:S01]  /*1b10*/  LOP3.LUT R80, R2, 0x8e, RZ, 0xfc, !PT ;  /* 0x0000008e02507812 */ /* 0x000fe200078efcff */
[----:B------:R-:W-:Y:S01]  /*1b20*/  @!P5 IMAD.MOV R13, RZ, RZ, -R13 ;  /* 0x000000ffff0dd224 */ /* 0x000fe200078e0a0d */
[----:B------:R-:W-:Y:S01]  /*1b30*/  ISETP.GE.AND P5, PT, R22, RZ, PT ;  /* 0x000000ff1600720c */ /* 0x000fe20003fa6270 */
[----:B------:R-:W-:Y:S01]  /*1b40*/  IMAD.HI.U32 R4, R3, R6, RZ ;  /* 0x0000000603047227 */ /* 0x000fe200078e00ff */
[C---:B------:R-:W-:Y:S01]  /*1b50*/  LOP3.LUT R81, R2.reuse, 0x9a, RZ, 0xfc, !PT ;  /* 0x0000009a02517812 */ /* 0x040fe200078efcff */
[----:B------:R-:W-:Y:S01]  /*1b60*/  STL [R1+0x650], R11 ;  /* 0x0006500b01007387 */ /* 0x000fe20000100800 */
[----:B------:R-:W-:Y:S01]  /*1b70*/  LOP3.LUT R85, R2, 0x9e, RZ, 0xfc, !PT ;  /* 0x0000009e02557812 */ /* 0x000fe200078efcff */
[--C-:B------:R-:W-:Y:S01]  /*1b80*/  @!P3 IMAD.IADD R12, R12, 0x1, -R7.reuse ;  /* 0x000000010c0cb824 */ /* 0x100fe200078e0a07 */
[----:B------:R-:W-:Y:S01]  /*1b90*/  ISETP.GT.U32.AND P3, PT, R7, R15, PT ;  /* 0x0000000f0700720c */ /* 0x000fe20003f64070 */
[----:B------:R-:W-:Y:S01]  /*1ba0*/  @!P6 IMAD.IADD R16, R16, 0x1, -R7 ;  /* 0x000000011010e824 */ /* 0x000fe200078e0a07 */
[----:B------:R-:W-:Y:S01]  /*1bb0*/  IABS R82, R85 ;  /* 0x0000005500527213 */ /* 0x000fe20000000000 */
[----:B------:R-:W-:Y:S01]  /*1bc0*/  IMAD.MOV R17, RZ, RZ, -R4 ;  /* 0x000000ffff117224 */ /* 0x000fe200078e0a04 */
[----:B------:R-:W-:Y:S01]  /*1bd0*/  LOP3.LUT R83, R2, 0x9c, RZ, 0xfc, !PT ;  /* 0x0000009c02537812 */ /* 0x000fe200078efcff */
[----:B------:R-:W-:Y:S01]  /*1be0*/  IMAD.HI.U32 R4, R3, R18, RZ ;  /* 0x0000001203047227 */ /* 0x000fe200078e00ff */
[----:B------:R-:W-:-:S02]  /*1bf0*/  ISETP.GT.U32.AND P4, PT, R7, R16, PT ;  /* 0x000000100700720c */ /* 0x000fc40003f84070 */
[C---:B------:R-:W-:Y:S01]  /*1c00*/  LOP3.LUT R91, R2.reuse, 0xa0, RZ, 0xfc, !PT ;  /* 0x000000a0025b7812 */ /* 0x040fe200078efcff */
[----:B------:R-:W-:Y:S01]  /*1c10*/  IMAD R17, R7, R17, R6 ;  /* 0x0000001107117224 */ /* 0x000fe200078e0206 */
[C---:B------:R-:W-:Y:S01]  /*1c20*/  LOP3.LUT R89, R2.reuse, 0xa2, RZ, 0xfc, !PT ;  /* 0x000000a202597812 */ /* 0x040fe200078efcff */
[----:B------:R-:W-:Y:S01]  /*1c30*/  IMAD.MOV.U32 R6, RZ, RZ, R5 ;  /* 0x000000ffff067224 */ /* 0x000fe200078e0005 */
[C---:B------:R-:W-:Y:S01]  /*1c40*/  LOP3.LUT R92, R2.reuse, 0xa4, RZ, 0xfc, !PT ;  /* 0x000000a4025c7812 */ /* 0x040fe200078efcff */
[----:B------:R-:W-:Y:S01]  /*1c50*/  IMAD.MOV R5, RZ, RZ, -R4 ;  /* 0x000000ffff057224 */ /* 0x000fe200078e0a04 */
[C---:B------:R-:W-:Y:S01]  /*1c60*/  LOP3.LUT R90, R2.reuse, 0xa6, RZ, 0xfc, !PT ;  /* 0x000000a6025a7812 */ /* 0x040fe200078efcff */
[--C-:B------:R-:W-:Y:S01]  /*1c70*/  @!P3 IMAD.IADD R15, R15, 0x1, -R7.reuse ;  /* 0x000000010f0fb824 */ /* 0x100fe200078e0a07 */
[----:B------:R-:W-:Y:S01]  /*1c80*/  ISETP.GE.AND P3, PT, R21, RZ, PT ;  /* 0x000000ff1500720c */ /* 0x000fe20003f66270 */
[C---:B------:R-:W-:Y:S01]  /*1c90*/  IMAD R18, R7.reuse, R5, R18 ;  /* 0x0000000507127224 */ /* 0x040fe200078e0212 */
[----:B------:R-:W-:Y:S01]  /*1ca0*/  LOP3.LUT R5, R2, 0x28, RZ, 0xfc, !PT ;  /* 0x0000002802057812 */ /* 0x000fe200078efcff */
[--C-:B------:R-:W-:Y:S01]  /*1cb0*/  @!P1 IMAD.IADD R14, R14, 0x1, -R7.reuse ;  /* 0x000000010e0e9824 */ /* 0x100fe200078e0a07 */
[----:B------:R-:W-:Y:S01]  /*1cc0*/  ISETP.GE.AND P1, PT, R20, RZ, PT ;  /* 0x000000ff1400720c */ /* 0x000fe20003f26270 */
[----:B------:R-:W-:Y:S01]  /*1cd0*/  @!P4 IMAD.IADD R16, R16, 0x1, -R7 ;  /* 0x000000011010c824 */ /* 0x000fe200078e0a07 */
[C---:B------:R-:W-:Y:S01]  /*1ce0*/  ISETP.GT.U32.AND P6, PT, R7.reuse, R15, PT ;  /* 0x0000000f0700720c */ /* 0x040fe20003fc4070 */
[----:B------:R-:W-:Y:S01]  /*1cf0*/  @!P0 IMAD.MOV R12, RZ, RZ, -R12 ;  /* 0x000000ffff0c8224 */ /* 0x000fe200078e0a0c */
[----:B------:R-:W-:Y:S01]  /*1d00*/  ISETP.GT.U32.AND P4, PT, R7, R18, PT ;  /* 0x000000120700720c */ /* 0x000fe20003f84070 */
[----:B------:R-:W-:Y:S01]  /*1d10*/  IMAD.HI.U32 R4, R3, R6, RZ ;  /* 0x0000000603047227 */ /* 0x000fe200078e00ff */
[----:B------:R-:W-:-:S02]  /*1d20*/  ISETP.GT.U32.AND P0, PT, R7, R17, PT ;  /* 0x000000110700720c */ /* 0x000fc40003f04070 */
[----:B------:R-:W-:Y:S01]  /*1d30*/  IABS R20, R5 ;  /* 0x0000000500147213 */ /* 0x000fe20000000000 */
[----:B------:R-:W-:Y:S01]  /*1d40*/  IMAD.MOV R4, RZ, RZ, -R4 ;  /* 0x000000ffff047224 */ /* 0x000fe200078e0a04 */
[----:B------:R-:W-:Y:S01]  /*1d50*/  IABS R84, R92 ;  /* 0x0000005c00547213 */ /* 0x000fe20000000000 */
[----:B------:R-:W-:Y:S01]  /*1d60*/  @!P5 IMAD.MOV R16, RZ, RZ, -R16 ;  /* 0x000000ffff10d224 */ /* 0x000fe200078e0a10 */
[----:B------:R-:W-:Y:S01]  /*1d70*/  IABS R86, R90 ;  /* 0x0000005a00567213 */ /* 0x000fe20000000000 */
[----:B------:R-:W-:Y:S01]  /*1d80*/  @!P1 IMAD.MOV R14, RZ, RZ, -R14 ;  /* 0x000000ffff0e9224 */ /* 0x000fe200078e0a0e */
[----:B------:R-:W-:Y:S01]  /*1d90*/  ISETP.GE.AND P1, PT, R19, RZ, PT ;  /* 0x000000ff1300720c */ /* 0x000fe20003f26270 */
[--C-:B------:R-:W-:Y:S01]  /*1da0*/  @!P6 IMAD.IADD R15, R15, 0x1, -R7.reuse ;  /* 0x000000010f0fe824 */ /* 0x100fe200078e0a07 */
[----:B------:R-:W-:Y:S01]  /*1db0*/  ISETP.GE.AND P6, PT, R23, RZ, PT ;  /* 0x000000ff1700720c */ /* 0x000fe20003fc6270 */
[----:B------:R-:W-:Y:S01]  /*1dc0*/  IMAD R19, R7, R4, R6 ;  /* 0x0000000407137224 */ /* 0x000fe200078e0206 */
[----:B------:R-:W-:Y:S01]  /*1dd0*/  LOP3.LUT R23, R2, 0x2a, RZ, 0xfc, !PT ;  /* 0x0000002a02177812 */ /* 0x000fe200078efcff */
[--C-:B------:R-:W-:Y:S01]  /*1de0*/  @!P4 IMAD.IADD R18, R18, 0x1, -R7.reuse ;  /* 0x000000011212c824 */ /* 0x100fe200078e0a07 */
[C---:B------:R-:W-:Y:S01]  /*1df0*/  LOP3.LUT R93, R2.reuse, 0xa8, RZ, 0xfc, !PT ;  /* 0x000000a8025d7812 */ /* 0x040fe200078efcff */
[----:B------:R-:W-:Y:S01]  /*1e00*/  IMAD.HI.U32 R4, R3, R20, RZ ;  /* 0x0000001403047227 */ /* 0x000fe200078e00ff */
[----:B------:R-:W-:Y:S01]  /*1e10*/  ISETP.GT.U32.AND P5, PT, R7, R19, PT ;  /* 0x000000130700720c */ /* 0x000fe20003fa4070 */
[----:B------:R-:W-:Y:S01]  /*1e20*/  STL [R1+0x654], R12 ;  /* 0x0006540c01007387 */ /* 0x000fe20000100800 */
[----:B------:R-:W-:Y:S01]  /*1e30*/  IABS R6, R23 ;  /* 0x0000001700067213 */ /* 0x000fe20000000000 */
[----:B------:R-:W-:Y:S01]  /*1e40*/  @!P0 IMAD.IADD R17, R17, 0x1, -R7 ;  /* 0x0000000111118824 */ /* 0x000fe200078e0a07 */
[C---:B------:R-:W-:Y:S01]  /*1e50*/  ISETP.GT.U32.AND P4, PT, R7.reuse, R18, PT ;  /* 0x000000120700720c */ /* 0x040fe20003f84070 */
[----:B------:R-:W-:Y:S01]  /*1e60*/  IMAD.MOV R4, RZ, RZ, -R4 ;  /* 0x000000ffff047224 */ /* 0x000fe200078e0a04 */
[----:B------:R-:W-:Y:S01]  /*1e70*/  LOP3.LUT R98, R2, 0xaa, RZ, 0xfc, !PT ;  /* 0x000000aa02627812 */ /* 0x000fe200078efcff */
[----:B------:R-:W-:Y:S01]  /*1e80*/  @!P3 IMAD.MOV R15, RZ, RZ, -R15 ;  /* 0x000000ffff0fb224 */ /* 0x000fe200078e0a0f */
[C---:B------:R-:W-:Y:S01]  /*1e90*/  ISETP.GT.U32.AND P0, PT, R7.reuse, R17, PT ;  /* 0x000000110700720c */ /* 0x040fe20003f04070 */
[----:B------:R-:W-:Y:S01]  /*1ea0*/  IMAD R20, R7, R4, R20 ;  /* 0x0000000407147224 */ /* 0x000fe200078e0214 */
[----:B------:R-:W-:Y:S01]  /*1eb0*/  ISETP.GE.AND P3, PT, R24, RZ, PT ;  /* 0x000000ff1800720c */ /* 0x000fe20003f66270 */
[----:B------:R-:W-:Y:S01]  /*1ec0*/  IMAD.HI.U32 R4, R3, R6, RZ ;  /* 0x0000000603047227 */ /* 0x000fe200078e00ff */
[C---:B------:R-:W-:Y:S01]  /*1ed0*/  LOP3.LUT R24, R2.reuse, 0x2c, RZ, 0xfc, !PT ;  /* 0x0000002c02187812 */ /* 0x040fe200078efcff */
[----:B------:R-:W-:Y:S01]  /*1ee0*/  STL [R1+0x658], R13 ;  /* 0x0006580d01007387 */ /* 0x000fe20000100800 */
[----:B------:R-:W-:Y:S01]  /*1ef0*/  IABS R88, R98 ;  /* 0x0000006200587213 */ /* 0x000fe20000000000 */
[----:B------:R-:W-:Y:S01]  /*1f00*/  IMAD.MOV R21, RZ, RZ, -R4 ;  /* 0x000000ffff157224 */ /* 0x000fe200078e0a04 */
[----:B------:R-:W-:Y:S01]  /*1f10*/  IABS R22, R24 ;  /* 0x0000001800167213 */ /* 0x000fe20000000000 */
[--C-:B------:R-:W-:Y:S01]  /*1f20*/  @!P5 IMAD.IADD R19, R19, 0x1, -R7.reuse ;  /* 0x000000011313d824 */ /* 0x100fe200078e0a07 */
[----:B------:R-:W-:Y:S01]  /*1f30*/  LOP3.LUT R96, R2, 0xae, RZ, 0xfc, !PT ;  /* 0x000000ae02607812 */ /* 0x000fe200078efcff */
[--C-:B------:R-:W-:Y:S01]  /*1f40*/  @!P4 IMAD.IADD R18, R18, 0x1, -R7.reuse ;  /* 0x000000011212c824 */ /* 0x100fe200078e0a07 */
[----:B------:R-:W-:Y:S01]  /*1f50*/  ISETP.GE.AND P4, PT, R23, RZ, PT ;  /* 0x000000ff1700720c */ /* 0x000fe20003f86270 */
[C---:B------:R-:W-:Y:S01]  /*1f60*/  IMAD R21, R7.reuse, R21, R6 ;  /* 0x0000001507157224 */ /* 0x040fe200078e0206 */
[----:B------:R-:W-:Y:S01]  /*1f70*/  ISETP.GT.U32.AND P5, PT, R7, R19, PT ;  /* 0x000000130700720c */ /* 0x000fe20003fa4070 */
[----:B------:R-:W-:Y:S01]  /*1f80*/  @!P0 IMAD.IADD R17, R17, 0x1, -R7 ;  /* 0x0000000111118824 */ /* 0x000fe200078e0a07 */
[----:B------:R-:W-:Y:S01]  /*1f90*/  ISETP.GE.AND P0, PT, R5, RZ, PT ;  /* 0x000000ff0500720c */ /* 0x000fe20003f06270 */
[----:B------:R-:W-:Y:S01]  /*1fa0*/  @!P6 IMAD.MOV R18, RZ, RZ, -R18 ;  /* 0x000000ffff12e224 */ /* 0x000fe200078e0a12 */
[C---:B------:R-:W-:Y:S01]  /*1fb0*/  ISETP.GT.U32.AND P6, PT, R7.reuse, R21, PT ;  /* 0x000000150700720c */ /* 0x040fe20003fc4070 */
[----:B------:R-:W-:Y:S01]  /*1fc0*/  @!P1 IMAD.MOV R17, RZ, RZ, -R17 ;  /* 0x000000ffff119224 */ /* 0x000fe200078e0a11 */
[----:B------:R-:W-:Y:S01]  /*1fd0*/  ISETP.GT.U32.AND P1, PT, R7, R20, PT ;  /* 0x000000140700720c */ /* 0x000fe20003f24070 */
[----:B------:R-:W-:Y:S01]  /*1fe0*/  IMAD.HI.U32 R4, R3, R22, RZ ;  /* 0x0000001603047227 */ /* 0x000fe200078e00ff */
[----:B------:R-:W-:Y:S01]  /*1ff0*/  IABS R5, R25 ;  /* 0x0000001900057213 */ /* 0x000fe20000000000 */
[----:B------:R-:W-:Y:S01]  /*2000*/  STL [R1+0x65c], R14 ;  /* 0x00065c0e01007387 */ /* 0x000fe20000100800 */
[C---:B------:R-:W-:Y:S01]  /*2010*/  LOP3.LUT R95, R2.reuse, 0xac, RZ, 0xfc, !PT ;  /* 0x000000ac025f7812 */ /* 0x040fe200078efcff */
[----:B------:R-:W-:Y:S01]  /*2020*/  IMAD.MOV R4, RZ, RZ, -R4 ;  /* 0x000000ffff047224 */ /* 0x000fe200078e0a04 */
[----:B------:R-:W-:Y:S01]  /*2030*/  LOP3.LUT R97, R2, 0xb0, RZ, 0xfc, !PT ;  /* 0x000000b002617812 */ /* 0x000fe200078efcff */
[----:B------:R-:W-:Y:S01]  /*2040*/  IMAD.MOV.U32 R6, RZ, RZ, R5 ;  /* 0x000000ffff067224 */ /* 0x000fe200078e0005 */
[----:B------:R-:W-:Y:S01]  /*2050*/  IABS R5, R30 ;  /* 0x0000001e00057213 */ /* 0x000fe20000000000 */
[--C-:B------:R-:W-:Y:S01]  /*2060*/  @!P5 IMAD.IADD R19, R19, 0x1, -R7.reuse ;  /* 0x000000011313d824 */ /* 0x100fe200078e0a07 */
[----:B------:R-:W-:Y:S01]  /*2070*/  ISETP.GE.AND P5, PT, R24, RZ, PT ;  /* 0x000000ff1800720c */ /* 0x000fe20003fa6270 */
[----:B------:R-:W-:Y:S01]  /*2080*/  IMAD R22, R7, R4, R22 ;  /* 0x0000000407167224 */ /* 0x000fe200078e0216 */
[----:B------:R-:W-:Y:S01]  /*2090*/  IABS R24, R27 ;  /* 0x0000001b00187213 */ /* 0x000fe20000000000 */
[--C-:B------:R-:W-:Y:S01]  /*20a0*/  @!P6 IMAD.IADD R21, R21, 0x1, -R7.reuse ;  /* 0x000000011515e824 */ /* 0x100fe200078e0a07 */
[----:B------:R-:W-:Y:S01]  /*20b0*/  IABS R94, R95 ;  /* 0x0000005f005e7213 */ /* 0x000fe20000000000 */
[----:B------:R-:W-:Y:S01]  /*20c0*/  IMAD.HI.U32 R4, R3, R6, RZ ;  /* 0x0000000603047227 */ /* 0x000fe200078e00ff */
[----:B------:R-:W-:Y:S01]  /*20d0*/  LOP3.LUT R99, R2, 0xbc, RZ, 0xfc, !PT ;  /* 0x000000bc02637812 */ /* 0x000fe200078efcff */
[----:B------:R0:W-:Y:S01]  /*20e0*/  STL [R1+0x660], R15 ;  /* 0x0006600f01007387 */ /* 0x0001e20000100800 */
[----:B------:R-:W-:Y:S01]  /*20f0*/  ISETP.GT.U32.AND P6, PT, R7, R21, PT ;  /* 0x000000150700720c */ /* 0x000fe20003fc4070 */
[----:B------:R-:W-:Y:S01]  /*2100*/  @!P1 IMAD.IADD R20, R20, 0x1, -R7 ;  /* 0x0000000114149824 */ /* 0x000fe200078e0a07 */
[----:B------:R-:W-:Y:S01]  /*2110*/  LOP3.LUT R101, R2, 0xbe, RZ, 0xfc, !PT ;  /* 0x000000be02657812 */ /* 0x000fe200078efcff */
[----:B------:R-:W-:Y:S01]  /*2120*/  IMAD.MOV R23, RZ, RZ, -R4 ;  /* 0x000000ffff177224 */ /* 0x000fe200078e0a04 */
[----:B------:R-:W-:Y:S01]  /*2130*/  IABS R100, R99 ;  /* 0x0000006300647213 */ /* 0x000fe20000000000 */
[----:B------:R-:W-:Y:S01]  /*2140*/  IMAD.HI.U32 R4, R3, R24, RZ ;  /* 0x0000001803047227 */ /* 0x000fe200078e00ff */
[----:B------:R-:W-:-:S02]  /*2150*/  ISETP.GT.U32.AND P1, PT, R7, R20, PT ;  /* 0x000000140700720c */ /* 0x000fc40003f24070 */
[----:B------:R-:W-:Y:S01]  /*2160*/  IABS R102, R101 ;  /* 0x0000006500667213 */ /* 0x000fe20000000000 */
[----:B------:R-:W-:Y:S01]  /*2170*/  IMAD.MOV R4, RZ, RZ, -R4 ;  /* 0x000000ffff047224 */ /* 0x000fe200078e0a04 */
[C---:B------:R-:W-:Y:S01]  /*2180*/  LOP3.LUT R103, R2.reuse, 0xc4, RZ, 0xfc, !PT ;  /* 0x000000c402677812 */ /* 0x040fe200078efcff */
[C---:B------:R-:W-:Y:S01]  /*2190*/  IMAD R23, R7.reuse, R23, R6 ;  /* 0x0000001707177224 */ /* 0x040fe200078e0206 */
[----:B------:R-:W-:Y:S01]  /*21a0*/  IABS R6, R28 ;  /* 0x0000001c00067213 */ /* 0x000fe20000000000 */
[----:B------:R-:W-:Y:S01]  /*21b0*/  IMAD R24, R7, R4, R24 ;  /* 0x0000000407187224 */ /* 0x000fe200078e0218 */
[C---:B------:R-:W-:Y:S01]  /*21c0*/  LOP3.LUT R104, R2.reuse, 0xc2, RZ, 0xfc, !PT ;  /* 0x000000c202687812 */ /* 0x040fe200078efcff */
[----:B------:R-:W-:Y:S01]  /*21d0*/  @!P6 IMAD.IADD R21, R21, 0x1, -R7 ;  /* 0x000000011515e824 */ /* 0x000fe200078e0a07 */
[----:B------:R-:W-:Y:S01]  /*21e0*/  LOP3.LUT R109, R2, 0xcc, RZ, 0xfc, !PT ;  /* 0x000000cc026d7812 */ /* 0x000fe200078efcff */
[----:B------:R-:W-:Y:S01]  /*21f0*/  @!P3 IMAD.MOV R19, RZ, RZ, -R19 ;  /* 0x000000ffff13b224 */ /* 0x000fe200078e0a13 */
[C---:B------:R-:W-:Y:S01]  /*2200*/  ISETP.GT.U32.AND P6, PT, R7.reuse, R24, PT ;  /* 0x000000180700720c */ /* 0x040fe20003fc4070 */
[----:B------:R-:W-:Y:S01]  /*2210*/  @!P1 IMAD.IADD R20, R20, 0x1, -R7 ;  /* 0x0000000114149824 */ /* 0x000fe200078e0a07 */
[----:B------:R-:W-:Y:S01]  /*2220*/  ISETP.GT.U32.AND P1, PT, R7, R23, PT ;  /* 0x000000170700720c */ /* 0x000fe20003f24070 */
[----:B------:R-:W-:Y:S01]  /*2230*/  IMAD.HI.U32 R4, R3, R6, RZ ;  /* 0x0000000603047227 */ /* 0x000fe200078e00ff */
[----:B------:R-:W-:Y:S01]  /*2240*/  ISETP.GT.U32.AND P3, PT, R7, R22, PT ;  /* 0x000000160700720c */ /* 0x000fe20003f64070 */
[----:B0-----:R-:W2:Y:S01]  /*2250*/  LDL.LU R15, [R1+0x1c] ;  /* 0x00001c00010f7983 */ /* 0x001ea20000300800 */
[C---:B------:R-:W-:Y:S01]  /*2260*/  LOP3.LUT R108, R2.reuse, 0xce, RZ, 0xfc, !PT ;  /* 0x000000ce026c7812 */ /* 0x040fe200078efcff */
[----:B------:R-:W-:Y:S01]  /*2270*/  IMAD.MOV R4, RZ, RZ, -R4 ;  /* 0x000000ffff047224 */ /* 0x000fe200078e0a04 */
[C---:B------:R-:W-:Y:S01]  /*2280*/  LOP3.LUT R115, R2.reuse, 0xd4, RZ, 0xfc, !PT ;  /* 0x000000d402737812 */ /* 0x040fe200078efcff */
[----:B------:R-:W-:Y:S01]  /*2290*/  @!P4 IMAD.MOV R21, RZ, RZ, -R21 ;  /* 0x000000ffff15c224 */ /* 0x000fe200078e0a15 */
[C---:B------:R-:W-:Y:S01]  /*22a0*/  LOP3.LUT R118, R2.reuse, 0xdc, RZ, 0xfc, !PT ;  /* 0x000000dc02767812 */ /* 0x040fe200078efcff */
[----:B------:R-:W-:Y:S01]  /*22b0*/  @!P0 IMAD.MOV R20, RZ, RZ, -R20 ;  /* 0x000000ffff148224 */ /* 0x000fe200078e0a14 */
[----:B------:R-:W-:Y:S01]  /*22c0*/  LOP3.LUT R119, R2, 0xe0, RZ, 0xfc, !PT ;  /* 0x000000e002777812 */ /* 0x000fe200078efcff */
[--C-:B------:R-:W-:Y:S01]  /*22d0*/  @!P6 IMAD.IADD R24, R24, 0x1, -R7.reuse ;  /* 0x000000011818e824 */ /* 0x100fe200078e0a07 */
[----:B------:R-:W-:Y:S01]  /*22e0*/  ISETP.GE.AND P6, PT, R27, RZ, PT ;  /* 0x000000ff1b00720c */ /* 0x000fe20003fc6270 */
[--C-:B------:R-:W-:Y:S01]  /*22f0*/  @!P1 IMAD.IADD R23, R23, 0x1, -R7.reuse ;  /* 0x0000000117179824 */ /* 0x100fe200078e0a07 */
[----:B------:R-:W-:Y:S01]  /*2300*/  ISETP.GE.AND P1, PT, R25, RZ, PT ;  /* 0x000000ff1900720c */ /* 0x000fe20003f26270 */
[C---:B------:R-:W-:Y:S01]  /*2310*/  IMAD R25, R7.reuse, R4, R6 ;  /* 0x0000000407197224 */ /* 0x040fe200078e0206 */
[C---:B------:R-:W-:Y:S01]  /*2320*/  ISETP.GT.U32.AND P4, PT, R7.reuse, R24, PT ;  /* 0x000000180700720c */ /* 0x040fe20003f84070 */
[----:B------:R-:W-:Y:S01]  /*2330*/  @!P3 IMAD.IADD R22, R22, 0x1, -R7 ;  /* 0x000000011616b824 */ /* 0x000fe200078e0a07 */
[----:B------:R-:W-:Y:S01]  /*2340*/  ISETP.GT.U32.AND P0, PT, R7, R23, PT ;  /* 0x000000170700720c */ /* 0x000fe20003f04070 */
[----:B------:R-:W-:Y:S01]  /*2350*/  IMAD.HI.U32 R4, R3, R26, RZ ;  /* 0x0000001a03047227 */ /* 0x000fe200078e00ff */
[----:B------:R-:W-:Y:S01]  /*2360*/  IABS R120, R119 ;  /* 0x0000007700787213 */ /* 0x000fe20000000000 */
[----:B------:R-:W3:Y:S01]  /*2370*/  LDL.LU R14, [R1+0x18] ;  /* 0x00001800010e7983 */ /* 0x000ee20000300800 */
[C---:B------:R-:W-:Y:S01]  /*2380*/  ISETP.GT.U32.AND P3, PT, R7.reuse, R22, PT ;  /* 0x000000160700720c */ /* 0x040fe20003f64070 */
[----:B------:R-:W-:Y:S01]  /*2390*/  IMAD.MOV R4, RZ, RZ, -R4 ;  /* 0x000000ffff047224 */ /* 0x000fe200078e0a04 */
[C---:B------:R-:W-:Y:S01]  /*23a0*/  LOP3.LUT R117, R2.reuse, 0xde, RZ, 0xfc, !PT ;  /* 0x000000de02757812 */ /* 0x040fe200078efcff */
[----:B------:R-:W-:Y:S01]  /*23b0*/  IMAD.MOV.U32 R6, RZ, RZ, R5 ;  /* 0x000000ffff067224 */ /* 0x000fe200078e0005 */
[C---:B------:R-:W-:Y:S01]  /*23c0*/  LOP3.LUT R121, R2.reuse, 0xec, RZ, 0xfc, !PT ;  /* 0x000000ec02797812 */ /* 0x040fe200078efcff */
[----:B------:R-:W-:Y:S01]  /*23d0*/  IMAD R26, R7, R4, R26 ;  /* 0x00000004071a7224 */ /* 0x000fe200078e021a */
[C---:B------:R-:W-:Y:S01]  /*23e0*/  LOP3.LUT R13, R2.reuse, 0xf0, RZ, 0xfc, !PT ;  /* 0x000000f0020d7812 */ /* 0x040fe200078efcff */
[----:B------:R-:W-:Y:S01]  /*23f0*/  IMAD.HI.U32 R5, R3, R6, RZ ;  /* 0x0000000603057227 */ /* 0x000fe200078e00ff */
[----:B------:R-:W-:-:S02]  /*2400*/  LOP3.LUT R9, R2, 0xf2, RZ, 0xfc, !PT ;  /* 0x000000f202097812 */ /* 0x000fc400078efcff */
[----:B------:R-:W-:Y:S01]  /*2410*/  LOP3.LUT R8, R2, 0xf4, RZ, 0xfc, !PT ;  /* 0x000000f402087812 */ /* 0x000fe200078efcff */
[----:B------:R-:W-:Y:S01]  /*2420*/  @!P4 IMAD.IADD R24, R24, 0x1, -R7 ;  /* 0x000000011818c824 */ /* 0x000fe200078e0a07 */
[C---:B------:R-:W-:Y:S01]  /*2430*/  ISETP.GT.U32.AND P4, PT, R7.reuse, R26, PT ;  /* 0x0000001a0700720c */ /* 0x040fe20003f84070 */
[----:B------:R-:W-:Y:S01]  /*2440*/  IMAD.MOV R5, RZ, RZ, -R5 ;  /* 0x000000ffff057224 */ /* 0x000fe200078e0a05 */
[----:B------:R-:W-:Y:S01]  /*2450*/  IABS R124, R8 ;  /* 0x00000008007c7213 */ /* 0x000fe20000000000 */
[--C-:B------:R-:W-:Y:S01]  /*2460*/  @!P3 IMAD.IADD R22, R22, 0x1, -R7.reuse ;  /* 0x000000011616b824 */ /* 0x100fe200078e0a07 */
[C---:B------:R-:W-:Y:S01]  /*2470*/  ISETP.GT.U32.AND P3, PT, R7.reuse, R25, PT ;  /* 0x000000190700720c */ /* 0x040fe20003f64070 */
[----:B------:R-:W-:Y:S01]  /*2480*/  IMAD R27, R7, R5, R6 ;  /* 0x00000005071b7224 */ /* 0x000fe200078e0206 */
[----:B------:R-:W-:Y:S01]  /*2490*/  IABS R6, R33 ;  /* 0x0000002100067213 */ /* 0x000fe20000000000 */
[----:B------:R-:W-:Y:S01]  /*24a0*/  @!P5 IMAD.MOV R22, RZ, RZ, -R22 ;  /* 0x000000ffff16d224 */ /* 0x000fe200078e0a16 */
[----:B------:R-:W-:Y:S01]  /*24b0*/  LOP3.LUT R10, R2, 0xf8, RZ, 0xfc, !PT ;  /* 0x000000f8020a7812 */ /* 0x000fe200078efcff */
[--C-:B------:R-:W-:Y:S01]  /*24c0*/  @!P0 IMAD.IADD R23, R23, 0x1, -R7.reuse ;  /* 0x0000000117178824 */ /* 0x100fe200078e0a07 */
[----:B------:R-:W-:Y:S01]  /*24d0*/  ISETP.GT.U32.AND P5, PT, R7, R27, PT ;  /* 0x0000001b0700720c */ /* 0x000fe20003fa4070 */
[----:B------:R-:W-:Y:S01]  /*24e0*/  @!P6 IMAD.MOV R24, RZ, RZ, -R24 ;  /* 0x000000ffff18e224 */ /* 0x000fe200078e0a18 */
[----:B------:R-:W-:Y:S01]  /*24f0*/  ISETP.GE.AND P0, PT, R28, RZ, PT ;  /* 0x000000ff1c00720c */ /* 0x000fe20003f06270 */
[----:B------:R-:W-:Y:S01]  /*2500*/  @!P4 IMAD.IADD R26, R26, 0x1, -R7 ;  /* 0x000000011a1ac824 */ /* 0x000fe200078e0a07 */
[----:B------:R-:W-:Y:S01]  /*2510*/  IABS R28, R31 ;  /* 0x0000001f001c7213 */ /* 0x000fe20000000000 */
[----:B------:R-:W-:Y:S01]  /*2520*/  IMAD.HI.U32 R5, R3, R6, RZ ;  /* 0x0000000603057227 */ /* 0x000fe200078e00ff */
[----:B------:R-:W-:-:S02]  /*2530*/  ISETP.GE.AND P6, PT, R30, RZ, PT ;  /* 0x000000ff1e00720c */ /* 0x000fc40003fc6270 */
[----:B------:R-:W-:Y:S01]  /*2540*/  ISETP.GT.U32.AND P4, PT, R7, R26, PT ;  /* 0x0000001a0700720c */ /* 0x000fe20003f84070 */
[----:B------:R-:W-:Y:S01]  /*2550*/  IMAD.HI.U32 R4, R3, R28, RZ ;  /* 0x0000001c03047227 */ /* 0x000fe200078e00ff */
[----:B------:R-:W-:Y:S02]  /*2560*/  IABS R30, R35 ;  /* 0x00000023001e7213 */ /* 0x000fe40000000000 */
[C---:B------:R-:W-:Y:S01]  /*2570*/  LOP3.LUT R11, R2.reuse, 0xf6, RZ, 0xfc, !PT ;  /* 0x000000f6020b7812 */ /* 0x040fe200078efcff */
[----:B------:R-:W-:Y:S01]  /*2580*/  IMAD.MOV R4, RZ, RZ, -R4 ;  /* 0x000000ffff047224 */ /* 0x000fe200078e0a04 */
[C---:B------:R-:W-:Y:S01]  /*2590*/  LOP3.LUT R64, R2.reuse, 0xfa, RZ, 0xfc, !PT ;  /* 0x000000fa02407812 */ /* 0x040fe200078efcff */
[----:B------:R-:W-:Y:S01]  /*25a0*/  @!P5 IMAD.IADD R27, R27, 0x1, -R7 ;  /* 0x000000011b1bd824 */ /* 0x000fe200078e0a07 */
[----:B------:R-:W-:Y:S01]  /*25b0*/  LOP3.LUT R65, R2, 0xfc, RZ, 0xfc, !PT ;  /* 0x000000fc02417812 */ /* 0x000fe200078efcff */
[C---:B------:R-:W-:Y:S02]  /*25c0*/  IMAD R28, R7.reuse, R4, R28 ;  /* 0x00000004071c7224 */ /* 0x040fe400078e021c */
[----:B------:R-:W-:Y:S01]  /*25d0*/  IMAD.MOV R5, RZ, RZ, -R5 ;  /* 0x000000ffff057224 */ /* 0x000fe200078e0a05 */
[C---:B------:R-:W-:Y:S01]  /*25e0*/  ISETP.GT.U32.AND P5, PT, R7.reuse, R27, PT ;  /* 0x0000001b0700720c */ /* 0x040fe20003fa4070 */
[----:B------:R-:W-:Y:S01]  /*25f0*/  @!P4 IMAD.IADD R26, R26, 0x1, -R7 ;  /* 0x000000011a1ac824 */ /* 0x000fe200078e0a07 */
[----:B------:R-:W-:Y:S01]  /*2600*/  ISETP.GT.U32.AND P4, PT, R7, R28, PT ;  /* 0x0000001c0700720c */ /* 0x000fe20003f84070 */
[----:B------:R-:W-:Y:S01]  /*2610*/  IMAD.HI.U32 R4, R3, R30, RZ ;  /* 0x0000001e03047227 */ /* 0x000fe200078e00ff */
[----:B------:R-:W-:-:S03]  /*2620*/  IABS R12, R65 ;  /* 0x00000041000c7213 */ /* 0x000fc60000000000 */
[----:B------:R-:W-:Y:S01]  /*2630*/  @!P1 IMAD.MOV R23, RZ, RZ, -R23 ;  /* 0x000000ffff179224 */ /* 0x000fe200078e0a17 */
[----:B------:R-:W-:Y:S01]  /*2640*/  ISETP.GE.AND P1, PT, R29, RZ, PT ;  /* 0x000000ff1d00720c */ /* 0x000fe20003f26270 */
[----:B------:R-:W-:Y:S01]  /*2650*/  IMAD R29, R7, R5, R6 ;  /* 0x00000005071d7224 */ /* 0x000fe200078e0206 */
[----:B------:R-:W-:Y:S01]  /*2660*/  IABS R6, R36 ;  /* 0x0000002400067213 */ /* 0x000fe20000000000 */
[----:B------:R-:W-:Y:S02]  /*2670*/  IMAD.MOV R4, RZ, RZ, -R4 ;  /* 0x000000ffff047224 */ /* 0x000fe400078e0a04 */
[--C-:B------:R-:W-:Y:S02]  /*2680*/  @!P3 IMAD.IADD R25, R25, 0x1, -R7.reuse ;  /* 0x000000011919b824 */ /* 0x100fe400078e0a07 */
[--C-:B------:R-:W-:Y:S01]  /*2690*/  @!P5 IMAD.IADD R27, R27, 0x1, -R7.reuse ;  /* 0x000000011b1bd824 */ /* 0x100fe200078e0a07 */
[C---:B------:R-:W-:Y:S01]  /*26a0*/  ISETP.GT.U32.AND P5, PT, R7.reuse, R29, PT ;  /* 0x0000001d0700720c */ /* 0x040fe20003fa4070 */
[C---:B------:R-:W-:Y:S01]  /*26b0*/  IMAD R30, R7.reuse, R4, R30 ;  /* 0x00000004071e7224 */ /* 0x040fe200078e021e */
[----:B------:R-:W-:Y:S01]  /*26c0*/  ISETP.GT.U32.AND P3, PT, R7, R25, PT ;  /* 0x000000190700720c */ /* 0x000fe20003f64070 */
[----:B------:R-:W-:-:S02]  /*26d0*/  @!P4 IMAD.IADD R28, R28, 0x1, -R7 ;  /* 0x000000011c1cc824 */ /* 0x000fc400078e0a07 */
[----:B------:R-:W-:Y:S01]  /*26e0*/  IMAD.HI.U32 R4, R3, R6, RZ ;  /* 0x0000000603047227 */ /* 0x000fe200078e00ff */
[----:B------:R-:W-:-:S03]  /*26f0*/  ISETP.GT.U32.AND P4, PT, R7, R30, PT ;  /* 0x0000001e0700720c */ /* 0x000fc60003f84070 */
[----:B------:R-:W-:Y:S02]  /*2700*/  IMAD.MOV R4, RZ, RZ, -R4 ;  /* 0x000000ffff047224 */ /* 0x000fe400078e0a04 */
[----:B------:R-:W-:-:S04]  /*2710*/  IMAD.HI.U32 R5, R3, R32, RZ ;  /* 0x0000002003057227 */ /* 0x000fc800078e00ff */
[--C-:B------:R-:W-:Y:S01]  /*2720*/  @!P5 IMAD.IADD R29, R29, 0x1, -R7.reuse ;  /* 0x000000011d1dd824 */ /* 0x100fe200078e0a07 */
[----:B------:R-:W-:Y:S01]  /*2730*/  ISETP.GT.U32.AND P5, PT, R7, R28, PT ;  /* 0x0000001c0700720c */ /* 0x000fe20003fa4070 */
[--C-:B------:R-:W-:Y:S01]  /*2740*/  @!P3 IMAD.IADD R25, R25, 0x1, -R7.reuse ;  /* 0x000000011919b824 */ /* 0x100fe200078e0a07 */
[----:B------:R-:W-:Y:S01]  /*2750*/  ISETP.GE.AND P3, PT, R31, RZ, PT ;  /* 0x000000ff1f00720c */ /* 0x000fe20003f66270 */
[----:B------:R-:W-:Y:S01]  /*2760*/  @!P4 IMAD.IADD R30, R30, 0x1, -R7 ;  /* 0x000000011e1ec824 */ /* 0x000fe200078e0a07 */
[C---:B------:R-:W-:Y:S01]  /*2770*/  ISETP.GT.U32.AND P4, PT, R7.reuse, R29, PT ;  /* 0x0000001d0700720c */ /* 0x040fe20003f84070 */
[----:B------:R-:W-:Y:S01]  /*2780*/  IMAD R31, R7, R4, R6 ;  /* 0x00000004071f7224 */ /* 0x000fe200078e0206 */
[----:B------:R-:W-:Y:S01]  /*2790*/  IABS R6, R39 ;  /* 0x0000002700067213 */ /* 0x000fe20000000000 */
[----:B------:R-:W-:-:S04]  /*27a0*/  IMAD.HI.U32 R4, R3, R34, RZ ;  /* 0x0000002203047227 */ /* 0x000fc800078e00ff */
[----:B------:R-:W-:Y:S02]  /*27b0*/  IMAD.MOV R4, RZ, RZ, -R4 ;  /* 0x000000ffff047224 */ /* 0x000fe400078e0a04 */
[----:B------:R-:W-:Y:S02]  /*27c0*/  IMAD.MOV R5, RZ, RZ, -R5 ;  /* 0x000000ffff057224 */ /* 0x000fe400078e0a05 */
[----:B------:R-:W-:Y:S01]  /*27d0*/  @!P0 IMAD.MOV R25, RZ, RZ, -R25 ;  /* 0x000000ffff198224 */ /* 0x000fe200078e0a19 */
[----:B------:R-:W-:Y:S01]  /*27e0*/  ISETP.GE.AND P0, PT, R33, RZ, PT ;  /* 0x000000ff2100720c */ /* 0x000fe20003f06270 */
[C---:B------:R-:W-:Y:S02]  /*27f0*/  IMAD R33, R7.reuse, R4, R34 ;  /* 0x0000000407217224 */ /* 0x040fe400078e0222 */
[----:B------:R-:W-:Y:S01]  /*2800*/  IMAD R32, R7, R5, R32 ;  /* 0x0000000507207224 */ /* 0x000fe200078e0220 */
[----:B------:R-:W-:Y:S01]  /*2810*/  LOP3.LUT R5, R2, 0x46, RZ, 0xfc, !PT ;  /* 0x0000004602057812 */ /* 0x000fe200078efcff */
[--C-:B------:R-:W-:Y:S01]  /*2820*/  @!P4 IMAD.IADD R29, R29, 0x1, -R7.reuse ;  /* 0x000000011d1dc824 */ /* 0x100fe200078e0a07 */
[C---:B------:R-:W-:Y:S01]  /*2830*/  ISETP.GT.U32.AND P4, PT, R7.reuse, R33, PT ;  /* 0x000000210700720c */ /* 0x040fe20003f84070 */
[----:B------:R-:W-:Y:S01]  /*2840*/  @!P5 IMAD.IADD R28, R28, 0x1, -R7 ;  /* 0x000000011c1cd824 */ /* 0x000fe200078e0a07 */
[C---:B------:R-:W-:Y:S01]  /*2850*/  ISETP.GT.U32.AND P5, PT, R7.reuse, R31, PT ;  /* 0x0000001f0700720c */ /* 0x040fe20003fa4070 */
[----:B------:R-:W-:Y:S01]  /*2860*/  @!P6 IMAD.MOV R27, RZ, RZ, -R27 ;  /* 0x000000ffff1be224 */ /* 0x000fe200078e0a1b */
[C---:B------:R-:W-:Y:S01]  /*2870*/  ISETP.GT.U32.AND P6, PT, R7.reuse, R32, PT ;  /* 0x000000200700720c */ /* 0x040fe20003fc4070 */
[----:B------:R-:W-:Y:S01]  /*2880*/  @!P1 IMAD.MOV R26, RZ, RZ, -R26 ;  /* 0x000000ffff1a9224 */ /* 0x000fe200078e0a1a */
[----:B------:R-:W-:Y:S01]  /*2890*/  ISETP.GT.U32.AND P1, PT, R7, R30, PT ;  /* 0x0000001e0700720c */ /* 0x000fe20003f24070 */
[----:B------:R-:W-:-:S04]  /*28a0*/  IMAD.HI.U32 R4, R3, R6, RZ ;  /* 0x0000000603047227 */ /* 0x000fc800078e00ff */
[----:B------:R-:W-:Y:S02]  /*28b0*/  IMAD.MOV R4, RZ, RZ, -R4 ;  /* 0x000000ffff047224 */ /* 0x000fe400078e0a04 */
[----:B------:R-:W-:Y:S01]  /*28c0*/  @!P3 IMAD.MOV R28, RZ, RZ, -R28 ;  /* 0x000000ffff1cb224 */ /* 0x000fe200078e0a1c */
[----:B------:R-:W-:Y:S01]  /*28d0*/  ISETP.GE.AND P3, PT, R35, RZ, PT ;  /* 0x000000ff2300720c */ /* 0x000fe20003f66270 */
[----:B------:R-:W-:Y:S01]  /*28e0*/  IMAD R34, R7, R4, R6 ;  /* 0x0000000407227224 */ /* 0x000fe200078e0206 */
[----:B------:R-:W-:Y:S01]  /*28f0*/  IABS R6, R5 ;  /* 0x0000000500067213 */ /* 0x000fe20000000000 */
[--C-:B------:R-:W-:Y:S02]  /*2900*/  @!P4 IMAD.IADD R33, R33, 0x1, -R7.reuse ;  /* 0x000000012121c824 */ /* 0x100fe400078e0a07 */
[--C-:B------:R-:W-:Y:S01]  /*2910*/  @!P5 IMAD.IADD R31, R31, 0x1, -R7.reuse ;  /* 0x000000011f1fd824 */ /* 0x100fe200078e0a07 */
[----:B------:R-:W-:Y:S01]  /*2920*/  ISETP.GE.AND P5, PT, R37, RZ, PT ;  /* 0x000000ff2500720c */ /* 0x000fe20003fa6270 */
[--C-:B------:R-:W-:Y:S01]  /*2930*/  @!P6 IMAD.IADD R32, R32, 0x1, -R7.reuse ;  /* 0x000000012020e824 */ /* 0x100fe200078e0a07 */
[----:B------:R-:W-:Y:S01]  /*2940*/  LOP3.LUT R37, R2, 0x48, RZ, 0xfc, !PT ;  /* 0x0000004802257812 */ /* 0x000fe200078efcff */
[----:B------:R-:W-:Y:S01]  /*2950*/  @!P1 IMAD.IADD R30, R30, 0x1, -R7 ;  /* 0x000000011e1e9824 */ /* 0x000fe200078e0a07 */
[----:B------:R-:W-:Y:S01]  /*2960*/  ISETP.GT.U32.AND P4, PT, R7, R33, PT ;  /* 0x000000210700720c */ /* 0x000fe20003f84070 */
[----:B------:R-:W-:Y:S01]  /*2970*/  @!P0 IMAD.MOV R29, RZ, RZ, -R29 ;  /* 0x000000ffff1d8224 */ /* 0x000fe200078e0a1d */
[----:B------:R-:W-:Y:S01]  /*2980*/  ISETP.GE.AND P1, PT, R36, RZ, PT ;  /* 0x000000ff2400720c */ /* 0x000fe20003f26270 */
[----:B------:R-:W-:Y:S01]  /*2990*/  IMAD.HI.U32 R4, R3, R6, RZ ;  /* 0x0000000603047227 */ /* 0x000fe200078e00ff */
[----:B------:R-:W-:-:S02]  /*29a0*/  IABS R36, R37 ;  /* 0x0000002500247213 */ /* 0x000fc40000000000 */
[C---:B------:R-:W-:Y:S01]  /*29b0*/  ISETP.GT.U32.AND P0, PT, R7.reuse, R32, PT ;  /* 0x000000200700720c */ /* 0x040fe20003f04070 */
[----:B------:R-:W-:Y:S01]  /*29c0*/  IMAD.MOV R35, RZ, RZ, -R4 ;  /* 0x000000ffff237224 */ /* 0x000fe200078e0a04 */
[----:B------:R-:W-:Y:S01]  /*29d0*/  ISETP.GT.U32.AND P6, PT, R7, R31, PT ;  /* 0x0000001f0700720c */ /* 0x000fe20003fc4070 */
[----:B------:R-:W-:-:S04]  /*29e0*/  IMAD.HI.U32 R4, R3, R36, RZ ;  /* 0x0000002403047227 */ /* 0x000fc800078e00ff */
[----:B------:R-:W-:Y:S01]  /*29f0*/  @!P3 IMAD.MOV R30, RZ, RZ, -R30 ;  /* 0x000000ffff1eb224 */ /* 0x000fe200078e0a1e */
[C---:B------:R-:W-:Y:S01]  /*2a00*/  ISETP.GT.U32.AND P3, PT, R7.reuse, R34, PT ;  /* 0x000000220700720c */ /* 0x040fe20003f64070 */
[----:B------:R-:W-:Y:S01]  /*2a10*/  IMAD R35, R7, R35, R6 ;  /* 0x0000002307237224 */ /* 0x000fe200078e0206 */
[----:B------:R-:W-:Y:S01]  /*2a20*/  IABS R6, R41 ;  /* 0x0000002900067213 */ /* 0x000fe20000000000 */
[----:B------:R-:W-:Y:S02]  /*2a30*/  IMAD.MOV R4, RZ, RZ, -R4 ;  /* 0x000000ffff047224 */ /* 0x000fe400078e0a04 */
[--C-:B------:R-:W-:Y:S01]  /*2a40*/  @!P4 IMAD.IADD R33, R33, 0x1, -R7.reuse ;  /* 0x000000012121c824 */ /* 0x100fe200078e0a07 */
[----:B------:R-:W-:Y:S01]  /*2a50*/  ISETP.GT.U32.AND P4, PT, R7, R35, PT ;  /* 0x000000230700720c */ /* 0x000fe20003f84070 */
[----:B------:R-:W-:Y:S01]  /*2a60*/  @!P0 IMAD.IADD R32, R32, 0x1, -R7 ;  /* 0x0000000120208824 */ /* 0x000fe200078e0a07 */
[----:B------:R-:W-:Y:S01]  /*2a70*/  ISETP.GE.AND P0, PT, R39, RZ, PT ;  /* 0x000000ff2700720c */ /* 0x000fe20003f06270 */
[----:B------:R-:W-:-:S02]  /*2a80*/  IMAD R36, R7, R4, R36 ;  /* 0x0000000407247224 */ /* 0x000fc400078e0224 */
[----:B------:R-:W-:Y:S02]  /*2a90*/  @!P5 IMAD.MOV R32, RZ, RZ, -R32 ;  /* 0x000000ffff20d224 */ /* 0x000fe400078e0a20 */
[--C-:B------:R-:W-:Y:S01]  /*2aa0*/  @!P6 IMAD.IADD R31, R31, 0x1, -R7.reuse ;  /* 0x000000011f1fe824 */ /* 0x100fe200078e0a07 */
[----:B------:R-:W-:Y:S01]  /*2ab0*/  ISETP.GT.U32.AND P5, PT, R7, R36, PT ;  /* 0x000000240700720c */ /* 0x000fe20003fa4070 */
[--C-:B------:R-:W-:Y:S01]  /*2ac0*/  @!P3 IMAD.IADD R34, R34, 0x1, -R7.reuse ;  /* 0x000000012222b824 */ /* 0x100fe200078e0a07 */
[----:B------:R-:W-:Y:S01]  /*2ad0*/  ISETP.GE.AND P6, PT, R38, RZ, PT ;  /* 0x000000ff2600720c */ /* 0x000fe20003fc6270 */
[----:B------:R-:W-:Y:S01]  /*2ae0*/  IMAD.HI.U32 R4, R3, R6, RZ ;  /* 0x0000000603047227 */ /* 0x000fe200078e00ff */
[----:B------:R-:W-:Y:S02]  /*2af0*/  IABS R38, R43 ;  /* 0x0000002b00267213 */ /* 0x000fe40000000000 */
[----:B------:R-:W-:Y:S01]  /*2b00*/  ISETP.GE.AND P3, PT, R5, RZ, PT ;  /* 0x000000ff0500720c */ /* 0x000fe20003f66270 */
[----:B------:R-:W-:Y:S01]  /*2b10*/  @!P4 IMAD.IADD R35, R35, 0x1, -R7 ;  /* 0x000000012323c824 */ /* 0x000fe200078e0a07 */
[----:B------:R-:W-:Y:S01]  /*2b20*/  ISETP.GT.U32.AND P4, PT, R7, R34, PT ;  /* 0x000000220700720c */ /* 0x000fe20003f84070 */
[----:B------:R-:W-:-:S02]  /*2b30*/  IMAD.MOV R4, RZ, RZ, -R4 ;  /* 0x000000ffff047224 */ /* 0x000fc400078e0a04 */
[----:B------:R-:W-:-:S04]  /*2b40*/  IMAD.HI.U32 R5, R3, R40, RZ ;  /* 0x0000002803057227 */ /* 0x000fc800078e00ff */
[----:B------:R-:W-:Y:S02]  /*2b50*/  @!P5 IMAD.IADD R36, R36, 0x1, -R7 ;  /* 0x000000012424d824 */ /* 0x000fe400078e0a07 */
[----:B------:R-:W-:Y:S01]  /*2b60*/  @!P6 IMAD.MOV R33, RZ, RZ, -R33 ;  /* 0x000000ffff21e224 */ /* 0x000fe200078e0a21 */
[----:B------:R-:W-:Y:S01]  /*2b70*/  ISETP.GE.AND P6, PT, R37, RZ, PT ;  /* 0x000000ff2500720c */ /* 0x000fe20003fc6270 */
[C---:B------:R-:W-:Y:S01]  /*2b80*/  IMAD R37, R7.reuse, R4, R6 ;  /* 0x0000000407257224 */ /* 0x040fe200078e0206 */
[----:B------:R-:W-:Y:S01]  /*2b90*/  ISETP.GT.U32.AND P5, PT, R7, R36, PT ;  /* 0x000000240700720c */ /* 0x000fe20003fa4070 */
[----:B------:R-:W-:-:S04]  /*2ba0*/  IMAD.HI.U32 R4, R3, R38, RZ ;  /* 0x0000002603047227 */ /* 0x000fc800078e00ff */
[----:B------:R-:W-:Y:S01]  /*2bb0*/  @!P4 IMAD.IADD R34, R34, 0x1, -R7 ;  /* 0x000000012222c824 */ /* 0x000fe200078e0a07 */
[----:B------:R-:W-:Y:S01]  /*2bc0*/  ISETP.GT.U32.AND P4, PT, R7, R37, PT ;  /* 0x000000250700720c */ /* 0x000fe20003f84070 */
[----:B------:R-:W-:Y:S02]  /*2bd0*/  IMAD.MOV R6, RZ, RZ, -R4 ;  /* 0x000000ffff067224 */ /* 0x000fe400078e0a04 */
[----:B------:R-:W-:-:S04]  /*2be0*/  IMAD.HI.U32 R4, R3, R42, RZ ;  /* 0x0000002a03047227 */ /* 0x000fc800078e00ff */
[----:B------:R-:W-:Y:S02]  /*2bf0*/  IMAD.MOV R5, RZ, RZ, -R5 ;  /* 0x000000ffff057224 */ /* 0x000fe400078e0a05 */
[----:B------:R-:W-:Y:S02]  /*2c00*/  IMAD.MOV R4, RZ, RZ, -R4 ;  /* 0x000000ffff047224 */ /* 0x000fe400078e0a04 */
[C---:B------:R-:W-:Y:S01]  /*2c10*/  IMAD R39, R7.reuse, R5, R40 ;  /* 0x0000000507277224 */ /* 0x040fe200078e0228 */
[----:B------:R-:W-:Y:S01]  /*2c20*/  LOP3.LUT R5, R2, 0x54, RZ, 0xfc, !PT ;  /* 0x0000005402057812 */ /* 0x000fe200078efcff */
[C---:B------:R-:W-:Y:S01]  /*2c30*/  IMAD R38, R7.reuse, R6, R38 ;  /* 0x0000000607267224 */ /* 0x040fe200078e0226 */
[----:B------:R-:W-:Y:S01]  /*2c40*/  IABS R6, R47 ;  /* 0x0000002f00067213 */ /* 0x000fe20000000000 */
[C---:B------:R-:W-:Y:S01]  /*2c50*/  IMAD R40, R7.reuse, R4, R42 ;  /* 0x0000000407287224 */ /* 0x040fe200078e022a */
[----:B------:R-:W-:Y:S01]  /*2c60*/  IABS R42, R5 ;  /* 0x00000005002a7213 */ /* 0x000fe20000000000 */
[----:B------:R-:W-:Y:S01]  /*2c70*/  @!P5 IMAD.IADD R36, R36, 0x1, -R7 ;  /* 0x000000012424d824 */ /* 0x000fe200078e0a07 */
[C---:B------:R-:W-:Y:S01]  /*2c80*/  ISETP.GT.U32.AND P5, PT, R7.reuse, R39, PT ;  /* 0x000000270700720c */ /* 0x040fe20003fa4070 */
[----:B------:R-:W-:Y:S01]  /*2c90*/  @!P1 IMAD.MOV R31, RZ, RZ, -R31 ;  /* 0x000000ffff1f9224 */ /* 0x000fe200078e0a1f */
[----:B------:R-:W-:Y:S01]  /*2ca0*/  ISETP.GT.U32.AND P1, PT, R7, R35, PT ;  /* 0x000000230700720c */ /* 0x000fe20003f24070 */
[----:B------:R-:W-:Y:S01]  /*2cb0*/  @!P4 IMAD.IADD R37, R37, 0x1, -R7 ;  /* 0x000000012525c824 */ /* 0x000fe200078e0a07 */
[C---:B------:R-:W-:Y:S01]  /*2cc0*/  ISETP.GT.U32.AND P4, PT, R7.reuse, R38, PT ;  /* 0x000000260700720c */ /* 0x040fe20003f84070 */
[----:B------:R-:W-:Y:S01]  /*2cd0*/  @!P6 IMAD.MOV R36, RZ, RZ, -R36 ;  /* 0x000000ffff24e224 */ /* 0x000fe200078e0a24 */
[----:B------:R-:W-:Y:S01]  /*2ce0*/  ISETP.GT.U32.AND P6, PT, R7, R40, PT ;  /* 0x000000280700720c */ /* 0x000fe20003fc4070 */
[----:B------:R-:W-:-:S04]  /*2cf0*/  IMAD.HI.U32 R4, R3, R6, RZ ;  /* 0x0000000603047227 */ /* 0x000fc800078e00ff */
[----:B------:R-:W-:Y:S02]  /*2d00*/  IMAD.MOV R4, RZ, RZ, -R4 ;  /* 0x000000ffff047224 */ /* 0x000fe400078e0a04 */
[--C-:B------:R-:W-:Y:S02]  /*2d10*/  @!P5 IMAD.IADD R39, R39, 0x1, -R7.reuse ;  /* 0x000000012727d824 */ /* 0x100fe400078e0a07 */
[--C-:B------:R-:W-:Y:S01]  /*2d20*/  @!P1 IMAD.IADD R35, R35, 0x1, -R7.reuse ;  /* 0x0000000123239824 */ /* 0x100fe200078e0a07 */
[----:B------:R-:W-:Y:S01]  /*2d30*/  ISETP.GE.AND P1, PT, R41, RZ, PT ;  /* 0x000000ff2900720c */ /* 0x000fe20003f26270 */
[--C-:B------:R-:W-:Y:S01]  /*2d40*/  @!P4 IMAD.IADD R38, R38, 0x1, -R7.reuse ;  /* 0x000000012626c824 */ /* 0x100fe200078e0a07 */
[----:B------:R-:W-:Y:S01]  /*2d50*/  ISETP.GE.AND P4, PT, R45, RZ, PT ;  /* 0x000000ff2d00720c */ /* 0x000fe20003f86270 */
[----:B------:R-:W-:Y:S01]  /*2d60*/  @!P6 IMAD.IADD R40, R40, 0x1, -R7 ;  /* 0x000000012828e824 */ /* 0x000fe200078e0a07 */
[C---:B------:R-:W-:Y:S01]  /*2d70*/  ISETP.GT.U32.AND P6, PT, R7.reuse, R39, PT ;  /* 0x000000270700720c */ /* 0x040fe20003fc4070 */
[C---:B------:R-:W-:Y:S01]  /*2d80*/  IMAD R41, R7.reuse, R4, R6 ;  /* 0x0000000407297224 */ /* 0x040fe200078e0206 */
[----:B------:R-:W-:Y:S01]  /*2d90*/  ISETP.GT.U32.AND P5, PT, R7, R38, PT ;  /* 0x000000260700720c */ /* 0x000fe20003fa4070 */
[----:B------:R-:W-:Y:S01]  /*2da0*/  IMAD.HI.U32 R4, R3, R42, RZ ;  /* 0x0000002a03047227 */ /* 0x000fe200078e00ff */
[----:B------:R-:W-:-:S03]  /*2db0*/  IABS R6, R48 ;  /* 0x0000003000067213 */ /* 0x000fc60000000000 */
[----:B------:R-:W-:Y:S01]  /*2dc0*/  @!P0 IMAD.MOV R34, RZ, RZ, -R34 ;  /* 0x000000ffff228224 */ /* 0x000fe200078e0a22 */
[----:B------:R-:W-:Y:S01]  /*2dd0*/  ISETP.GT.U32.AND P0, PT, R7, R37, PT ;  /* 0x000000250700720c */ /* 0x000fe20003f04070 */
[----:B------:R-:W-:Y:S02]  /*2de0*/  IMAD.MOV R4, RZ, RZ, -R4 ;  /* 0x000000ffff047224 */ /* 0x000fe400078e0a04 */
[----:B------:R-:W-:Y:S01]  /*2df0*/  @!P3 IMAD.MOV R35, RZ, RZ, -R35 ;  /* 0x000000ffff23b224 */ /* 0x000fe200078e0a23 */
[----:B------:R-:W-:Y:S01]  /*2e00*/  ISETP.GE.AND P3, PT, R43, RZ, PT ;  /* 0x000000ff2b00720c */ /* 0x000fe20003f66270 */
[----:B------:R-:W-:Y:S02]  /*2e10*/  IMAD R42, R7, R4, R42 ;  /* 0x00000004072a7224 */ /* 0x000fe400078e022a */
[--C-:B------:R-:W-:Y:S02]  /*2e20*/  @!P6 IMAD.IADD R39, R39, 0x1, -R7.reuse ;  /* 0x000000012727e824 */ /* 0x100fe400078e0a07 */
[----:B------:R-:W-:Y:S01]  /*2e30*/  @!P5 IMAD.IADD R38, R38, 0x1, -R7 ;  /* 0x000000012626d824 */ /* 0x000fe200078e0a07 */
[----:B------:R-:W-:Y:S01]  /*2e40*/  ISETP.GT.U32.AND P6, PT, R7, R42, PT ;  /* 0x0000002a0700720c */ /* 0x000fe20003fc4070 */
[----:B------:R-:W-:Y:S01]  /*2e50*/  IMAD.HI.U32 R4, R3, R6, RZ ;  /* 0x0000000603047227 */ /* 0x000fe200078e00ff */
[----:B------:R-:W-:-:S03]  /*2e60*/  ISETP.GT.U32.AND P5, PT, R7, R41, PT ;  /* 0x000000290700720c */ /* 0x000fc60003fa4070 */
[----:B------:R-:W-:Y:S01]  /*2e70*/  @!P0 IMAD.IADD R37, R37, 0x1, -R7 ;  /* 0x0000000125258824 */ /* 0x000fe200078e0a07 */
[----:B------:R-:W-:Y:S01]  /*2e80*/  ISETP.GE.AND P0, PT, R44, RZ, PT ;  /* 0x000000ff2c00720c */ /* 0x000fe20003f06270 */
[----:B------:R-:W-:Y:S01]  /*2e90*/  IMAD.MOV R43, RZ, RZ, -R4 ;  /* 0x000000ffff2b7224 */ /* 0x000fe200078e0a04 */
[----:B------:R-:W-:Y:S01]  /*2ea0*/  IABS R44, R49 ;  /* 0x00000031002c7213 */ /* 0x000fe20000000000 */
[----:B------:R-:W-:Y:S01]  /*2eb0*/  @!P1 IMAD.MOV R37, RZ, RZ, -R37 ;  /* 0x000000ffff259224 */ /* 0x000fe200078e0a25 */
[----:B------:R-:W-:Y:S01]  /*2ec0*/  ISETP.GT.U32.AND P1, PT, R7, R40, PT ;  /* 0x000000280700720c */ /* 0x000fe20003f24070 */
[----:B------:R-:W-:Y:S02]  /*2ed0*/  @!P3 IMAD.MOV R38, RZ, RZ, -R38 ;  /* 0x000000ffff26b224 */ /* 0x000fe400078e0a26 */
[----:B------:R-:W-:-:S04]  /*2ee0*/  IMAD.HI.U32 R4, R3, R44, RZ ;  /* 0x0000002c03047227 */ /* 0x000fc800078e00ff */
[--C-:B------:R-:W-:Y:S02]  /*2ef0*/  @!P6 IMAD.IADD R42, R42, 0x1, -R7.reuse ;  /* 0x000000012a2ae824 */ /* 0x100fe400078e0a07 */
[----:B------:R-:W-:Y:S01]  /*2f00*/  @!P5 IMAD.IADD R41, R41, 0x1, -R7 ;  /* 0x000000012929d824 */ /* 0x000fe200078e0a07 */
[----:B------:R-:W-:Y:S01]  /*2f10*/  ISETP.GE.AND P5, PT, R5, RZ, PT ;  /* 0x000000ff0500720c */ /* 0x000fe20003fa6270 */
[----:B------:R-:W-:Y:S01]  /*2f20*/  IMAD.MOV R4, RZ, RZ, -R4 ;  /* 0x000000ffff047224 */ /* 0x000fe200078e0a04 */
[----:B------:R-:W-:Y:S01]  /*2f30*/  ISETP.GT.U32.AND P6, PT, R7, R42, PT ;  /* 0x0000002a0700720c */ /* 0x000fe20003fc4070 */
[----:B------:R-:W-:Y:S01]  /*2f40*/  IMAD.HI.U32 R5, R3, R46, RZ ;  /* 0x0000002e03057227 */ /* 0x000fe200078e00ff */
[----:B------:R-:W-:-:S03]  /*2f50*/  ISETP.GT.U32.AND P3, PT, R7, R41, PT ;  /* 0x000000290700720c */ /* 0x000fc60003f64070 */
[----:B------:R-:W-:Y:S01]  /*2f60*/  @!P1 IMAD.IADD R40, R40, 0x1, -R7 ;  /* 0x0000000128289824 */ /* 0x000fe200078e0a07 */
[----:B------:R-:W-:Y:S01]  /*2f70*/  ISETP.GE.AND P1, PT, R47, RZ, PT ;  /* 0x000000ff2f00720c */ /* 0x000fe20003f26270 */
[C---:B------:R-:W-:Y:S01]  /*2f80*/  IMAD R44, R7.reuse, R4, R44 ;  /* 0x00000004072c7224 */ /* 0x040fe200078e022c */
[----:B------:R-:W-:Y:S01]  /*2f90*/  LOP3.LUT R47, R2, 0x5c, RZ, 0xfc, !PT ;  /* 0x0000005c022f7812 */ /* 0x000fe200078efcff */
[----:B------:R-:W-:Y:S02]  /*2fa0*/  IMAD.MOV R5, RZ, RZ, -R5 ;  /* 0x000000ffff057224 */ /* 0x000fe400078e0a05 */
[----:B------:R-:W-:Y:S01]  /*2fb0*/  @!P4 IMAD.MOV R40, RZ, RZ, -R40 ;  /* 0x000000ffff28c224 */ /* 0x000fe200078e0a28 */
[C---:B------:R-:W-:Y:S01]  /*2fc0*/  ISETP.GT.U32.AND P4, PT, R7.reuse, R44, PT ;  /* 0x0000002c0700720c */ /* 0x040fe20003f84070 */
        /* <DEDUP_REMOVED lines=9> */
[----:B------:R-:W-:Y:S01]  /*3060*/  ISETP.GE.AND P3, PT, R48, RZ, PT ;  /* 0x000000ff3000720c */ /* 0x000fe20003f66270 */
[----:B------:R-:W-:Y:S01]  /*3070*/  IMAD.HI.U32 R4, R3, R46, RZ ;  /* 0x0000002e03047227 */ /* 0x000fe200078e00ff */
[----:B------:R-:W-:-:S03]  /*3080*/  IABS R48, R53 ;  /* 0x0000003500307213 */ /* 0x000fc60000000000 */
[----:B------:R-:W-:Y:S02]  /*3090*/  @!P4 IMAD.IADD R44, R44, 0x1, -R7 ;  /* 0x000000012c2cc824 */ /* 0x000fe400078e0a07 */
[----:B------:R-:W-:Y:S02]  /*30a0*/  @!P1 IMAD.MOV R41, RZ, RZ, -R41 ;  /* 0x000000ffff299224 */ /* 0x000fe400078e0a29 */
[--C-:B------:R-:W-:Y:S01]  /*30b0*/  @!P6 IMAD.IADD R45, R45, 0x1, -R7.reuse ;  /* 0x000000012d2de824 */ /* 0x100fe200078e0a07 */
[----:B------:R-:W-:Y:S01]  /*30c0*/  ISETP.GT.U32.AND P1, PT, R7, R44, PT ;  /* 0x0000002c0700720c */ /* 0x000fe20003f24070 */
[----:B------:R-:W-:Y:S01]  /*30d0*/  @!P0 IMAD.IADD R43, R43, 0x1, -R7 ;  /* 0x000000012b2b8824 */ /* 0x000fe200078e0a07 */
[----:B------:R-:W-:Y:S01]  /*30e0*/  ISETP.GE.AND P0, PT, R49, RZ, PT ;  /* 0x000000ff3100720c */ /* 0x000fe20003f06270 */
[----:B------:R-:W-:Y:S01]  /*30f0*/  IMAD.MOV R5, RZ, RZ, -R4 ;  /* 0x000000ffff057224 */ /* 0x000fe200078e0a04 */
[----:B------:R-:W-:Y:S01]  /*3100*/  ISETP.GT.U32.AND P6, PT, R7, R45, PT ;  /* 0x0000002d0700720c */ /* 0x000fe20003fc4070 */
[----:B------:R-:W-:Y:S01]  /*3110*/  IMAD.HI.U32 R4, R3, R6, RZ ;  /* 0x0000000603047227 */ /* 0x000fe200078e00ff */
[----:B------:R-:W-:-:S03]  /*3120*/  ISETP.GT.U32.AND P4, PT, R7, R43, PT ;  /* 0x0000002b0700720c */ /* 0x000fc60003f84070 */
[----:B------:R-:W-:Y:S02]  /*3130*/  IMAD.MOV R4, RZ, RZ, -R4 ;  /* 0x000000ffff047224 */ /* 0x000fe400078e0a04 */
[----:B------:R-:W-:Y:S02]  /*3140*/  IMAD R46, R7, R5, R46 ;  /* 0x00000005072e7224 */ /* 0x000fe400078e022e */
[--C-:B------:R-:W-:Y:S01]  /*3150*/  @!P1 IMAD.IADD R44, R44, 0x1, -R7.reuse ;  /* 0x000000012c2c9824 */ /* 0x100fe200078e0a07 */
[----:B------:R-:W-:Y:S01]  /*3160*/  ISETP.GE.AND P1, PT, R47, RZ, PT ;  /* 0x000000ff2f00720c */ /* 0x000fe20003f26270 */
[----:B------:R-:W-:Y:S01]  /*3170*/  IMAD R47, R7, R4, R6 ;  /* 0x00000004072f7224 */ /* 0x000fe200078e0206 */
[----:B------:R-:W-:Y:S01]  /*3180*/  IABS R6, R54 ;  /* 0x0000003600067213 */ /* 0x000fe20000000000 */
[--C-:B------:R-:W-:Y:S02]  /*3190*/  @!P6 IMAD.IADD R45, R45, 0x1, -R7.reuse ;  /* 0x000000012d2de824 */ /* 0x100fe400078e0a07 */
[----:B------:R-:W-:Y:S01]  /*31a0*/  @!P4 IMAD.IADD R43, R43, 0x1, -R7 ;  /* 0x000000012b2bc824 */ /* 0x000fe200078e0a07 */
[C---:B------:R-:W-:Y:S01]  /*31b0*/  ISETP.GT.U32.AND P6, PT, R7.reuse, R47, PT ;  /* 0x0000002f0700720c */ /* 0x040fe20003fc4070 */
[----:B------:R-:W-:Y:S01]  /*31c0*/  @!P5 IMAD.MOV R42, RZ, RZ, -R42 ;  /* 0x000000ffff2ad224 */ /* 0x000fe200078e0a2a */
[----:B------:R-:W-:Y:S01]  /*31d0*/  ISETP.GT.U32.AND P4, PT, R7, R46, PT ;  /* 0x0000002e0700720c */ /* 0x000fe20003f84070 */
[----:B------:R-:W-:Y:S01]  /*31e0*/  IMAD.HI.U32 R4, R3, R48, RZ ;  /* 0x0000003003047227 */ /* 0x000fe200078e00ff */
[----:B------:R-:W-:-:S02]  /*31f0*/  ISETP.GE.AND P5, PT, R50, RZ, PT ;  /* 0x000000ff3200720c */ /* 0x000fc40003fa6270 */
[----:B------:R-:W-:Y:S01]  /*3200*/  IABS R50, R55 ;  /* 0x0000003700327213 */ /* 0x000fe20000000000 */
[----:B------:R-:W-:Y:S02]  /*3210*/  IMAD.MOV R4, RZ, RZ, -R4 ;  /* 0x000000ffff047224 */ /* 0x000fe400078e0a04 */
[----:B------:R-:W-:Y:S02]  /*3220*/  @!P3 IMAD.MOV R43, RZ, RZ, -R43 ;  /* 0x000000ffff2bb224 */ /* 0x000fe400078e0a2b */
[----:B------:R-:W-:-:S04]  /*3230*/  IMAD.HI.U32 R5, R3, R50, RZ ;  /* 0x0000003203057227 */ /* 0x000fc800078e00ff */
[--C-:B------:R-:W-:Y:S02]  /*3240*/  @!P6 IMAD.IADD R47, R47, 0x1, -R7.reuse ;  /* 0x000000012f2fe824 */ /* 0x100fe400078e0a07 */
[----:B------:R-:W-:Y:S01]  /*3250*/  @!P4 IMAD.IADD R46, R46, 0x1, -R7 ;  /* 0x000000012e2ec824 */ /* 0x000fe200078e0a07 */
[----:B------:R-:W-:Y:S01]  /*3260*/  ISETP.GE.AND P4, PT, R51, RZ, PT ;  /* 0x000000ff3300720c */ /* 0x000fe20003f86270 */
[C---:B------:R-:W-:Y:S01]  /*3270*/  IMAD R48, R7.reuse, R4, R48 ;  /* 0x0000000407307224 */ /* 0x040fe200078e0230 */
[----:B------:R-:W-:Y:S01]  /*3280*/  ISETP.GT.U32.AND P6, PT, R7, R47, PT ;  /* 0x0000002f0700720c */ /* 0x000fe20003fc4070 */
[----:B------:R-:W-:Y:S01]  /*3290*/  IMAD.HI.U32 R4, R3, R6, RZ ;  /* 0x0000000603047227 */ /* 0x000fe200078e00ff */
[----:B------:R-:W-:-:S03]  /*32a0*/  ISETP.GT.U32.AND P3, PT, R7, R46, PT ;  /* 0x0000002e0700720c */ /* 0x000fc60003f64070 */
[----:B------:R-:W-:Y:S02]  /*32b0*/  IMAD.MOV R5, RZ, RZ, -R5 ;  /* 0x000000ffff057224 */ /* 0x000fe400078e0a05 */
[----:B------:R-:W-:Y:S02]  /*32c0*/  IMAD.MOV R4, RZ, RZ, -R4 ;  /* 0x000000ffff047224 */ /* 0x000fe400078e0a04 */
[C---:B------:R-:W-:Y:S02]  /*32d0*/  IMAD R50, R7.reuse, R5, R50 ;  /* 0x0000000507327224 */ /* 0x040fe400078e0232 */
[----:B------:R-:W-:Y:S01]  /*32e0*/  IMAD R49, R7, R4, R6 ;  /* 0x0000000407317224 */ /* 0x000fe200078e0206 */
[----:B------:R-:W-:Y:S01]  /*32f0*/  IABS R6, R57 ;  /* 0x0000003900067213 */ /* 0x000fe20000000000 */
[----:B------:R-:W-:Y:S01]  /*3300*/  @!P6 IMAD.IADD R47, R47, 0x1, -R7 ;  /* 0x000000012f2fe824 */ /* 0x000fe200078e0a07 */
[----:B------:R-:W-:Y:S01]  /*3310*/  ISETP.GT.U32.AND P6, PT, R7, R50, PT ;  /* 0x000000320700720c */ /* 0x000fe20003fc4070 */
[----:B------:R-:W-:Y:S01]  /*3320*/  @!P5 IMAD.MOV R45, RZ, RZ, -R45 ;  /* 0x000000ffff2dd224 */ /* 0x000fe200078e0a2d */
[----:B------:R-:W-:Y:S01]  /*3330*/  ISETP.GE.AND P5, PT, R53, RZ, PT ;  /* 0x000000ff3500720c */ /* 0x000fe20003fa6270 */
[----:B------:R-:W-:Y:S01]  /*3340*/  @!P3 IMAD.IADD R46, R46, 0x1, -R7 ;  /* 0x000000012e2eb824 */ /* 0x000fe200078e0a07 */
[----:B------:R-:W-:Y:S01]  /*3350*/  ISETP.GT.U32.AND P3, PT, R7, R49, PT ;  /* 0x000000310700720c */ /* 0x000fe20003f64070 */
[----:B------:R-:W-:Y:S01]  /*3360*/  IMAD.HI.U32 R4, R3, R52, RZ ;  /* 0x0000003403047227 */ /* 0x000fe200078e00ff */
[----:B------:R-:W-:-:S03]  /*3370*/  LOP3.LUT R53, R2, 0x68, RZ, 0xfc, !PT ;  /* 0x0000006802357812 */ /* 0x000fc600078efcff */
[----:B------:R-:W-:Y:S01]  /*3380*/  IMAD.MOV R4, RZ, RZ, -R4 ;  /* 0x000000ffff047224 */ /* 0x000fe200078e0a04 */
[----:B------:R-:W-:Y:S01]  /*3390*/  IABS R5, R53 ;  /* 0x0000003500057213 */ /* 0x000fe20000000000 */
[----:B------:R-:W-:Y:S01]  /*33a0*/  @!P0 IMAD.MOV R44, RZ, RZ, -R44 ;  /* 0x000000ffff2c8224 */ /* 0x000fe200078e0a2c */
[C---:B------:R-:W-:Y:S01]  /*33b0*/  ISETP.GT.U32.AND P0, PT, R7.reuse, R48, PT ;  /* 0x000000300700720c */ /* 0x040fe20003f04070 */
[----:B------:R-:W-:Y:S02]  /*33c0*/  IMAD R51, R7, R4, R52 ;  /* 0x0000000407337224 */ /* 0x000fe400078e0234 */
[----:B------:R-:W-:Y:S02]  /*33d0*/  @!P6 IMAD.IADD R50, R50, 0x1, -R7 ;  /* 0x000000013232e824 */ /* 0x000fe400078e0a07 */
[----:B------:R-:W-:Y:S02]  /*33e0*/  IMAD.MOV.U32 R52, RZ, RZ, R5 ;  /* 0x000000ffff347224 */ /* 0x000fe400078e0005 */
[----:B------:R-:W-:Y:S01]  /*33f0*/  @!P3 IMAD.IADD R49, R49, 0x1, -R7 ;  /* 0x000000013131b824 */ /* 0x000fe200078e0a07 */
[----:B------:R-:W-:Y:S01]  /*3400*/  ISETP.GT.U32.AND P6, PT, R7, R50, PT ;  /* 0x000000320700720c */ /* 0x000fe20003fc4070 */
[----:B------:R-:W-:-:S04]  /*3410*/  IMAD.HI.U32 R4, R3, R52, RZ ;  /* 0x0000003403047227 */ /* 0x000fc800078e00ff */
[----:B------:R-:W-:Y:S01]  /*3420*/  @!P4 IMAD.MOV R47, RZ, RZ, -R47 ;  /* 0x000000ffff2fc224 */ /* 0x000fe200078e0a2f */
[C---:B------:R-:W-:Y:S01]  /*3430*/  ISETP.GT.U32.AND P4, PT, R7.reuse, R51, PT ;  /* 0x000000330700720c */ /* 0x040fe20003f84070 */
[----:B------:R-:W-:Y:S01]  /*3440*/  @!P1 IMAD.MOV R46, RZ, RZ, -R46 ;  /* 0x000000ffff2e9224 */ /* 0x000fe200078e0a2e */
[C---:B------:R-:W-:Y:S01]  /*3450*/  ISETP.GT.U32.AND P1, PT, R7.reuse, R49, PT ;  /* 0x000000310700720c */ /* 0x040fe20003f24070 */
[----:B------:R-:W-:Y:S02]  /*3460*/  IMAD.MOV R4, RZ, RZ, -R4 ;  /* 0x000000ffff047224 */ /* 0x000fe400078e0a04 */
[----:B------:R-:W-:Y:S01]  /*3470*/  @!P0 IMAD.IADD R48, R48, 0x1, -R7 ;  /* 0x0000000130308824 */ /* 0x000fe200078e0a07 */
[----:B------:R-:W-:Y:S01]  /*3480*/  ISETP.GE.AND P0, PT, R54, RZ, PT ;  /* 0x000000ff3600720c */ /* 0x000fe20003f06270 */
[----:B------:R-:W-:Y:S01]  /*3490*/  IMAD R52, R7, R4, R52 ;  /* 0x0000000407347224 */ /* 0x000fe200078e0234 */
[----:B------:R-:W-:Y:S01]  /*34a0*/  IABS R54, R58 ;  /* 0x0000003a00367213 */ /* 0x000fe20000000000 */
[----:B------:R-:W-:Y:S01]  /*34b0*/  IMAD.HI.U32 R4, R3, R6, RZ ;  /* 0x0000000603047227 */ /* 0x000fe200078e00ff */
[----:B------:R-:W-:-:S03]  /*34c0*/  ISETP.GT.U32.AND P3, PT, R7, R48, PT ;  /* 0x000000300700720c */ /* 0x000fc60003f64070 */
[--C-:B------:R-:W-:Y:S01]  /*34d0*/  @!P6 IMAD.IADD R50, R50, 0x1, -R7.reuse ;  /* 0x000000013232e824 */ /* 0x100fe200078e0a07 */
[----:B------:R-:W-:Y:S01]  /*34e0*/  ISETP.GT.U32.AND P6, PT, R7, R52, PT ;  /* 0x000000340700720c */ /* 0x000fe20003fc4070 */
[----:B------:R-:W-:Y:S02]  /*34f0*/  IMAD.MOV R4, RZ, RZ, -R4 ;  /* 0x000000ffff047224 */ /* 0x000fe400078e0a04 */
[--C-:B------:R-:W-:Y:S01]  /*3500*/  @!P4 IMAD.IADD R51, R51, 0x1, -R7.reuse ;  /* 0x000000013333c824 */ /* 0x100fe200078e0a07 */
[----:B------:R-:W-:Y:S01]  /*3510*/  ISETP.GE.AND P4, PT, R53, RZ, PT ;  /* 0x000000ff3500720c */ /* 0x000fe20003f86270 */
[----:B------:R-:W-:Y:S01]  /*3520*/  @!P1 IMAD.IADD R49, R49, 0x1, -R7 ;  /* 0x0000000131319824 */ /* 0x000fe200078e0a07 */
[----:B------:R-:W-:Y:S01]  /*3530*/  ISETP.GE.AND P1, PT, R56, RZ, PT ;  /* 0x000000ff3800720c */ /* 0x000fe20003f26270 */
[C---:B------:R-:W-:Y:S01]  /*3540*/  IMAD R53, R7.reuse, R4, R6 ;  /* 0x0000000407357224 */ /* 0x040fe200078e0206 */
[----:B------:R-:W-:Y:S01]  /*3550*/  IABS R6, R59 ;  /* 0x0000003b00067213 */ /* 0x000fe20000000000 */
[----:B------:R-:W-:Y:S01]  /*3560*/  @!P0 IMAD.MOV R49, RZ, RZ, -R49 ;  /* 0x000000ffff318224 */ /* 0x000fe200078e0a31 */
[----:B------:R-:W-:Y:S01]  /*3570*/  IABS R56, R60 ;  /* 0x0000003c00387213 */ /* 0x000fe20000000000 */
[----:B------:R-:W-:Y:S01]  /*3580*/  @!P3 IMAD.IADD R48, R48, 0x1, -R7 ;  /* 0x000000013030b824 */ /* 0x000fe200078e0a07 */
[----:B------:R-:W-:Y:S01]  /*3590*/  ISETP.GT.U32.AND P0, PT, R7, R53, PT ;  /* 0x000000350700720c */ /* 0x000fe20003f04070 */
[----:B------:R-:W-:Y:S01]  /*35a0*/  IMAD.HI.U32 R5, R3, R54, RZ ;  /* 0x0000003603057227 */ /* 0x000fe200078e00ff */
[----:B------:R-:W-:-:S03]  /*35b0*/  ISETP.GE.AND P3, PT, R55, RZ, PT ;  /* 0x000000ff3700720c */ /* 0x000fc60003f66270 */
[----:B------:R-:W-:Y:S01]  /*35c0*/  @!P6 IMAD.IADD R52, R52, 0x1, -R7 ;  /* 0x000000013434e824 */ /* 0x000fe200078e0a07 */
[C---:B------:R-:W-:Y:S01]  /*35d0*/  ISETP.GT.U32.AND P6, PT, R7.reuse, R51, PT ;  /* 0x000000330700720c */ /* 0x040fe20003fc4070 */
[----:B------:R-:W-:Y:S02]  /*35e0*/  IMAD.MOV R5, RZ, RZ, -R5 ;  /* 0x000000ffff057224 */ /* 0x000fe400078e0a05 */
[----:B------:R-:W-:Y:S01]  /*35f0*/  @!P5 IMAD.MOV R48, RZ, RZ, -R48 ;  /* 0x000000ffff30d224 */ /* 0x000fe200078e0a30 */
[----:B------:R-:W-:Y:S01]  /*3600*/  ISETP.GT.U32.AND P5, PT, R7, R52, PT ;  /* 0x000000340700720c */ /* 0x000fe20003fa4070 */
[----:B------:R-:W-:-:S04]  /*3610*/  IMAD.HI.U32 R4, R3, R6, RZ ;  /* 0x0000000603047227 */ /* 0x000fc800078e00ff */
[----:B------:R-:W-:Y:S01]  /*3620*/  IMAD R54, R7, R5, R54 ;  /* 0x0000000507367224 */ /* 0x000fe200078e0236 */
[----:B------:R-:W-:Y:S01]  /*3630*/  IABS R5, R61 ;  /* 0x0000003d00057213 */ /* 0x000fe20000000000 */
[----:B------:R-:W-:Y:S02]  /*3640*/  @!P0 IMAD.IADD R53, R53, 0x1, -R7 ;  /* 0x0000000135358824 */ /* 0x000fe400078e0a07 */
[----:B------:R-:W-:Y:S02]  /*3650*/  IMAD.MOV R4, RZ, RZ, -R4 ;  /* 0x000000ffff047224 */ /* 0x000fe400078e0a04 */
[----:B------:R-:W-:Y:S01]  /*3660*/  @!P3 IMAD.MOV R50, RZ, RZ, -R50 ;  /* 0x000000ffff32b224 */ /* 0x000fe200078e0a32 */
[C---:B------:R-:W-:Y:S01]  /*3670*/  ISETP.GT.U32.AND P0, PT, R7.reuse, R53, PT ;  /* 0x000000350700720c */ /* 0x040fe20003f04070 */
[C---:B------:R-:W-:Y:S01]  /*3680*/  IMAD R55, R7.reuse, R4, R6 ;  /* 0x0000000407377224 */ /* 0x040fe200078e0206 */
[----:B------:R-:W-:Y:S01]  /*3690*/  ISETP.GT.U32.AND P3, PT, R7, R54, PT ;  /* 0x000000360700720c */ /* 0x000fe20003f64070 */
[----:B------:R-:W-:-:S02]  /*36a0*/  IMAD.MOV.U32 R6, RZ, RZ, R5 ;  /* 0x000000ffff067224 */ /* 0x000fc400078e0005 */
[--C-:B------:R-:W-:Y:S01]  /*36b0*/  @!P6 IMAD.IADD R51, R51, 0x1, -R7.reuse ;  /* 0x000000013333e824 */ /* 0x100fe200078e0a07 */
[----:B------:R-:W-:Y:S01]  /*36c0*/  ISETP.GE.AND P6, PT, R57, RZ, PT ;  /* 0x000000ff3900720c */ /* 0x000fe20003fc6270 */
[----:B------:R-:W-:Y:S01]  /*36d0*/  @!P5 IMAD.IADD R52, R52, 0x1, -R7 ;  /* 0x000000013434d824 */ /* 0x000fe200078e0a07 */
[----:B------:R-:W-:Y:S01]  /*36e0*/  ISETP.GT.U32.AND P5, PT, R7, R55, PT ;  /* 0x000000370700720c */ /* 0x000fe20003fa4070 */
[----:B------:R-:W-:-:S04]  /*36f0*/  IMAD.HI.U32 R5, R3, R6, RZ ;  /* 0x0000000603057227 */ /* 0x000fc800078e00ff */
[----:B------:R-:W-:Y:S02]  /*3700*/  IMAD.MOV R5, RZ, RZ, -R5 ;  /* 0x000000ffff057224 */ /* 0x000fe400078e0a05 */
[----:B------:R-:W-:-:S04]  /*3710*/  IMAD.HI.U32 R4, R3, R56, RZ ;  /* 0x0000003803047227 */ /* 0x000fc800078e00ff */
[----:B------:R-:W-:Y:S01]  /*3720*/  IMAD R57, R7, R5, R6 ;  /* 0x0000000507397224 */ /* 0x000fe200078e0206 */
[----:B------:R-:W-:Y:S01]  /*3730*/  LOP3.LUT R5, R2, 0x76, RZ, 0xfc, !PT ;  /* 0x0000007602057812 */ /* 0x000fe200078efcff */
[--C-:B------:R-:W-:Y:S02]  /*3740*/  @!P0 IMAD.IADD R53, R53, 0x1, -R7.reuse ;  /* 0x0000000135358824 */ /* 0x100fe400078e0a07 */
[----:B------:R-:W-:Y:S01]  /*3750*/  IMAD.MOV R4, RZ, RZ, -R4 ;  /* 0x000000ffff047224 */ /* 0x000fe200078e0a04 */
[----:B------:R-:W-:Y:S01]  /*3760*/  IABS R6, R5 ;  /* 0x0000000500067213 */ /* 0x000fe20000000000 */
[----:B------:R-:W-:Y:S01]  /*3770*/  @!P3 IMAD.IADD R54, R54, 0x1, -R7 ;  /* 0x000000013636b824 */ /* 0x000fe200078e0a07 */
[----:B------:R-:W-:Y:S01]  /*3780*/  ISETP.GE.AND P3, PT, R58, RZ, PT ;  /* 0x000000ff3a00720c */ /* 0x000fe20003f66270 */
[----:B------:R-:W-:Y:S01]  /*3790*/  @!P6 IMAD.MOV R53, RZ, RZ, -R53 ;  /* 0x000000ffff35e224 */ /* 0x000fe200078e0a35 */
[C---:B------:R-:W-:Y:S01]  /*37a0*/  ISETP.GT.U32.AND P6, PT, R7.reuse, R57, PT ;  /* 0x000000390700720c */ /* 0x040fe20003fc4070 */
[----:B------:R-:W-:Y:S01]  /*37b0*/  IMAD R56, R7, R4, R56 ;  /* 0x0000000407387224 */ /* 0x000fe200078e0238 */
[----:B------:R-:W-:Y:S01]  /*37c0*/  IABS R58, R62 ;  /* 0x0000003e003a7213 */ /* 0x000fe20000000000 */
[----:B------:R-:W-:Y:S01]  /*37d0*/  @!P5 IMAD.IADD R55, R55, 0x1, -R7 ;  /* 0x000000013737d824 */ /* 0x000fe200078e0a07 */
[C---:B------:R-:W-:Y:S01]  /*37e0*/  ISETP.GT.U32.AND P5, PT, R7.reuse, R54, PT ;  /* 0x000000360700720c */ /* 0x040fe20003fa4070 */
[----:B------:R-:W-:Y:S01]  /*37f0*/  @!P1 IMAD.MOV R51, RZ, RZ, -R51 ;  /* 0x000000ffff339224 */ /* 0x000fe200078e0a33 */
[----:B------:R-:W-:Y:S01]  /*3800*/  ISETP.GT.U32.AND P0, PT, R7, R56, PT ;  /* 0x000000380700720c */ /* 0x000fe20003f04070 */
[----:B------:R-:W-:Y:S01]  /*3810*/  IMAD.HI.U32 R4, R3, R58, RZ ;  /* 0x0000003a03047227 */ /* 0x000fe200078e00ff */
[----:B------:R-:W-:-:S03]  /*3820*/  ISETP.GT.U32.AND P1, PT, R7, R55, PT ;  /* 0x000000370700720c */ /* 0x000fc60003f24070 */
[----:B------:R-:W-:Y:S02]  /*3830*/  IMAD.MOV R4, RZ, RZ, -R4 ;  /* 0x000000ffff047224 */ /* 0x000fe400078e0a04 */
[--C-:B------:R-:W-:Y:S02]  /*3840*/  @!P6 IMAD.IADD R57, R57, 0x1, -R7.reuse ;  /* 0x000000013939e824 */ /* 0x100fe400078e0a07 */
[C---:B------:R-:W-:Y:S02]  /*3850*/  IMAD R58, R7.reuse, R4, R58 ;  /* 0x00000004073a7224 */ /* 0x040fe400078e023a */
[--C-:B------:R-:W-:Y:S01]  /*3860*/  @!P5 IMAD.IADD R54, R54, 0x1, -R7.reuse ;  /* 0x000000013636d824 */ /* 0x100fe200078e0a07 */
[C---:B------:R-:W-:Y:S01]  /*3870*/  ISETP.GT.U32.AND P6, PT, R7.reuse, R57, PT ;  /* 0x000000390700720c */ /* 0x040fe20003fc4070 */
[--C-:B------:R-:W-:Y:S01]  /*3880*/  @!P0 IMAD.IADD R56, R56, 0x1, -R7.reuse ;  /* 0x0000000138388824 */ /* 0x100fe200078e0a07 */
[----:B------:R-:W-:Y:S01]  /*3890*/  ISETP.GE.AND P5, PT, R60, RZ, PT ;  /* 0x000000ff3c00720c */ /* 0x000fe20003fa6270 */
[----:B------:R-:W-:Y:S01]  /*38a0*/  @!P3 IMAD.MOV R54, RZ, RZ, -R54 ;  /* 0x000000ffff36b224 */ /* 0x000fe200078e0a36 */
[----:B------:R-:W-:Y:S01]  /*38b0*/  ISETP.GT.U32.AND P3, PT, R7, R58, PT ;  /* 0x0000003a0700720c */ /* 0x000fe20003f64070 */
[----:B------:R-:W-:Y:S01]  /*38c0*/  @!P1 IMAD.IADD R55, R55, 0x1, -R7 ;  /* 0x0000000137379824 */ /* 0x000fe200078e0a07 */
[----:B------:R-:W-:Y:S01]  /*38d0*/  ISETP.GE.AND P1, PT, R61, RZ, PT ;  /* 0x000000ff3d00720c */ /* 0x000fe20003f26270 */
[----:B------:R-:W-:Y:S01]  /*38e0*/  IMAD.HI.U32 R4, R3, R6, RZ ;  /* 0x0000000603047227 */ /* 0x000fe200078e00ff */
[----:B------:R-:W-:-:S02]  /*38f0*/  ISETP.GT.U32.AND P0, PT, R7, R56, PT ;  /* 0x000000380700720c */ /* 0x000fc40003f04070 */
[----:B------:R-:W-:Y:S01]  /*3900*/  LOP3.LUT R61, R2, 0x78, RZ, 0xfc, !PT ;  /* 0x00000078023d7812 */ /* 0x000fe200078efcff */
[----:B------:R-:W-:Y:S01]  /*3910*/  @!P4 IMAD.MOV R52, RZ, RZ, -R52 ;  /* 0x000000ffff34c224 */ /* 0x000fe200078e0a34 */
[----:B------:R-:W-:Y:S01]  /*3920*/  ISETP.GE.AND P4, PT, R59, RZ, PT ;  /* 0x000000ff3b00720c */ /* 0x000fe20003f86270 */
[----:B------:R-:W-:Y:S01]  /*3930*/  IMAD.MOV R59, RZ, RZ, -R4 ;  /* 0x000000ffff3b7224 */ /* 0x000fe200078e0a04 */
[----:B------:R-:W-:Y:S01]  /*3940*/  IABS R60, R61 ;  /* 0x0000003d003c7213 */ /* 0x000fe20000000000 */
[--C-:B------:R-:W-:Y:S01]  /*3950*/  @!P6 IMAD.IADD R57, R57, 0x1, -R7.reuse ;  /* 0x000000013939e824 */ /* 0x100fe200078e0a07 */
[----:B------:R-:W-:Y:S01]  /*3960*/  ISETP.GE.AND P6, PT, R61, RZ, PT ;  /* 0x000000ff3d00720c */ /* 0x000fe20003fc6270 */
[C---:B------:R-:W-:Y:S02]  /*3970*/  IMAD R59, R7.reuse, R59, R6 ;  /* 0x0000003b073b7224 */ /* 0x040fe400078e0206 */
[----:B------:R-:W-:Y:S02]  /*3980*/  @!P3 IMAD.IADD R58, R58, 0x1, -R7 ;  /* 0x000000013a3ab824 */ /* 0x000fe400078e0a07 */
[----:B------:R-:W-:Y:S01]  /*3990*/  @!P1 IMAD.MOV R57, RZ, RZ, -R57 ;  /* 0x000000ffff399224 */ /* 0x000fe200078e0a39 */
[----:B------:R-:W-:Y:S01]  /*39a0*/  ISETP.GT.U32.AND P1, PT, R7, R59, PT ;  /* 0x0000003b0700720c */ /* 0x000fe20003f24070 */
[----:B------:R-:W-:Y:S01]  /*39b0*/  @!P0 IMAD.IADD R56, R56, 0x1, -R7 ;  /* 0x0000000138388824 */ /* 0x000fe200078e0a07 */
[----:B------:R-:W-:Y:S01]  /*39c0*/  ISETP.GE.AND P0, PT, R5, RZ, PT ;  /* 0x000000ff0500720c */ /* 0x000fe20003f06270 */
[----:B------:R-:W-:Y:S01]  /*39d0*/  IMAD.HI.U32 R5, R3, R60, RZ ;  /* 0x0000003c03057227 */ /* 0x000fe200078e00ff */
[----:B------:R-:W-:-:S03]  /*39e0*/  ISETP.GT.U32.AND P3, PT, R7, R58, PT ;  /* 0x0000003a0700720c */ /* 0x000fc60003f64070 */
[----:B------:R-:W-:Y:S01]  /*39f0*/  @!P4 IMAD.MOV R55, RZ, RZ, -R55 ;  /* 0x000000ffff37c224 */ /* 0x000fe200078e0a37 */
[----:B------:R-:W-:Y:S01]  /*3a00*/  ISETP.GE.AND P4, PT, R62, RZ, PT ;  /* 0x000000ff3e00720c */ /* 0x000fe20003f86270 */
[----:B------:R-:W-:Y:S01]  /*3a10*/  IMAD.MOV R5, RZ, RZ, -R5 ;  /* 0x000000ffff057224 */ /* 0x000fe200078e0a05 */
[----:B------:R-:W-:Y:S01]  /*3a20*/  IABS R62, R63 ;  /* 0x0000003f003e7213 */ /* 0x000fe20000000000 */
[----:B------:R-:W-:Y:S01]  /*3a30*/  @!P5 IMAD.MOV R56, RZ, RZ, -R56 ;  /* 0x000000ffff38d224 */ /* 0x000fe200078e0a38 */
[----:B------:R-:W-:Y:S01]  /*3a40*/  ISETP.GE.AND P5, PT, R63, RZ, PT ;  /* 0x000000ff3f00720c */ /* 0x000fe20003fa6270 */
[----:B------:R-:W-:Y:S01]  /*3a50*/  IMAD R60, R7, R5, R60 ;  /* 0x00000005073c7224 */ /* 0x000fe200078e023c */
[----:B------:R-:W-:Y:S01]  /*3a60*/  LOP3.LUT R63, R2, 0x7c, RZ, 0xfc, !PT ;  /* 0x0000007c023f7812 */ /* 0x000fe200078efcff */
[----:B------:R-:W-:-:S03]  /*3a70*/  IMAD.HI.U32 R4, R3, R62, RZ ;  /* 0x0000003e03047227 */ /* 0x000fc600078e00ff */
[----:B------:R-:W-:Y:S01]  /*3a80*/  IABS R66, R63 ;  /* 0x0000003f00427213 */ /* 0x000fe20000000000 */
[--C-:B------:R-:W-:Y:S02]  /*3a90*/  @!P1 IMAD.IADD R59, R59, 0x1, -R7.reuse ;  /* 0x000000013b3b9824 */ /* 0x100fe400078e0a07 */
[----:B------:R-:W-:Y:S02]  /*3aa0*/  IMAD.MOV R4, RZ, RZ, -R4 ;  /* 0x000000ffff047224 */ /* 0x000fe400078e0a04 */
[----:B------:R-:W-:Y:S01]  /*3ab0*/  @!P3 IMAD.IADD R58, R58, 0x1, -R7 ;  /* 0x000000013a3ab824 */ /* 0x000fe200078e0a07 */
[C---:B------:R-:W-:Y:S01]  /*3ac0*/  ISETP.GT.U32.AND P3, PT, R7.reuse, R60, PT ;  /* 0x0000003c0700720c */ /* 0x040fe20003f64070 */
[C---:B------:R-:W-:Y:S01]  /*3ad0*/  IMAD R61, R7.reuse, R4, R62 ;  /* 0x00000004073d7224 */ /* 0x040fe200078e023e */
[----:B------:R-:W-:Y:S01]  /*3ae0*/  ISETP.GT.U32.AND P1, PT, R7, R59, PT ;  /* 0x0000003b0700720c */ /* 0x000fe20003f24070 */
[----:B------:R-:W-:Y:S02]  /*3af0*/  @!P4 IMAD.MOV R58, RZ, RZ, -R58 ;  /* 0x000000ffff3ac224 */ /* 0x000fe400078e0a3a */
[----:B------:R-:W-:Y:S01]  /*3b00*/  IMAD.HI.U32 R5, R3, R68, RZ ;  /* 0x0000004403057227 */ /* 0x000fe200078e00ff */
[----:B------:R-:W-:-:S03]  /*3b10*/  ISETP.GT.U32.AND P4, PT, R7, R61, PT ;  /* 0x0000003d0700720c */ /* 0x000fc60003f84070 */
[----:B------:R-:W-:Y:S02]  /*3b20*/  IMAD.MOV R5, RZ, RZ, -R5 ;  /* 0x000000ffff057224 */ /* 0x000fe400078e0a05 */
[----:B------:R-:W-:-:S04]  /*3b30*/  IMAD.HI.U32 R4, R3, R66, RZ ;  /* 0x0000004203047227 */ /* 0x000fc800078e00ff */
[--C-:B------:R-:W-:Y:S02]  /*3b40*/  @!P3 IMAD.IADD R60, R60, 0x1, -R7.reuse ;  /* 0x000000013c3cb824 */ /* 0x100fe400078e0a07 */
[--C-:B------:R-:W-:Y:S01]  /*3b50*/  @!P1 IMAD.IADD R59, R59, 0x1, -R7.reuse ;  /* 0x000000013b3b9824 */ /* 0x100fe200078e0a07 */
[----:B------:R-:W-:Y:S01]  /*3b60*/  ISETP.GE.AND P1, PT, R63, RZ, PT ;  /* 0x000000ff3f00720c */ /* 0x000fe20003f26270 */
[C---:B------:R-:W-:Y:S01]  /*3b70*/  IMAD R63, R7.reuse, R5, R68 ;  /* 0x00000005073f7224 */ /* 0x040fe200078e0244 */
[----:B------:R-:W-:Y:S01]  /*3b80*/  ISETP.GT.U32.AND P3, PT, R7, R60, PT ;  /* 0x0000003c0700720c */ /* 0x000fe20003f64070 */
[----:B------:R-:W-:Y:S01]  /*3b90*/  @!P4 IMAD.IADD R61, R61, 0x1, -R7 ;  /* 0x000000013d3dc824 */ /* 0x000fe200078e0a07 */
[----:B------:R-:W-:Y:S01]  /*3ba0*/  IABS R68, R76 ;  /* 0x0000004c00447213 */ /* 0x000fe20000000000 */
[----:B------:R-:W-:Y:S01]  /*3bb0*/  IMAD.HI.U32 R62, R3, R72, RZ ;  /* 0x00000048033e7227 */ /* 0x000fe200078e00ff */
[----:B------:R-:W-:-:S03]  /*3bc0*/  ISETP.GT.U32.AND P4, PT, R7, R63, PT ;  /* 0x0000003f0700720c */ /* 0x000fc60003f84070 */
[----:B------:R-:W-:Y:S02]  /*3bd0*/  IMAD.MOV R4, RZ, RZ, -R4 ;  /* 0x000000ffff047224 */ /* 0x000fe400078e0a04 */
[----:B------:R-:W-:-:S04]  /*3be0*/  IMAD.HI.U32 R6, R3, R70, RZ ;  /* 0x0000004603067227 */ /* 0x000fc800078e00ff */
[----:B------:R-:W-:Y:S02]  /*3bf0*/  IMAD.MOV R67, RZ, RZ, -R62 ;  /* 0x000000ffff437224 */ /* 0x000fe400078e0a3e */
[C---:B------:R-:W-:Y:S02]  /*3c00*/  IMAD R62, R7.reuse, R4, R66 ;  /* 0x00000004073e7224 */ /* 0x040fe400078e0242 */
[----:B------:R-:W-:Y:S02]  /*3c10*/  IMAD.MOV R6, RZ, RZ, -R6 ;  /* 0x000000ffff067224 */ /* 0x000fe400078e0a06 */
[--C-:B------:R-:W-:Y:S01]  /*3c20*/  @!P3 IMAD.IADD R60, R60, 0x1, -R7.reuse ;  /* 0x000000013c3cb824 */ /* 0x100fe200078e0a07 */
[C---:B------:R-:W-:Y:S01]  /*3c30*/  ISETP.GT.U32.AND P3, PT, R7.reuse, R62, PT ;  /* 0x0000003e0700720c */ /* 0x040fe20003f64070 */
[----:B------:R-:W-:Y:S01]  /*3c40*/  IMAD R66, R7, R6, R70 ;  /* 0x0000000607427224 */ /* 0x000fe200078e0246 */
[----:B------:R-:W-:Y:S01]  /*3c50*/  IABS R6, R77 ;  /* 0x0000004d00067213 */ /* 0x000fe20000000000 */
[----:B------:R-:W-:Y:S01]  /*3c60*/  @!P4 IMAD.IADD R63, R63, 0x1, -R7 ;  /* 0x000000013f3fc824 */ /* 0x000fe200078e0a07 */
[----:B------:R-:W-:Y:S01]  /*3c70*/  IABS R70, R78 ;  /* 0x0000004e00467213 */ /* 0x000fe20000000000 */
[----:B------:R-:W-:Y:S01]  /*3c80*/  @!P6 IMAD.MOV R60, RZ, RZ, -R60 ;  /* 0x000000ffff3ce224 */ /* 0x000fe200078e0a3c */
[----:B------:R-:W-:Y:S01]  /*3c90*/  ISETP.GT.U32.AND P6, PT, R7, R66, PT ;  /* 0x000000420700720c */ /* 0x000fe20003fc4070 */
[----:B------:R-:W-:Y:S01]  /*3ca0*/  IMAD.HI.U32 R5, R3, R6, RZ ;  /* 0x0000000603057227 */ /* 0x000fe200078e00ff */
[----:B------:R-:W-:-:S03]  /*3cb0*/  ISETP.GT.U32.AND P4, PT, R7, R63, PT ;  /* 0x0000003f0700720c */ /* 0x000fc60003f84070 */
[----:B------:R-:W-:-:S04]  /*3cc0*/  IMAD.HI.U32 R4, R3, R68, RZ ;  /* 0x0000004403047227 */ /* 0x000fc800078e00ff */
[----:B------:R-:W-:Y:S02]  /*3cd0*/  IMAD.MOV R69, RZ, RZ, -R5 ;  /* 0x000000ffff457224 */ /* 0x000fe400078e0a05 */
[----:B------:R-:W-:Y:S02]  /*3ce0*/  @!P3 IMAD.IADD R62, R62, 0x1, -R7 ;  /* 0x000000013e3eb824 */ /* 0x000fe400078e0a07 */
[----:B------:R-:W-:Y:S01]  /*3cf0*/  @!P0 IMAD.MOV R59, RZ, RZ, -R59 ;  /* 0x000000ffff3b8224 */ /* 0x000fe200078e0a3b */
[C---:B------:R-:W-:Y:S01]  /*3d00*/  ISETP.GT.U32.AND P0, PT, R7.reuse, R61, PT ;  /* 0x0000003d0700720c */ /* 0x040fe20003f04070 */
[----:B------:R-:W-:Y:S01]  /*3d10*/  IMAD.MOV R4, RZ, RZ, -R4 ;  /* 0x000000ffff047224 */ /* 0x000fe200078e0a04 */
[C---:B------:R-:W-:Y:S01]  /*3d20*/  ISETP.GT.U32.AND P3, PT, R7.reuse, R62, PT ;  /* 0x0000003e0700720c */ /* 0x040fe20003f64070 */
[C---:B------:R-:W-:Y:S01]  /*3d30*/  IMAD R69, R7.reuse, R69, R6 ;  /* 0x0000004507457224 */ /* 0x040fe200078e0206 */
[----:B------:R-:W-:Y:S01]  /*3d40*/  IABS R6, R80 ;  /* 0x0000005000067213 */ /* 0x000fe20000000000 */
[----:B------:R-:W-:-:S02]  /*3d50*/  IMAD R68, R7, R4, R68 ;  /* 0x0000000407447224 */ /* 0x000fc400078e0244 */
[--C-:B------:R-:W-:Y:S01]  /*3d60*/  @!P6 IMAD.IADD R66, R66, 0x1, -R7.reuse ;  /* 0x000000014242e824 */ /* 0x100fe200078e0a07 */
[----:B------:R-:W-:Y:S01]  /*3d70*/  ISETP.GT.U32.AND P6, PT, R7, R69, PT ;  /* 0x000000450700720c */ /* 0x000fe20003fc4070 */
[--C-:B------:R-:W-:Y:S01]  /*3d80*/  @!P4 IMAD.IADD R63, R63, 0x1, -R7.reuse ;  /* 0x000000013f3fc824 */ /* 0x100fe200078e0a07 */
[C---:B------:R-:W-:Y:S01]  /*3d90*/  ISETP.GT.U32.AND P4, PT, R7.reuse, R68, PT ;  /* 0x000000440700720c */ /* 0x040fe20003f84070 */
[----:B------:R-:W-:Y:S01]  /*3da0*/  IMAD R67, R7, R67, R72 ;  /* 0x0000004307437224 */ /* 0x000fe200078e0248 */
[----:B------:R-:W-:Y:S01]  /*3db0*/  IABS R72, R75 ;  /* 0x0000004b00487213 */ /* 0x000fe20000000000 */
[--C-:B------:R-:W-:Y:S02]  /*3dc0*/  @!P0 IMAD.IADD R61, R61, 0x1, -R7.reuse ;  /* 0x000000013d3d8824 */ /* 0x100fe400078e0a07 */
[----:B------:R-:W-:Y:S01]  /*3dd0*/  @!P3 IMAD.IADD R62, R62, 0x1, -R7 ;  /* 0x000000013e3eb824 */ /* 0x000fe200078e0a07 */
[----:B------:R-:W-:Y:S01]  /*3de0*/  ISETP.GT.U32.AND P0, PT, R7, R67, PT ;  /* 0x000000430700720c */ /* 0x000fe20003f04070 */
[----:B------:R-:W-:Y:S01]  /*3df0*/  IMAD.HI.U32 R4, R3, R70, RZ ;  /* 0x0000004603047227 */ /* 0x000fe200078e00ff */
[----:B------:R-:W-:-:S03]  /*3e00*/  ISETP.GE.AND P3, PT, R71, RZ, PT ;  /* 0x000000ff4700720c */ /* 0x000fc60003f66270 */
[--C-:B------:R-:W-:Y:S02]  /*3e10*/  @!P6 IMAD.IADD R69, R69, 0x1, -R7.reuse ;  /* 0x000000014545e824 */ /* 0x100fe400078e0a07 */
[----:B------:R-:W-:Y:S01]  /*3e20*/  @!P4 IMAD.IADD R68, R68, 0x1, -R7 ;  /* 0x000000014444c824 */ /* 0x000fe200078e0a07 */
[C---:B------:R-:W-:Y:S01]  /*3e30*/  ISETP.GT.U32.AND P4, PT, R7.reuse, R66, PT ;  /* 0x000000420700720c */ /* 0x040fe20003f84070 */
[----:B------:R-:W-:Y:S01]  /*3e40*/  @!P1 IMAD.MOV R62, RZ, RZ, -R62 ;  /* 0x000000ffff3e9224 */ /* 0x000fe200078e0a3e */
[----:B------:R-:W-:Y:S01]  /*3e50*/  ISETP.GT.U32.AND P1, PT, R7, R69, PT ;  /* 0x000000450700720c */ /* 0x000fe20003f24070 */
[----:B------:R-:W-:Y:S01]  /*3e60*/  IMAD.HI.U32 R5, R3, R72, RZ ;  /* 0x0000004803057227 */ /* 0x000fe200078e00ff */
[----:B------:R-:W-:-:S03]  /*3e70*/  ISETP.GT.U32.AND P6, PT, R7, R68, PT ;  /* 0x000000440700720c */ /* 0x000fc60003fc4070 */
[----:B------:R-:W-:Y:S02]  /*3e80*/  IMAD.MOV R4, RZ, RZ, -R4 ;  /* 0x000000ffff047224 */ /* 0x000fe400078e0a04 */
[----:B------:R-:W-:Y:S02]  /*3e90*/  IMAD.MOV R5, RZ, RZ, -R5 ;  /* 0x000000ffff057224 */ /* 0x000fe400078e0a05 */
[----:B------:R-:W-:Y:S01]  /*3ea0*/  @!P0 IMAD.IADD R67, R67, 0x1, -R7 ;  /* 0x0000000143438824 */ /* 0x000fe200078e0a07 */
[----:B------:R-:W-:Y:S01]  /*3eb0*/  ISETP.GE.AND P0, PT, R74, RZ, PT ;  /* 0x000000ff4a00720c */ /* 0x000fe20003f06270 */
[C---:B------:R-:W-:Y:S02]  /*3ec0*/  IMAD R70, R7.reuse, R4, R70 ;  /* 0x0000000407467224 */ /* 0x040fe400078e0246 */
[C---:B------:R-:W-:Y:S01]  /*3ed0*/  IMAD R71, R7.reuse, R5, R72 ;  /* 0x0000000507477224 */ /* 0x040fe200078e0248 */
[----:B------:R-:W-:Y:S01]  /*3ee0*/  IABS R72, R79 ;  /* 0x0000004f00487213 */ /* 0x000fe20000000000 */
[----:B------:R-:W-:Y:S01]  /*3ef0*/  @!P5 IMAD.MOV R61, RZ, RZ, -R61 ;  /* 0x000000ffff3dd224 */ /* 0x000fe200078e0a3d */
[C---:B------:R-:W-:Y:S01]  /*3f00*/  ISETP.GT.U32.AND P5, PT, R7.reuse, R67, PT ;  /* 0x000000430700720c */ /* 0x040fe20003fa4070 */
[----:B------:R-:W-:Y:S01]  /*3f10*/  @!P3 IMAD.MOV R63, RZ, RZ, -R63 ;  /* 0x000000ffff3fb224 */ /* 0x000fe200078e0a3f */
[----:B------:R-:W-:Y:S01]  /*3f20*/  ISETP.GT.U32.AND P3, PT, R7, R70, PT ;  /* 0x000000460700720c */ /* 0x000fe20003f64070 */
[--C-:B------:R-:W-:Y:S01]  /*3f30*/  @!P4 IMAD.IADD R66, R66, 0x1, -R7.reuse ;  /* 0x000000014242c824 */ /* 0x100fe200078e0a07 */
[----:B------:R-:W-:Y:S01]  /*3f40*/  ISETP.GE.AND P4, PT, R73, RZ, PT ;  /* 0x000000ff4900720c */ /* 0x000fe20003f86270 */
[----:B------:R-:W-:Y:S01]  /*3f50*/  @!P1 IMAD.IADD R69, R69, 0x1, -R7 ;  /* 0x0000000145459824 */ /* 0x000fe200078e0a07 */
[----:B------:R-:W-:Y:S01]  /*3f60*/  ISETP.GE.AND P1, PT, R77, RZ, PT ;  /* 0x000000ff4d00720c */ /* 0x000fe20003f26270 */
[----:B------:R-:W-:Y:S01]  /*3f70*/  IMAD.HI.U32 R4, R3, R72, RZ ;  /* 0x0000004803047227 */ /* 0x000fe200078e00ff */
[----:B------:R-:W-:-:S03]  /*3f80*/  LOP3.LUT R77, R2, 0x94, RZ, 0xfc, !PT ;  /* 0x00000094024d7812 */ /* 0x000fc600078efcff */
[----:B------:R-:W-:-:S04]  /*3f90*/  IMAD.HI.U32 R5, R3, R6, RZ ;  /* 0x0000000603057227 */ /* 0x000fc800078e00ff */
[----:B------:R-:W-:Y:S02]  /*3fa0*/  IMAD.MOV R4, RZ, RZ, -R4 ;  /* 0x000000ffff047224 */ /* 0x000fe400078e0a04 */
[----:B------:R-:W-:Y:S02]  /*3fb0*/  IMAD.MOV R5, RZ, RZ, -R5 ;  /* 0x000000ffff057224 */ /* 0x000fe400078e0a05 */
[--C-:B------:R-:W-:Y:S01]  /*3fc0*/  @!P6 IMAD.IADD R68, R68, 0x1, -R7.reuse ;  /* 0x000000014444e824 */ /* 0x100fe200078e0a07 */
[----:B------:R-:W-:Y:S01]  /*3fd0*/  ISETP.GE.AND P6, PT, R76, RZ, PT ;  /* 0x000000ff4c00720c */ /* 0x000fe20003fc6270 */
[--C-:B------:R-:W-:Y:S01]  /*3fe0*/  @!P5 IMAD.IADD R67, R67, 0x1, -R7.reuse ;  /* 0x000000014343d824 */ /* 0x100fe200078e0a07 */
[C---:B------:R-:W-:Y:S01]  /*3ff0*/  ISETP.GT.U32.AND P5, PT, R7.reuse, R71, PT ;  /* 0x000000470700720c */ /* 0x040fe20003fa4070 */
[----:B------:R-:W-:Y:S01]  /*4000*/  @!P3 IMAD.IADD R70, R70, 0x1, -R7 ;  /* 0x000000014646b824 */ /* 0x000fe200078e0a07 */
[----:B------:R-:W-:Y:S01]  /*4010*/  LOP3.LUT R76, R2, 0x90, RZ, 0xfc, !PT ;  /* 0x00000090024c7812 */ /* 0x000fe200078efcff */
[C---:B------:R-:W-:Y:S01]  /*4020*/  IMAD R72, R7.reuse, R4, R72 ;  /* 0x0000000407487224 */ /* 0x040fe200078e0248 */
[----:B------:R-:W-:Y:S01]  /*4030*/  ISETP.GE.AND P3, PT, R78, RZ, PT ;  /* 0x000000ff4e00720c */ /* 0x000fe20003f66270 */
[C---:B------:R-:W-:Y:S01]  /*4040*/  IMAD R73, R7.reuse, R5, R6 ;  /* 0x0000000507497224 */ /* 0x040fe200078e0206 */
[----:B------:R-:W-:Y:S01]  /*4050*/  IABS R74, R76 ;  /* 0x0000004c004a7213 */ /* 0x000fe20000000000 */
[----:B------:R-:W-:Y:S01]  /*4060*/  @!P0 IMAD.MOV R66, RZ, RZ, -R66 ;  /* 0x000000ffff428224 */ /* 0x000fe200078e0a42 */
[C---:B------:R-:W-:Y:S01]  /*4070*/  ISETP.GT.U32.AND P0, PT, R7.reuse, R70, PT ;  /* 0x000000460700720c */ /* 0x040fe20003f04070 */
[----:B------:R-:W-:Y:S01]  /*4080*/  @!P4 IMAD.MOV R67, RZ, RZ, -R67 ;  /* 0x000000ffff43c224 */ /* 0x000fe200078e0a43 */
[C---:B------:R-:W-:Y:S01]  /*4090*/  ISETP.GT.U32.AND P4, PT, R7.reuse, R72, PT ;  /* 0x000000480700720c */ /* 0x040fe20003f84070 */
[----:B------:R-:W-:Y:S01]  /*40a0*/  @!P1 IMAD.MOV R69, RZ, RZ, -R69 ;  /* 0x000000ffff459224 */ /* 0x000fe200078e0a45 */
[----:B------:R-:W-:Y:S01]  /*40b0*/  ISETP.GT.U32.AND P1, PT, R7, R73, PT ;  /* 0x000000490700720c */ /* 0x000fe20003f24070 */
[----:B------:R-:W-:Y:S01]  /*40c0*/  IMAD.HI.U32 R4, R3, R74, RZ ;  /* 0x0000004a03047227 */ /* 0x000fe200078e00ff */
[----:B------:R-:W-:-:S02]  /*40d0*/  LOP3.LUT R5, R2, 0x92, RZ, 0xfc, !PT ;  /* 0x0000009202057812 */ /* 0x000fc400078efcff */
[----:B------:R-:W-:Y:S01]  /*40e0*/  LOP3.LUT R78, R2, 0x96, RZ, 0xfc, !PT ;  /* 0x00000096024e7812 */ /* 0x000fe200078efcff */
[--C-:B------:R-:W-:Y:S01]  /*40f0*/  @!P5 IMAD.IADD R71, R71, 0x1, -R7.reuse ;  /* 0x000000014747d824 */ /* 0x100fe200078e0a07 */
[----:B------:R-:W-:Y:S01]  /*4100*/  IABS R6, R5 ;  /* 0x0000000500067213 */ /* 0x000fe20000000000 */
[----:B------:R-:W-:Y:S02]  /*4110*/  IMAD.MOV R4, RZ, RZ, -R4 ;  /* 0x000000ffff047224 */ /* 0x000fe400078e0a04 */
[--C-:B------:R-:W-:Y:S01]  /*4120*/  @!P0 IMAD.IADD R70, R70, 0x1, -R7.reuse ;  /* 0x0000000146468824 */ /* 0x100fe200078e0a07 */
[----:B------:R-:W-:Y:S01]  /*4130*/  ISETP.GT.U32.AND P5, PT, R7, R71, PT ;  /* 0x000000470700720c */ /* 0x000fe20003fa4070 */
[--C-:B------:R-:W-:Y:S01]  /*4140*/  @!P4 IMAD.IADD R72, R72, 0x1, -R7.reuse ;  /* 0x000000014848c824 */ /* 0x100fe200078e0a07 */
[----:B------:R-:W-:Y:S01]  /*4150*/  ISETP.GE.AND P0, PT, R79, RZ, PT ;  /* 0x000000ff4f00720c */ /* 0x000fe20003f06270 */
[----:B------:R-:W-:Y:S01]  /*4160*/  IMAD R74, R7, R4, R74 ;  /* 0x00000004074a7224 */ /* 0x000fe200078e024a */
[----:B------:R-:W-:Y:S01]  /*4170*/  LOP3.LUT R79, R2, 0x98, RZ, 0xfc, !PT ;  /* 0x00000098024f7812 */ /* 0x000fe200078efcff */
[----:B------:R-:W-:Y:S01]  /*4180*/  @!P1 IMAD.IADD R73, R73, 0x1, -R7 ;  /* 0x0000000149499824 */ /* 0x000fe200078e0a07 */
[----:B------:R-:W-:Y:S01]  /*4190*/  ISETP.GT.U32.AND P4, PT, R7, R72, PT ;  /* 0x000000480700720c */ /* 0x000fe20003f84070 */
[----:B------:R-:W-:Y:S01]  /*41a0*/  @!P6 IMAD.MOV R68, RZ, RZ, -R68 ;  /* 0x000000ffff44e224 */ /* 0x000fe200078e0a44 */
[----:B------:R-:W-:Y:S01]  /*41b0*/  ISETP.GE.AND P6, PT, R75, RZ, PT ;  /* 0x000000ff4b00720c */ /* 0x000fe20003fc6270 */
[----:B------:R-:W-:Y:S01]  /*41c0*/  @!P3 IMAD.MOV R70, RZ, RZ, -R70 ;  /* 0x000000ffff46b224 */ /* 0x000fe200078e0a46 */
[----:B------:R-:W-:Y:S01]  /*41d0*/  ISETP.GT.U32.AND P3, PT, R7, R74, PT ;  /* 0x0000004a0700720c */ /* 0x000fe20003f64070 */
[----:B------:R-:W-:Y:S01]  /*41e0*/  IMAD.HI.U32 R4, R3, R6, RZ ;  /* 0x0000000603047227 */ /* 0x000fe200078e00ff */
[----:B------:R-:W-:-:S03]  /*41f0*/  ISETP.GT.U32.AND P1, PT, R7, R73, PT ;  /* 0x000000490700720c */ /* 0x000fc60003f24070 */
[----:B------:R-:W-:Y:S02]  /*4200*/  IMAD.MOV R4, RZ, RZ, -R4 ;  /* 0x000000ffff047224 */ /* 0x000fe400078e0a04 */
[----:B------:R-:W-:Y:S01]  /*4210*/  @!P5 IMAD.IADD R71, R71, 0x1, -R7 ;  /* 0x000000014747d824 */ /* 0x000fe200078e0a07 */
[----:B------:R-:W-:Y:S01]  /*4220*/  ISETP.GE.AND P5, PT, R80, RZ, PT ;  /* 0x000000ff5000720c */ /* 0x000fe20003fa6270 */
[----:B------:R-:W-:Y:S01]  /*4230*/  IMAD R75, R7, R4, R6 ;  /* 0x00000004074b7224 */ /* 0x000fe200078e0206 */
[----:B------:R-:W-:Y:S01]  /*4240*/  IABS R6, R78 ;  /* 0x0000004e00067213 */ /* 0x000fe20000000000 */
[----:B------:R-:W-:Y:S01]  /*4250*/  @!P6 IMAD.MOV R71, RZ, RZ, -R71 ;  /* 0x000000ffff47e224 */ /* 0x000fe200078e0a47 */
[----:B------:R-:W-:Y:S01]  /*4260*/  ISETP.GE.AND P6, PT, R76, RZ, PT ;  /* 0x000000ff4c00720c */ /* 0x000fe20003fc6270 */
[--C-:B------:R-:W-:Y:S01]  /*4270*/  @!P4 IMAD.IADD R72, R72, 0x1, -R7.reuse ;  /* 0x000000014848c824 */ /* 0x100fe200078e0a07 */
[----:B------:R-:W-:Y:S01]  /*4280*/  IABS R76, R77 ;  /* 0x0000004d004c7213 */ /* 0x000fe20000000000 */
[--C-:B------:R-:W-:Y:S01]  /*4290*/  @!P3 IMAD.IADD R74, R74, 0x1, -R7.reuse ;  /* 0x000000014a4ab824 */ /* 0x100fe200078e0a07 */
[----:B------:R-:W-:Y:S01]  /*42a0*/  ISETP.GE.AND P4, PT, R5, RZ, PT ;  /* 0x000000ff0500720c */ /* 0x000fe20003f86270 */
[----:B------:R-:W-:Y:S01]  /*42b0*/  @!P1 IMAD.IADD R73, R73, 0x1, -R7 ;  /* 0x0000000149499824 */ /* 0x000fe200078e0a07 */
[C---:B------:R-:W-:Y:S01]  /*42c0*/  ISETP.GT.U32.AND P1, PT, R7.reuse, R75, PT ;  /* 0x0000004b0700720c */ /* 0x040fe20003f24070 */
[----:B------:R-:W-:Y:S01]  /*42d0*/  @!P0 IMAD.MOV R72, RZ, RZ, -R72 ;  /* 0x000000ffff488224 */ /* 0x000fe200078e0a48 */
[----:B------:R-:W-:Y:S01]  /*42e0*/  ISETP.GT.U32.AND P0, PT, R7, R74, PT ;  /* 0x0000004a0700720c */ /* 0x000fe20003f04070 */
[----:B------:R-:W-:Y:S01]  /*42f0*/  IMAD.HI.U32 R4, R3, R76, RZ ;  /* 0x0000004c03047227 */ /* 0x000fe200078e00ff */
[----:B------:R-:W-:-:S02]  /*4300*/  ISETP.GE.AND P3, PT, R77, RZ, PT ;  /* 0x000000ff4d00720c */ /* 0x000fc40003f66270 */
[----:B------:R-:W-:Y:S01]  /*4310*/  IABS R80, R83 ;  /* 0x0000005300507213 */ /* 0x000fe20000000000 */
[----:B------:R-:W-:-:S04]  /*4320*/  IMAD.HI.U32 R5, R3, R6, RZ ;  /* 0x0000000603057227 */ /* 0x000fc800078e00ff */
[----:B------:R-:W-:Y:S02]  /*4330*/  IMAD.MOV R4, RZ, RZ, -R4 ;  /* 0x000000ffff047224 */ /* 0x000fe400078e0a04 */
[----:B------:R-:W-:Y:S02]  /*4340*/  IMAD.MOV R5, RZ, RZ, -R5 ;  /* 0x000000ffff057224 */ /* 0x000fe400078e0a05 */
[----:B------:R-:W-:Y:S02]  /*4350*/  @!P1 IMAD.IADD R75, R75, 0x1, -R7 ;  /* 0x000000014b4b9824 */ /* 0x000fe400078e0a07 */
[C---:B------:R-:W-:Y:S02]  /*4360*/  IMAD R76, R7.reuse, R4, R76 ;  /* 0x00000004074c7224 */ /* 0x040fe400078e024c */
[----:B------:R-:W-:Y:S01]  /*4370*/  @!P5 IMAD.MOV R73, RZ, RZ, -R73 ;  /* 0x000000ffff49d224 */ /* 0x000fe200078e0a49 */
[----:B------:R-:W-:Y:S01]  /*4380*/  ISETP.GE.AND P5, PT, R78, RZ, PT ;  /* 0x000000ff4e00720c */ /* 0x000fe20003fa6270 */
[----:B------:R-:W-:Y:S01]  /*4390*/  @!P0 IMAD.IADD R74, R74, 0x1, -R7 ;  /* 0x000000014a4a8824 */ /* 0x000fe200078e0a07 */
[----:B------:R-:W-:Y:S01]  /*43a0*/  IABS R78, R79 ;  /* 0x0000004f004e7213 */ /* 0x000fe20000000000 */
[C---:B------:R-:W-:Y:S01]  /*43b0*/  IMAD R77, R7.reuse, R5, R6 ;  /* 0x00000005074d7224 */ /* 0x040fe200078e0206 */
[C---:B------:R-:W-:Y:S01]  /*43c0*/  ISETP.GT.U32.AND P1, PT, R7.reuse, R75, PT ;  /* 0x0000004b0700720c */ /* 0x040fe20003f24070 */
[----:B------:R-:W-:Y:S01]  /*43d0*/  @!P6 IMAD.MOV R74, RZ, RZ, -R74 ;  /* 0x000000ffff4ae224 */ /* 0x000fe200078e0a4a */
[----:B------:R-:W-:Y:S01]  /*43e0*/  ISETP.GT.U32.AND P0, PT, R7, R76, PT ;  /* 0x0000004c0700720c */ /* 0x000fe20003f04070 */
[----:B------:R-:W-:Y:S01]  /*43f0*/  IMAD.HI.U32 R4, R3, R78, RZ ;  /* 0x0000004e03047227 */ /* 0x000fe200078e00ff */
[----:B------:R-:W-:-:S02]  /*4400*/  ISETP.GT.U32.AND P6, PT, R7, R77, PT ;  /* 0x0000004d0700720c */ /* 0x000fc40003fc4070 */
[----:B------:R-:W-:Y:S01]  /*4410*/  IABS R6, R81 ;  /* 0x0000005100067213 */ /* 0x000fe20000000000 */
[----:B------:R-:W-:Y:S02]  /*4420*/  IMAD.MOV R4, RZ, RZ, -R4 ;  /* 0x000000ffff047224 */ /* 0x000fe400078e0a04 */
[----:B------:R-:W-:-:S04]  /*4430*/  IMAD.HI.U32 R5, R3, R80, RZ ;  /* 0x0000005003057227 */ /* 0x000fc800078e00ff */
[--C-:B------:R-:W-:Y:S01]  /*4440*/  @!P1 IMAD.IADD R75, R75, 0x1, -R7.reuse ;  /* 0x000000014b4b9824 */ /* 0x100fe200078e0a07 */
[----:B------:R-:W-:Y:S01]  /*4450*/  ISETP.GE.AND P1, PT, R79, RZ, PT ;  /* 0x000000ff4f00720c */ /* 0x000fe20003f26270 */
[----:B------:R-:W-:Y:S02]  /*4460*/  IMAD R78, R7, R4, R78 ;  /* 0x00000004074e7224 */ /* 0x000fe400078e024e */
[--C-:B------:R-:W-:Y:S02]  /*4470*/  @!P0 IMAD.IADD R76, R76, 0x1, -R7.reuse ;  /* 0x000000014c4c8824 */ /* 0x100fe400078e0a07 */
[----:B------:R-:W-:Y:S02]  /*4480*/  @!P6 IMAD.IADD R77, R77, 0x1, -R7 ;  /* 0x000000014d4de824 */ /* 0x000fe400078e0a07 */
[----:B------:R-:W-:Y:S01]  /*4490*/  @!P4 IMAD.MOV R75, RZ, RZ, -R75 ;  /* 0x000000ffff4bc224 */ /* 0x000fe200078e0a4b */
[----:B------:R-:W-:Y:S01]  /*44a0*/  ISETP.GT.U32.AND P0, PT, R7, R76, PT ;  /* 0x0000004c0700720c */ /* 0x000fe20003f04070 */
[----:B------:R-:W-:Y:S01]  /*44b0*/  IMAD.HI.U32 R4, R3, R6, RZ ;  /* 0x0000000603047227 */ /* 0x000fe200078e00ff */
[----:B------:R-:W-:-:S02]  /*44c0*/  ISETP.GT.U32.AND P4, PT, R7, R78, PT ;  /* 0x0000004e0700720c */ /* 0x000fc40003f84070 */
[C---:B------:R-:W-:Y:S01]  /*44d0*/  ISETP.GT.U32.AND P6, PT, R7.reuse, R77, PT ;  /* 0x0000004d0700720c */ /* 0x040fe20003fc4070 */
[----:B------:R-:W-:Y:S02]  /*44e0*/  IMAD.MOV R4, RZ, RZ, -R4 ;  /* 0x000000ffff047224 */ /* 0x000fe400078e0a04 */
[----:B------:R-:W-:Y:S02]  /*44f0*/  IMAD.MOV R5, RZ, RZ, -R5 ;  /* 0x000000ffff057224 */ /* 0x000fe400078e0a05 */
[----:B------:R-:W-:Y:S01]  /*4500*/  IMAD R79, R7, R4, R6 ;  /* 0x00000004074f7224 */ /* 0x000fe200078e0206 */
[----:B------:R-:W-:Y:S01]  /*4510*/  IABS R6, R91 ;  /* 0x0000005b00067213 */ /* 0x000fe20000000000 */
[----:B------:R-:W-:-:S04]  /*4520*/  IMAD.HI.U32 R4, R3, R82, RZ ;  /* 0x0000005203047227 */ /* 0x000fc800078e00ff */
[--C-:B------:R-:W-:Y:S01]  /*4530*/  @!P0 IMAD.IADD R76, R76, 0x1, -R7.reuse ;  /* 0x000000014c4c8824 */ /* 0x100fe200078e0a07 */
[----:B------:R-:W-:Y:S01]  /*4540*/  ISETP.GT.U32.AND P0, PT, R7, R79, PT ;  /* 0x0000004f0700720c */ /* 0x000fe20003f04070 */
[--C-:B------:R-:W-:Y:S02]  /*4550*/  @!P4 IMAD.IADD R78, R78, 0x1, -R7.reuse ;  /* 0x000000014e4ec824 */ /* 0x100fe400078e0a07 */
[----:B------:R-:W-:Y:S02]  /*4560*/  IMAD.MOV R4, RZ, RZ, -R4 ;  /* 0x000000ffff047224 */ /* 0x000fe400078e0a04 */
[----:B------:R-:W-:Y:S01]  /*4570*/  @!P6 IMAD.IADD R77, R77, 0x1, -R7 ;  /* 0x000000014d4de824 */ /* 0x000fe200078e0a07 */
[----:B------:R-:W-:Y:S01]  /*4580*/  ISETP.GE.AND P6, PT, R81, RZ, PT ;  /* 0x000000ff5100720c */ /* 0x000fe20003fc6270 */
[----:B------:R-:W-:Y:S01]  /*4590*/  @!P3 IMAD.MOV R76, RZ, RZ, -R76 ;  /* 0x000000ffff4cb224 */ /* 0x000fe200078e0a4c */
[C---:B------:R-:W-:Y:S01]  /*45a0*/  ISETP.GT.U32.AND P3, PT, R7.reuse, R78, PT ;  /* 0x0000004e0700720c */ /* 0x040fe20003f64070 */
[----:B------:R-:W-:-:S02]  /*45b0*/  IMAD R81, R7, R4, R82 ;  /* 0x0000000407517224 */ /* 0x000fc400078e0252 */
[----:B------:R-:W-:-:S04]  /*45c0*/  IMAD.HI.U32 R4, R3, R6, RZ ;  /* 0x0000000603047227 */ /* 0x000fc800078e00ff */
[----:B------:R-:W-:Y:S02]  /*45d0*/  IMAD.MOV R4, RZ, RZ, -R4 ;  /* 0x000000ffff047224 */ /* 0x000fe400078e0a04 */
[----:B------:R-:W-:Y:S01]  /*45e0*/  @!P5 IMAD.MOV R77, RZ, RZ, -R77 ;  /* 0x000000ffff4dd224 */ /* 0x000fe200078e0a4d */
[C---:B------:R-:W-:Y:S01]  /*45f0*/  ISETP.GT.U32.AND P5, PT, R7.reuse, R81, PT ;  /* 0x000000510700720c */ /* 0x040fe20003fa4070 */
[----:B------:R-:W-:Y:S02]  /*4600*/  IMAD R80, R7, R5, R80 ;  /* 0x0000000507507224 */ /* 0x000fe400078e0250 */
[--C-:B------:R-:W-:Y:S02]  /*4610*/  @!P0 IMAD.IADD R79, R79, 0x1, -R7.reuse ;  /* 0x000000014f4f8824 */ /* 0x100fe400078e0a07 */
[C---:B------:R-:W-:Y:S01]  /*4620*/  IMAD R82, R7.reuse, R4, R6 ;  /* 0x0000000407527224 */ /* 0x040fe200078e0206 */
[C---:B------:R-:W-:Y:S01]  /*4630*/  ISETP.GT.U32.AND P4, PT, R7.reuse, R80, PT ;  /* 0x000000500700720c */ /* 0x040fe20003f84070 */
[----:B------:R-:W-:Y:S01]  /*4640*/  @!P3 IMAD.IADD R78, R78, 0x1, -R7 ;  /* 0x000000014e4eb824 */ /* 0x000fe200078e0a07 */
[----:B------:R-:W-:Y:S01]  /*4650*/  ISETP.GT.U32.AND P0, PT, R7, R79, PT ;  /* 0x0000004f0700720c */ /* 0x000fe20003f04070 */
[----:B------:R-:W-:Y:S01]  /*4660*/  IMAD.HI.U32 R5, R3, R86, RZ ;  /* 0x0000005603057227 */ /* 0x000fe200078e00ff */
[----:B------:R-:W-:-:S02]  /*4670*/  ISETP.GT.U32.AND P3, PT, R7, R82, PT ;  /* 0x000000520700720c */ /* 0x000fc40003f64070 */
[----:B------:R-:W-:Y:S01]  /*4680*/  IABS R6, R89 ;  /* 0x0000005900067213 */ /* 0x000fe20000000000 */
[----:B------:R-:W-:Y:S02]  /*4690*/  @!P5 IMAD.IADD R81, R81, 0x1, -R7 ;  /* 0x000000015151d824 */ /* 0x000fe400078e0a07 */
[----:B------:R-:W-:Y:S02]  /*46a0*/  IMAD.MOV R5, RZ, RZ, -R5 ;  /* 0x000000ffff057224 */ /* 0x000fe400078e0a05 */
[----:B------:R-:W-:Y:S01]  /*46b0*/  IMAD.HI.U32 R4, R3, R6, RZ ;  /* 0x0000000603047227 */ /* 0x000fe200078e00ff */
[----:B------:R-:W-:-:S03]  /*46c0*/  ISETP.GT.U32.AND P5, PT, R7, R81, PT ;  /* 0x000000510700720c */ /* 0x000fc60003fa4070 */
[--C-:B------:R-:W-:Y:S02]  /*46d0*/  @!P4 IMAD.IADD R80, R80, 0x1, -R7.reuse ;  /* 0x000000015050c824 */ /* 0x100fe400078e0a07 */
[--C-:B------:R-:W-:Y:S01]  /*46e0*/  @!P0 IMAD.IADD R79, R79, 0x1, -R7.reuse ;  /* 0x000000014f4f8824 */ /* 0x100fe200078e0a07 */
[----:B------:R-:W-:Y:S01]  /*46f0*/  ISETP.GE.AND P0, PT, R83, RZ, PT ;  /* 0x000000ff5300720c */ /* 0x000fe20003f06270 */
[----:B------:R-:W-:Y:S01]  /*4700*/  @!P3 IMAD.IADD R82, R82, 0x1, -R7 ;  /* 0x000000015252b824 */ /* 0x000fe200078e0a07 */
[----:B------:R-:W-:Y:S01]  /*4710*/  ISETP.GT.U32.AND P4, PT, R7, R80, PT ;  /* 0x000000500700720c */ /* 0x000fe20003f84070 */
[----:B------:R-:W-:Y:S02]  /*4720*/  IMAD.MOV R83, RZ, RZ, -R4 ;  /* 0x000000ffff537224 */ /* 0x000fe400078e0a04 */
[----:B------:R-:W-:Y:S01]  /*4730*/  IMAD.HI.U32 R4, R3, R84, RZ ;  /* 0x0000005403047227 */ /* 0x000fe200078e00ff */
[----:B------:R-:W-:-:S03]  /*4740*/  ISETP.GT.U32.AND P3, PT, R7, R82, PT ;  /* 0x000000520700720c */ /* 0x000fc60003f64070 */
[----:B------:R-:W-:Y:S01]  /*4750*/  IMAD R83, R7, R83, R6 ;  /* 0x0000005307537224 */ /* 0x000fe200078e0206 */
[----:B------:R-:W-:Y:S01]  /*4760*/  IABS R6, R93 ;  /* 0x0000005d00067213 */ /* 0x000fe20000000000 */
[----:B------:R-:W-:Y:S02]  /*4770*/  IMAD.MOV R4, RZ, RZ, -R4 ;  /* 0x000000ffff047224 */ /* 0x000fe400078e0a04 */
[--C-:B------:R-:W-:Y:S01]  /*4780*/  @!P5 IMAD.IADD R81, R81, 0x1, -R7.reuse ;  /* 0x000000015151d824 */ /* 0x100fe200078e0a07 */
[C---:B------:R-:W-:Y:S01]  /*4790*/  ISETP.GT.U32.AND P5, PT, R7.reuse, R83, PT ;  /* 0x000000530700720c */ /* 0x040fe20003fa4070 */
[----:B------:R-:W-:Y:S02]  /*47a0*/  IMAD R84, R7, R4, R84 ;  /* 0x0000000407547224 */ /* 0x000fe400078e0254 */
[--C-:B------:R-:W-:Y:S01]  /*47b0*/  @!P4 IMAD.IADD R80, R80, 0x1, -R7.reuse ;  /* 0x000000015050c824 */ /* 0x100fe200078e0a07 */
[----:B------:R-:W-:Y:S01]  /*47c0*/  ISETP.GE.AND P4, PT, R85, RZ, PT ;  /* 0x000000ff5500720c */ /* 0x000fe20003f86270 */
[----:B------:R-:W-:Y:S01]  /*47d0*/  @!P3 IMAD.IADD R82, R82, 0x1, -R7 ;  /* 0x000000015252b824 */ /* 0x000fe200078e0a07 */
[C---:B------:R-:W-:Y:S01]  /*47e0*/  ISETP.GT.U32.AND P3, PT, R7.reuse, R84, PT ;  /* 0x000000540700720c */ /* 0x040fe20003f64070 */
[----:B------:R-:W-:-:S02]  /*47f0*/  IMAD R85, R7, R5, R86 ;  /* 0x0000000507557224 */ /* 0x000fc400078e0256 */
[----:B------:R-:W-:-:S04]  /*4800*/  IMAD.HI.U32 R4, R3, R6, RZ ;  /* 0x0000000603047227 */ /* 0x000fc800078e00ff */
[----:B------:R-:W-:Y:S02]  /*4810*/  IMAD.MOV R4, RZ, RZ, -R4 ;  /* 0x000000ffff047224 */ /* 0x000fe400078e0a04 */
[----:B------:R-:W-:Y:S01]  /*4820*/  @!P5 IMAD.IADD R83, R83, 0x1, -R7 ;  /* 0x000000015353d824 */ /* 0x000fe200078e0a07 */
[C---:B------:R-:W-:Y:S01]  /*4830*/  ISETP.GT.U32.AND P5, PT, R7.reuse, R85, PT ;  /* 0x000000550700720c */ /* 0x040fe20003fa4070 */
[----:B------:R-:W-:Y:S01]  /*4840*/  IMAD R86, R7, R4, R6 ;  /* 0x0000000407567224 */ /* 0x000fe200078e0206 */
[----:B------:R-:W-:Y:S01]  /*4850*/  IABS R6, R96 ;  /* 0x0000006000067213 */ /* 0x000fe20000000000 */
[----:B------:R-:W-:-:S04]  /*4860*/  IMAD.HI.U32 R4, R3, R88, RZ ;  /* 0x0000005803047227 */ /* 0x000fc800078e00ff */
[--C-:B------:R-:W-:Y:S01]  /*4870*/  @!P3 IMAD.IADD R84, R84, 0x1, -R7.reuse ;  /* 0x000000015454b824 */ /* 0x100fe200078e0a07 */
[C---:B------:R-:W-:Y:S01]  /*4880*/  ISETP.GT.U32.AND P3, PT, R7.reuse, R86, PT ;  /* 0x000000560700720c */ /* 0x040fe20003f64070 */
[----:B------:R-:W-:Y:S02]  /*4890*/  IMAD.MOV R87, RZ, RZ, -R4 ;  /* 0x000000ffff577224 */ /* 0x000fe400078e0a04 */
[----:B------:R-:W-:Y:S01]  /*48a0*/  @!P1 IMAD.MOV R78, RZ, RZ, -R78 ;  /* 0x000000ffff4e9224 */ /* 0x000fe200078e0a4e */
[----:B------:R-:W-:Y:S01]  /*48b0*/  ISETP.GT.U32.AND P1, PT, R7, R83, PT ;  /* 0x000000530700720c */ /* 0x000fe20003f24070 */
[----:B------:R-:W-:Y:S01]  /*48c0*/  @!P5 IMAD.IADD R85, R85, 0x1, -R7 ;  /* 0x000000015555d824 */ /* 0x000fe200078e0a07 */
[----:B------:R-:W-:Y:S01]  /*48d0*/  ISETP.GE.AND P5, PT, R91, RZ, PT ;  /* 0x000000ff5b00720c */ /* 0x000fe20003fa6270 */
[C---:B------:R-:W-:Y:S01]  /*48e0*/  IMAD R87, R7.reuse, R87, R88 ;  /* 0x0000005707577224 */ /* 0x040fe200078e0258 */
[----:B------:R-:W-:Y:S01]  /*48f0*/  IABS R91, R97 ;  /* 0x00000061005b7213 */ /* 0x000fe20000000000 */
[----:B------:R-:W-:Y:S01]  /*4900*/  @!P0 IMAD.MOV R80, RZ, RZ, -R80 ;  /* 0x000000ffff508224 */ /* 0x000fe200078e0a50 */
[C---:B------:R-:W-:Y:S01]  /*4910*/  ISETP.GT.U32.AND P0, PT, R7.reuse, R85, PT ;  /* 0x000000550700720c */ /* 0x040fe20003f04070 */
[----:B------:R-:W-:Y:S01]  /*4920*/  @!P4 IMAD.MOV R81, RZ, RZ, -R81 ;  /* 0x000000ffff51c224 */ /* 0x000fe200078e0a51 */
[----:B------:R-:W-:Y:S01]  /*4930*/  ISETP.GT.U32.AND P4, PT, R7, R87, PT ;  /* 0x000000570700720c */ /* 0x000fe20003f84070 */
[----:B------:R-:W-:-:S04]  /*4940*/  IMAD.HI.U32 R4, R3, R6, RZ ;  /* 0x0000000603047227 */ /* 0x000fc800078e00ff */
[----:B------:R-:W-:-:S04]  /*4950*/  IMAD.HI.U32 R5, R3, R94, RZ ;  /* 0x0000005e03057227 */ /* 0x000fc800078e00ff */
[----:B------:R-:W-:Y:S01]  /*4960*/  @!P3 IMAD.IADD R86, R86, 0x1, -R7 ;  /* 0x000000015656b824 */ /* 0x000fe200078e0a07 */
[C---:B------:R-:W-:Y:S01]  /*4970*/  ISETP.GT.U32.AND P3, PT, R7.reuse, R84, PT ;  /* 0x000000540700720c */ /* 0x040fe20003f64070 */
[----:B------:R-:W-:Y:S02]  /*4980*/  IMAD.MOV R4, RZ, RZ, -R4 ;  /* 0x000000ffff047224 */ /* 0x000fe400078e0a04 */
[----:B------:R-:W-:Y:S02]  /*4990*/  IMAD.MOV R5, RZ, RZ, -R5 ;  /* 0x000000ffff057224 */ /* 0x000fe400078e0a05 */
[----:B------:R-:W-:Y:S01]  /*49a0*/  @!P6 IMAD.MOV R79, RZ, RZ, -R79 ;  /* 0x000000ffff4fe224 */ /* 0x000fe200078e0a4f */
[----:B------:R-:W-:Y:S01]  /*49b0*/  ISETP.GT.U32.AND P6, PT, R7, R86, PT ;  /* 0x000000560700720c */ /* 0x000fe20003fc4070 */
[----:B------:R-:W-:Y:S01]  /*49c0*/  @!P1 IMAD.IADD R83, R83, 0x1, -R7 ;  /* 0x0000000153539824 */ /* 0x000fe200078e0a07 */
[----:B------:R-:W-:Y:S01]  /*49d0*/  ISETP.GE.AND P1, PT, R89, RZ, PT ;  /* 0x000000ff5900720c */ /* 0x000fe20003f26270 */
[----:B------:R-:W-:-:S02]  /*49e0*/  IMAD R89, R7, R4, R6 ;  /* 0x0000000407597224 */ /* 0x000fc400078e0206 */
[----:B------:R-:W-:Y:S02]  /*49f0*/  IMAD R88, R7, R5, R94 ;  /* 0x0000000507587224 */ /* 0x000fe400078e025e */
[----:B------:R-:W-:Y:S01]  /*4a00*/  IMAD.MOV.U32 R94, RZ, RZ, R91 ;  /* 0x000000ffff5e7224 */ /* 0x000fe200078e005b */
[C---:B------:R-:W-:Y:S01]  /*4a10*/  LOP3.LUT R91, R2.reuse, 0xb2, RZ, 0xfc, !PT ;  /* 0x000000b2025b7812 */ /* 0x040fe200078efcff */
[--C-:B------:R-:W-:Y:S01]  /*4a20*/  @!P0 IMAD.IADD R85, R85, 0x1, -R7.reuse ;  /* 0x0000000155558824 */ /* 0x100fe200078e0a07 */
[----:B------:R-:W-:Y:S01]  /*4a30*/  ISETP.GT.U32.AND P0, PT, R7, R89, PT ;  /* 0x000000590700720c */ /* 0x000fe20003f04070 */
[----:B------:R-:W-:Y:S01]  /*4a40*/  @!P4 IMAD.IADD R87, R87, 0x1, -R7 ;  /* 0x000000015757c824 */ /* 0x000fe200078e0a07 */
[----:B------:R-:W-:Y:S01]  /*4a50*/  ISETP.GE.AND P4, PT, R93, RZ, PT ;  /* 0x000000ff5d00720c */ /* 0x000fe20003f86270 */
[----:B------:R-:W-:Y:S01]  /*4a60*/  IMAD.HI.U32 R4, R3, R94, RZ ;  /* 0x0000005e03047227 */ /* 0x000fe200078e00ff */
[----:B------:R-:W-:Y:S02]  /*4a70*/  IABS R6, R91 ;  /* 0x0000005b00067213 */ /* 0x000fe40000000000 */
[----:B------:R-:W-:Y:S01]  /*4a80*/  LOP3.LUT R93, R2, 0xb4, RZ, 0xfc, !PT ;  /* 0x000000b4025d7812 */ /* 0x000fe200078efcff */
[----:B------:R-:W-:Y:S01]  /*4a90*/  @!P5 IMAD.MOV R82, RZ, RZ, -R82 ;  /* 0x000000ffff52d224 */ /* 0x000fe200078e0a52 */
[----:B------:R-:W-:Y:S01]  /*4aa0*/  ISETP.GT.U32.AND P5, PT, R7, R88, PT ;  /* 0x000000580700720c */ /* 0x000fe20003fa4070 */
[----:B------:R-:W-:-:S02]  /*4ab0*/  IMAD.MOV R4, RZ, RZ, -R4 ;  /* 0x000000ffff047224 */ /* 0x000fc400078e0a04 */
[--C-:B------:R-:W-:Y:S01]  /*4ac0*/  @!P3 IMAD.IADD R84, R84, 0x1, -R7.reuse ;  /* 0x000000015454b824 */ /* 0x100fe200078e0a07 */
[----:B------:R-:W-:Y:S01]  /*4ad0*/  ISETP.GE.AND P3, PT, R92, RZ, PT ;  /* 0x000000ff5c00720c */ /* 0x000fe20003f66270 */
[--C-:B------:R-:W-:Y:S01]  /*4ae0*/  @!P6 IMAD.IADD R86, R86, 0x1, -R7.reuse ;  /* 0x000000015656e824 */ /* 0x100fe200078e0a07 */
[----:B------:R-:W-:Y:S01]  /*4af0*/  ISETP.GE.AND P6, PT, R90, RZ, PT ;  /* 0x000000ff5a00720c */ /* 0x000fe20003fc6270 */
[----:B------:R-:W-:Y:S01]  /*4b00*/  IMAD R90, R7, R4, R94 ;  /* 0x00000004075a7224 */ /* 0x000fe200078e025e */
[----:B------:R-:W-:Y:S01]  /*4b10*/  IABS R92, R93 ;  /* 0x0000005d005c7213 */ /* 0x000fe20000000000 */
[--C-:B------:R-:W-:Y:S01]  /*4b20*/  @!P0 IMAD.IADD R89, R89, 0x1, -R7.reuse ;  /* 0x0000000159598824 */ /* 0x100fe200078e0a07 */
[C---:B------:R-:W-:Y:S01]  /*4b30*/  ISETP.GT.U32.AND P0, PT, R7.reuse, R87, PT ;  /* 0x000000570700720c */ /* 0x040fe20003f04070 */
[----:B------:R-:W-:Y:S01]  /*4b40*/  @!P4 IMAD.MOV R86, RZ, RZ, -R86 ;  /* 0x000000ffff56c224 */ /* 0x000fe200078e0a56 */
[C---:B------:R-:W-:Y:S01]  /*4b50*/  ISETP.GT.U32.AND P4, PT, R7.reuse, R90, PT ;  /* 0x0000005a0700720c */ /* 0x040fe20003f84070 */
[----:B------:R-:W-:Y:S01]  /*4b60*/  @!P5 IMAD.IADD R88, R88, 0x1, -R7 ;  /* 0x000000015858d824 */ /* 0x000fe200078e0a07 */
[----:B------:R-:W-:Y:S01]  /*4b70*/  ISETP.GE.AND P5, PT, R98, RZ, PT ;  /* 0x000000ff6200720c */ /* 0x000fe20003fa6270 */
[----:B------:R-:W-:Y:S01]  /*4b80*/  @!P1 IMAD.MOV R83, RZ, RZ, -R83 ;  /* 0x000000ffff539224 */ /* 0x000fe200078e0a53 */
[----:B------:R-:W-:Y:S01]  /*4b90*/  LOP3.LUT R98, R2, 0xba, RZ, 0xfc, !PT ;  /* 0x000000ba02627812 */ /* 0x000fe200078efcff */
[----:B------:R-:W-:Y:S01]  /*4ba0*/  @!P3 IMAD.MOV R84, RZ, RZ, -R84 ;  /* 0x000000ffff54b224 */ /* 0x000fe200078e0a54 */
[----:B------:R-:W-:Y:S01]  /*4bb0*/  ISETP.GT.U32.AND P1, PT, R7, R88, PT ;  /* 0x000000580700720c */ /* 0x000fe20003f24070 */
[----:B------:R-:W-:Y:S01]  /*4bc0*/  IMAD.HI.U32 R4, R3, R6, RZ ;  /* 0x0000000603047227 */ /* 0x000fe200078e00ff */
[----:B------:R-:W-:-:S03]  /*4bd0*/  ISETP.GT.U32.AND P3, PT, R7, R89, PT ;  /* 0x000000590700720c */ /* 0x000fc60003f64070 */
[--C-:B------:R-:W-:Y:S01]  /*4be0*/  @!P0 IMAD.IADD R87, R87, 0x1, -R7.reuse ;  /* 0x0000000157578824 */ /* 0x100fe200078e0a07 */
[----:B------:R-:W-:Y:S01]  /*4bf0*/  ISETP.GE.AND P0, PT, R96, RZ, PT ;  /* 0x000000ff6000720c */ /* 0x000fe20003f06270 */
[----:B------:R-:W-:Y:S01]  /*4c00*/  @!P4 IMAD.IADD R90, R90, 0x1, -R7 ;  /* 0x000000015a5ac824 */ /* 0x000fe200078e0a07 */
[----:B------:R-:W-:Y:S01]  /*4c10*/  IABS R96, R98 ;  /* 0x0000006200607213 */ /* 0x000fe20000000000 */
[----:B------:R-:W-:Y:S02]  /*4c20*/  IMAD.MOV R4, RZ, RZ, -R4 ;  /* 0x000000ffff047224 */ /* 0x000fe400078e0a04 */
[----:B------:R-:W-:Y:S01]  /*4c30*/  IMAD.HI.U32 R5, R3, R92, RZ ;  /* 0x0000005c03057227 */ /* 0x000fe200078e00ff */
[----:B------:R-:W-:-:S03]  /*4c40*/  ISETP.GT.U32.AND P4, PT, R7, R90, PT ;  /* 0x0000005a0700720c */ /* 0x000fc60003f84070 */
[--C-:B------:R-:W-:Y:S01]  /*4c50*/  @!P1 IMAD.IADD R88, R88, 0x1, -R7.reuse ;  /* 0x0000000158589824 */ /* 0x100fe200078e0a07 */
[----:B------:R-:W-:Y:S01]  /*4c60*/  ISETP.GE.AND P1, PT, R97, RZ, PT ;  /* 0x000000ff6100720c */ /* 0x000fe20003f26270 */
[----:B------:R-:W-:Y:S01]  /*4c70*/  @!P3 IMAD.IADD R89, R89, 0x1, -R7 ;  /* 0x000000015959b824 */ /* 0x000fe200078e0a07 */
[----:B------:R-:W-:Y:S01]  /*4c80*/  ISETP.GE.AND P3, PT, R91, RZ, PT ;  /* 0x000000ff5b00720c */ /* 0x000fe20003f66270 */
[C---:B------:R-:W-:Y:S01]  /*4c90*/  IMAD R91, R7.reuse, R4, R6 ;  /* 0x00000004075b7224 */ /* 0x040fe200078e0206 */
[----:B------:R-:W-:Y:S01]  /*4ca0*/  LOP3.LUT R4, R2, 0xb6, RZ, 0xfc, !PT ;  /* 0x000000b602047812 */ /* 0x000fe200078efcff */
[----:B------:R-:W-:Y:S02]  /*4cb0*/  IMAD.MOV R5, RZ, RZ, -R5 ;  /* 0x000000ffff057224 */ /* 0x000fe400078e0a05 */
[----:B------:R-:W-:Y:S01]  /*4cc0*/  @!P0 IMAD.MOV R89, RZ, RZ, -R89 ;  /* 0x000000ffff598224 */ /* 0x000fe200078e0a59 */
[----:B------:R-:W-:Y:S01]  /*4cd0*/  ISETP.GT.U32.AND P0, PT, R7, R91, PT ;  /* 0x0000005b0700720c */ /* 0x000fe20003f04070 */
[----:B------:R-:W-:Y:S01]  /*4ce0*/  @!P6 IMAD.MOV R85, RZ, RZ, -R85 ;  /* 0x000000ffff55e224 */ /* 0x000fe200078e0a55 */
[----:B------:R-:W-:Y:S01]  /*4cf0*/  ISETP.GE.AND P6, PT, R95, RZ, PT ;  /* 0x000000ff5f00720c */ /* 0x000fe20003fc6270 */
[----:B------:R-:W-:Y:S01]  /*4d00*/  IMAD R92, R7, R5, R92 ;  /* 0x00000005075c7224 */ /* 0x000fe200078e025c */
[----:B------:R-:W-:Y:S01]  /*4d10*/  IABS R6, R4 ;  /* 0x0000000400067213 */ /* 0x000fe20000000000 */
[----:B------:R-:W-:Y:S01]  /*4d20*/  @!P4 IMAD.IADD R90, R90, 0x1, -R7 ;  /* 0x000000015a5ac824 */ /* 0x000fe200078e0a07 */
[----:B------:R-:W-:Y:S01]  /*4d30*/  LOP3.LUT R5, R2, 0xb8, RZ, 0xfc, !PT ;  /* 0x000000b802057812 */ /* 0x000fe200078efcff */
[----:B------:R-:W-:Y:S01]  /*4d40*/  @!P5 IMAD.MOV R87, RZ, RZ, -R87 ;  /* 0x000000ffff57d224 */ /* 0x000fe200078e0a57 */
[----:B------:R-:W-:Y:S01]  /*4d50*/  ISETP.GE.AND P5, PT, R93, RZ, PT ;  /* 0x000000ff5d00720c */ /* 0x000fe20003fa6270 */
[----:B------:R-:W-:Y:S01]  /*4d60*/  @!P1 IMAD.MOV R90, RZ, RZ, -R90 ;  /* 0x000000ffff5a9224 */ /* 0x000fe200078e0a5a */
[----:B------:R-:W-:Y:S01]  /*4d70*/  ISETP.GT.U32.AND P1, PT, R7, R92, PT ;  /* 0x0000005c0700720c */ /* 0x000fe20003f24070 */
[----:B------:R-:W-:Y:S01]  /*4d80*/  IMAD.HI.U32 R0, R3, R124, RZ ;  /* 0x0000007c03007227 */ /* 0x000fe200078e00ff */
[----:B------:R-:W-:-:S02]  /*4d90*/  IABS R94, R5 ;  /* 0x00000005005e7213 */ /* 0x000fc40000000000 */
[----:B------:R-:W-:Y:S01]  /*4da0*/  ISETP.GE.AND P4, PT, R5, RZ, PT ;  /* 0x000000ff0500720c */ /* 0x000fe20003f86270 */
[----:B------:R-:W-:Y:S02]  /*4db0*/  @!P0 IMAD.IADD R91, R91, 0x1, -R7 ;  /* 0x000000015b5b8824 */ /* 0x000fe400078e0a07 */
[----:B------:R-:W-:Y:S01]  /*4dc0*/  @!P6 IMAD.MOV R88, RZ, RZ, -R88 ;  /* 0x000000ffff58e224 */ /* 0x000fe200078e0a58 */
[----:B------:R-:W-:Y:S01]  /*4dd0*/  ISETP.GE.AND P6, PT, R4, RZ, PT ;  /* 0x000000ff0400720c */ /* 0x000fe20003fc6270 */
[----:B------:R-:W-:Y:S01]  /*4de0*/  IMAD.HI.U32 R4, R3, R6, RZ ;  /* 0x0000000603047227 */ /* 0x000fe200078e00ff */
[----:B------:R-:W-:-:S03]  /*4df0*/  ISETP.GT.U32.AND P0, PT, R7, R91, PT ;  /* 0x0000005b0700720c */ /* 0x000fc60003f04070 */
[----:B------:R-:W-:Y:S02]  /*4e00*/  IMAD.MOV R93, RZ, RZ, -R4 ;  /* 0x000000ffff5d7224 */ /* 0x000fe400078e0a04 */
[----:B------:R-:W-:Y:S02]  /*4e10*/  @!P1 IMAD.IADD R92, R92, 0x1, -R7 ;  /* 0x000000015c5c9824 */ /* 0x000fe400078e0a07 */
[----:B------:R-:W-:-:S03]  /*4e20*/  IMAD.HI.U32 R4, R3, R94, RZ ;  /* 0x0000005e03047227 */ /* 0x000fc600078e00ff */
[----:B------:R-:W-:Y:S01]  /*4e30*/  ISETP.GT.U32.AND P1, PT, R7, R92, PT ;  /* 0x0000005c0700720c */ /* 0x000fe20003f24070 */
[----:B------:R-:W-:Y:S02]  /*4e40*/  IMAD.MOV R5, RZ, RZ, -R4 ;  /* 0x000000ffff057224 */ /* 0x000fe400078e0a04 */
[----:B------:R-:W-:-:S04]  /*4e50*/  IMAD.HI.U32 R4, R3, R96, RZ ;  /* 0x0000006003047227 */ /* 0x000fc800078e00ff */
[----:B------:R-:W-:Y:S02]  /*4e60*/  IMAD R94, R7, R5, R94 ;  /* 0x00000005075e7224 */ /* 0x000fe400078e025e */
[----:B------:R-:W-:Y:S02]  /*4e70*/  IMAD.MOV R4, RZ, RZ, -R4 ;  /* 0x000000ffff047224 */ /* 0x000fe400078e0a04 */
[----:B------:R-:W-:Y:S02]  /*4e80*/  @!P0 IMAD.IADD R91, R91, 0x1, -R7 ;  /* 0x000000015b5b8824 */ /* 0x000fe400078e0a07 */
[C---:B------:R-:W-:Y:S02]  /*4e90*/  IMAD R95, R7.reuse, R4, R96 ;  /* 0x00000004075f7224 */ /* 0x040fe400078e0260 */
[----:B------:R-:W-:Y:S01]  /*4ea0*/  @!P3 IMAD.MOV R91, RZ, RZ, -R91 ;  /* 0x000000ffff5bb224 */ /* 0x000fe200078e0a5b */
[C---:B------:R-:W-:Y:S01]  /*4eb0*/  ISETP.GT.U32.AND P3, PT, R7.reuse, R94, PT ;  /* 0x0000005e0700720c */ /* 0x040fe20003f64070 */
[----:B------:R-:W-:-:S02]  /*4ec0*/  IMAD R93, R7, R93, R6 ;  /* 0x0000005d075d7224 */ /* 0x000fc400078e0206 */
[----:B------:R-:W-:Y:S01]  /*4ed0*/  @!P1 IMAD.IADD R92, R92, 0x1, -R7 ;  /* 0x000000015c5c9824 */ /* 0x000fe200078e0a07 */
[----:B------:R-:W-:Y:S01]  /*4ee0*/  ISETP.GT.U32.AND P1, PT, R7, R95, PT ;  /* 0x0000005f0700720c */ /* 0x000fe20003f24070 */
[----:B------:R-:W-:Y:S01]  /*4ef0*/  IMAD.HI.U32 R5, R3, R100, RZ ;  /* 0x0000006403057227 */ /* 0x000fe200078e00ff */
[----:B------:R-:W-:-:S03]  /*4f00*/  ISETP.GT.U32.AND P0, PT, R7, R93, PT ;  /* 0x0000005d0700720c */ /* 0x000fc60003f04070 */
[----:B------:R-:W-:-:S04]  /*4f10*/  IMAD.HI.U32 R6, R3, R102, RZ ;  /* 0x0000006603067227 */ /* 0x000fc800078e00ff */
[----:B------:R-:W-:Y:S02]  /*4f20*/  IMAD.MOV R5, RZ, RZ, -R5 ;  /* 0x000000ffff057224 */ /* 0x000fe400078e0a05 */
[----:B------:R-:W-:Y:S02]  /*4f30*/  IMAD.MOV R6, RZ, RZ, -R6 ;  /* 0x000000ffff067224 */ /* 0x000fe400078e0a06 */
[--C-:B------:R-:W-:Y:S02]  /*4f40*/  @!P3 IMAD.IADD R94, R94, 0x1, -R7.reuse ;  /* 0x000000015e5eb824 */ /* 0x100fe400078e0a07 */
[C---:B------:R-:W-:Y:S01]  /*4f50*/  IMAD R96, R7.reuse, R5, R100 ;  /* 0x0000000507607224 */ /* 0x040fe200078e0264 */
[----:B------:R-:W-:Y:S01]  /*4f60*/  IABS R100, R103 ;  /* 0x0000006700647213 */ /* 0x000fe20000000000 */
[----:B------:R-:W-:Y:S01]  /*4f70*/  IMAD R97, R7, R6, R102 ;  /* 0x0000000607617224 */ /* 0x000fe200078e0266 */
[----:B------:R-:W-:Y:S01]  /*4f80*/  LOP3.LUT R102, R2, 0xc0, RZ, 0xfc, !PT ;  /* 0x000000c002667812 */ /* 0x000fe200078efcff */
[--C-:B------:R-:W-:Y:S01]  /*4f90*/  @!P1 IMAD.IADD R95, R95, 0x1, -R7.reuse ;  /* 0x000000015f5f9824 */ /* 0x100fe200078e0a07 */
[----:B------:R-:W-:Y:S01]  /*4fa0*/  ISETP.GT.U32.AND P1, PT, R7, R94, PT ;  /* 0x0000005e0700720c */ /* 0x000fe20003f24070 */
[----:B------:R-:W-:Y:S01]  /*4fb0*/  @!P0 IMAD.IADD R93, R93, 0x1, -R7 ;  /* 0x000000015d5d8824 */ /* 0x000fe200078e0a07 */
[----:B------:R-:W-:Y:S01]  /*4fc0*/  ISETP.GT.U32.AND P0, PT, R7, R96, PT ;  /* 0x000000600700720c */ /* 0x000fe20003f04070 */
[----:B------:R-:W-:Y:S01]  /*4fd0*/  @!P5 IMAD.MOV R92, RZ, RZ, -R92 ;  /* 0x000000ffff5cd224 */ /* 0x000fe200078e0a5c */
[----:B------:R-:W-:-:S02]  /*4fe0*/  IABS R106, R102 ;  /* 0x00000066006a7213 */ /* 0x000fc40000000000 */
[C---:B------:R-:W-:Y:S02]  /*4ff0*/  ISETP.GT.U32.AND P3, PT, R7.reuse, R93, PT ;  /* 0x0000005d0700720c */ /* 0x040fe40003f64070 */
[----:B------:R-:W-:Y:S01]  /*5000*/  ISETP.GT.U32.AND P5, PT, R7, R95, PT ;  /* 0x0000005f0700720c */ /* 0x000fe20003fa4070 */
[----:B------:R-:W-:Y:S01]  /*5010*/  IMAD.HI.U32 R105, R3, R106, RZ ;  /* 0x0000006a03697227 */ /* 0x000fe200078e00ff */
[----:B------:R-:W-:Y:S02]  /*5020*/  IABS R6, R104 ;  /* 0x0000006800067213 */ /* 0x000fe40000000000 */
[----:B------:R-:W-:Y:S01]  /*5030*/  LOP3.LUT R5, R2, 0xc6, RZ, 0xfc, !PT ;  /* 0x000000c602057812 */ /* 0x000fe200078efcff */
[----:B------:R-:W-:Y:S02]  /*5040*/  IMAD.MOV R105, RZ, RZ, -R105 ;  /* 0x000000ffff697224 */ /* 0x000fe400078e0a69 */
[--C-:B------:R-:W-:Y:S01]  /*5050*/  @!P1 IMAD.IADD R94, R94, 0x1, -R7.reuse ;  /* 0x000000015e5e9824 */ /* 0x100fe200078e0a07 */
[----:B------:R-:W-:Y:S01]  /*5060*/  ISETP.GE.AND P1, PT, R98, RZ, PT ;  /* 0x000000ff6200720c */ /* 0x000fe20003f26270 */
[----:B------:R-:W-:Y:S01]  /*5070*/  @!P0 IMAD.IADD R96, R96, 0x1, -R7 ;  /* 0x0000000160608824 */ /* 0x000fe200078e0a07 */
[----:B------:R-:W-:Y:S01]  /*5080*/  IABS R4, R5 ;  /* 0x0000000500047213 */ /* 0x000fe20000000000 */
[----:B------:R-:W-:-:S02]  /*5090*/  IMAD R98, R7, R105, R106 ;  /* 0x0000006907627224 */ /* 0x000fc400078e026a */
[--C-:B------:R-:W-:Y:S01]  /*50a0*/  @!P3 IMAD.IADD R93, R93, 0x1, -R7.reuse ;  /* 0x000000015d5db824 */ /* 0x100fe200078e0a07 */
[----:B------:R-:W-:Y:S01]  /*50b0*/  ISETP.GT.U32.AND P0, PT, R7, R96, PT ;  /* 0x000000600700720c */ /* 0x000fe20003f04070 */
[----:B------:R-:W-:Y:S01]  /*50c0*/  @!P5 IMAD.IADD R95, R95, 0x1, -R7 ;  /* 0x000000015f5fd824 */ /* 0x000fe200078e0a07 */
[----:B------:R-:W-:Y:S01]  /*50d0*/  ISETP.GT.U32.AND P3, PT, R7, R97, PT ;  /* 0x000000610700720c */ /* 0x000fe20003f64070 */
[----:B------:R-:W-:Y:S01]  /*50e0*/  IMAD.HI.U32 R106, R3, R100, RZ ;  /* 0x00000064036a7227 */ /* 0x000fe200078e00ff */
[----:B------:R-:W-:-:S03]  /*50f0*/  ISETP.GT.U32.AND P5, PT, R7, R98, PT ;  /* 0x000000620700720c */ /* 0x000fc60003fa4070 */
[----:B------:R-:W-:-:S04]  /*5100*/  IMAD.HI.U32 R105, R3, R6, RZ ;  /* 0x0000000603697227 */ /* 0x000fc800078e00ff */
[----:B------:R-:W-:Y:S02]  /*5110*/  IMAD.MOV R106, RZ, RZ, -R106 ;  /* 0x000000ffff6a7224 */ /* 0x000fe400078e0a6a */
[----:B------:R-:W-:Y:S02]  /*5120*/  IMAD.MOV R105, RZ, RZ, -R105 ;  /* 0x000000ffff697224 */ /* 0x000fe400078e0a69 */
[--C-:B------:R-:W-:Y:S01]  /*5130*/  @!P0 IMAD.IADD R96, R96, 0x1, -R7.reuse ;  /* 0x0000000160608824 */ /* 0x100fe200078e0a07 */
[----:B------:R-:W-:Y:S01]  /*5140*/  ISETP.GE.AND P0, PT, R99, RZ, PT ;  /* 0x000000ff6300720c */ /* 0x000fe20003f06270 */
[--C-:B------:R-:W-:Y:S01]  /*5150*/  @!P3 IMAD.IADD R97, R97, 0x1, -R7.reuse ;  /* 0x000000016161b824 */ /* 0x100fe200078e0a07 */
[----:B------:R-:W-:Y:S01]  /*5160*/  ISETP.GE.AND P3, PT, R101, RZ, PT ;  /* 0x000000ff6500720c */ /* 0x000fe20003f66270 */
[C---:B------:R-:W-:Y:S01]  /*5170*/  IMAD R100, R7.reuse, R106, R100 ;  /* 0x0000006a07647224 */ /* 0x040fe200078e0264 */
[----:B------:R-:W-:Y:S01]  /*5180*/  LOP3.LUT R106, R2, 0xca, RZ, 0xfc, !PT ;  /* 0x000000ca026a7812 */ /* 0x000fe200078efcff */
[----:B------:R-:W-:Y:S01]  /*5190*/  @!P5 IMAD.IADD R98, R98, 0x1, -R7 ;  /* 0x000000016262d824 */ /* 0x000fe200078e0a07 */
[C---:B------:R-:W-:Y:S01]  /*51a0*/  ISETP.GT.U32.AND P5, PT, R7.reuse, R97, PT ;  /* 0x000000610700720c */ /* 0x040fe20003fa4070 */
[C---:B------:R-:W-:Y:S01]  /*51b0*/  IMAD R99, R7.reuse, R105, R6 ;  /* 0x0000006907637224 */ /* 0x040fe200078e0206 */
[----:B------:R-:W-:Y:S01]  /*51c0*/  LOP3.LUT R105, R2, 0xc8, RZ, 0xfc, !PT ;  /* 0x000000c802697812 */ /* 0x000fe200078efcff */
[----:B------:R-:W-:Y:S01]  /*51d0*/  @!P4 IMAD.MOV R94, RZ, RZ, -R94 ;  /* 0x000000ffff5ec224 */ /* 0x000fe200078e0a5e */
        /* <DEDUP_REMOVED lines=11> */
[--C-:B------:R-:W-:Y:S01]  /*5290*/  @!P5 IMAD.IADD R97, R97, 0x1, -R7.reuse ;  /* 0x000000016161d824 */ /* 0x100fe200078e0a07 */
[----:B------:R-:W-:Y:S01]  /*52a0*/  IABS R102, R105 ;  /* 0x0000006900667213 */ /* 0x000fe20000000000 */
[--C-:B------:R-:W-:Y:S01]  /*52b0*/  @!P4 IMAD.IADD R98, R98, 0x1, -R7.reuse ;  /* 0x000000016262c824 */ /* 0x100fe200078e0a07 */
[----:B------:R-:W-:Y:S01]  /*52c0*/  ISETP.GE.AND P4, PT, R104, RZ, PT ;  /* 0x000000ff6800720c */ /* 0x000fe20003f86270 */
[--C-:B------:R-:W-:Y:S01]  /*52d0*/  @!P1 IMAD.IADD R100, R100, 0x1, -R7.reuse ;  /* 0x0000000164649824 */ /* 0x100fe200078e0a07 */
[----:B------:R-:W-:Y:S01]  /*52e0*/  ISETP.GT.U32.AND P5, PT, R7, R101, PT ;  /* 0x000000650700720c */ /* 0x000fe20003fa4070 */
[----:B------:R-:W-:Y:S01]  /*52f0*/  @!P6 IMAD.IADD R99, R99, 0x1, -R7 ;  /* 0x000000016363e824 */ /* 0x000fe200078e0a07 */
[----:B------:R-:W-:Y:S01]  /*5300*/  ISETP.GE.AND P6, PT, R103, RZ, PT ;  /* 0x000000ff6700720c */ /* 0x000fe20003fc6270 */
[----:B------:R-:W-:Y:S01]  /*5310*/  IMAD.MOV.U32 R104, RZ, RZ, R4 ;  /* 0x000000ffff687224 */ /* 0x000fe200078e0004 */
[----:B------:R-:W-:Y:S01]  /*5320*/  LOP3.LUT R107, R2, 0xd0, RZ, 0xfc, !PT ;  /* 0x000000d0026b7812 */ /* 0x000fe200078efcff */
[----:B------:R-:W-:Y:S01]  /*5330*/  @!P3 IMAD.MOV R97, RZ, RZ, -R97 ;  /* 0x000000ffff61b224 */ /* 0x000fe200078e0a61 */
[----:B------:R-:W-:Y:S01]  /*5340*/  ISETP.GT.U32.AND P3, PT, R7, R100, PT ;  /* 0x000000640700720c */ /* 0x000fe20003f64070 */
[----:B------:R-:W-:Y:S01]  /*5350*/  IMAD.HI.U32 R6, R3, R104, RZ ;  /* 0x0000006803067227 */ /* 0x000fe200078e00ff */
[----:B------:R-:W-:-:S03]  /*5360*/  ISETP.GT.U32.AND P1, PT, R7, R99, PT ;  /* 0x000000630700720c */ /* 0x000fc60003f24070 */
[----:B------:R-:W-:-:S04]  /*5370*/  IMAD.HI.U32 R4, R3, R102, RZ ;  /* 0x0000006603047227 */ /* 0x000fc800078e00ff */
[----:B------:R-:W-:Y:S02]  /*5380*/  IMAD.MOV R6, RZ, RZ, -R6 ;  /* 0x000000ffff067224 */ /* 0x000fe400078e0a06 */
[----:B------:R-:W-:Y:S02]  /*5390*/  IMAD.MOV R4, RZ, RZ, -R4 ;  /* 0x000000ffff047224 */ /* 0x000fe400078e0a04 */
[C---:B------:R-:W-:Y:S01]  /*53a0*/  IMAD R103, R7.reuse, R6, R104 ;  /* 0x0000000607677224 */ /* 0x040fe200078e0268 */
[----:B------:R-:W-:Y:S01]  /*53b0*/  IABS R104, R109 ;  /* 0x0000006d00687213 */ /* 0x000fe20000000000 */
[C---:B------:R-:W-:Y:S01]  /*53c0*/  IMAD R102, R7.reuse, R4, R102 ;  /* 0x0000000407667224 */ /* 0x040fe200078e0266 */
[----:B------:R-:W-:Y:S01]  /*53d0*/  IABS R4, R108 ;  /* 0x0000006c00047213 */ /* 0x000fe20000000000 */
[--C-:B------:R-:W-:Y:S01]  /*53e0*/  @!P3 IMAD.IADD R100, R100, 0x1, -R7.reuse ;  /* 0x000000016464b824 */ /* 0x100fe200078e0a07 */
[----:B------:R-:W-:Y:S01]  /*53f0*/  ISETP.GT.U32.AND P3, PT, R7, R103, PT ;  /* 0x000000670700720c */ /* 0x000fe20003f64070 */
[--C-:B------:R-:W-:Y:S01]  /*5400*/  @!P1 IMAD.IADD R99, R99, 0x1, -R7.reuse ;  /* 0x0000000163639824 */ /* 0x100fe200078e0a07 */
[----:B------:R-:W-:Y:S01]  /*5410*/  ISETP.GT.U32.AND P1, PT, R7, R102, PT ;  /* 0x000000660700720c */ /* 0x000fe20003f24070 */
[----:B------:R-:W-:-:S02]  /*5420*/  @!P5 IMAD.IADD R101, R101, 0x1, -R7 ;  /* 0x000000016565d824 */ /* 0x000fc400078e0a07 */
[----:B------:R-:W-:Y:S01]  /*5430*/  @!P0 IMAD.MOV R98, RZ, RZ, -R98 ;  /* 0x000000ffff628224 */ /* 0x000fe200078e0a62 */
[----:B------:R-:W-:Y:S01]  /*5440*/  ISETP.GE.AND P0, PT, R5, RZ, PT ;  /* 0x000000ff0500720c */ /* 0x000fe20003f06270 */
[----:B------:R-:W-:Y:S01]  /*5450*/  @!P4 IMAD.MOV R99, RZ, RZ, -R99 ;  /* 0x000000ffff63c224 */ /* 0x000fe200078e0a63 */
[----:B------:R-:W-:Y:S01]  /*5460*/  ISETP.GT.U32.AND P5, PT, R7, R101, PT ;  /* 0x000000650700720c */ /* 0x000fe20003fa4070 */
[----:B------:R-:W-:Y:S01]  /*5470*/  @!P6 IMAD.MOV R100, RZ, RZ, -R100 ;  /* 0x000000ffff64e224 */ /* 0x000fe200078e0a64 */
[----:B------:R-:W-:Y:S02]  /*5480*/  IABS R5, R107 ;  /* 0x0000006b00057213 */ /* 0x000fe40000000000 */
[----:B------:R-:W-:Y:S01]  /*5490*/  ISETP.GE.AND P6, PT, R109, RZ, PT ;  /* 0x000000ff6d00720c */ /* 0x000fe20003fc6270 */
[--C-:B------:R-:W-:Y:S02]  /*54a0*/  @!P3 IMAD.IADD R103, R103, 0x1, -R7.reuse ;  /* 0x000000016767b824 */ /* 0x100fe400078e0a07 */
[----:B------:R-:W-:Y:S01]  /*54b0*/  @!P1 IMAD.IADD R102, R102, 0x1, -R7 ;  /* 0x0000000166669824 */ /* 0x000fe200078e0a07 */
[----:B------:R-:W-:Y:S01]  /*54c0*/  ISETP.GE.AND P1, PT, R106, RZ, PT ;  /* 0x000000ff6a00720c */ /* 0x000fe20003f26270 */
[----:B------:R-:W-:Y:S01]  /*54d0*/  IMAD.MOV.U32 R106, RZ, RZ, R5 ;  /* 0x000000ffff6a7224 */ /* 0x000fe200078e0005 */
[----:B------:R-:W-:Y:S01]  /*54e0*/  ISETP.GT.U32.AND P4, PT, R7, R103, PT ;  /* 0x000000670700720c */ /* 0x000fe20003f84070 */
[----:B------:R-:W-:Y:S01]  /*54f0*/  IMAD.HI.U32 R5, R3, R104, RZ ;  /* 0x0000006803057227 */ /* 0x000fe200078e00ff */
[----:B------:R-:W-:-:S03]  /*5500*/  ISETP.GT.U32.AND P3, PT, R7, R102, PT ;  /* 0x000000660700720c */ /* 0x000fc60003f64070 */
[----:B------:R-:W-:Y:S01]  /*5510*/  @!P5 IMAD.IADD R101, R101, 0x1, -R7 ;  /* 0x000000016565d824 */ /* 0x000fe200078e0a07 */
[----:B------:R-:W-:Y:S01]  /*5520*/  ISETP.GE.AND P5, PT, R105, RZ, PT ;  /* 0x000000ff6900720c */ /* 0x000fe20003fa6270 */
[----:B------:R-:W-:Y:S02]  /*5530*/  IMAD.MOV R105, RZ, RZ, -R5 ;  /* 0x000000ffff697224 */ /* 0x000fe400078e0a05 */
[----:B------:R-:W-:-:S04]  /*5540*/  IMAD.HI.U32 R5, R3, R4, RZ ;  /* 0x0000000403057227 */ /* 0x000fc800078e00ff */
[----:B------:R-:W-:Y:S02]  /*5550*/  IMAD R104, R7, R105, R104 ;  /* 0x0000006907687224 */ /* 0x000fe400078e0268 */
[----:B------:R-:W-:Y:S02]  /*5560*/  IMAD.MOV R5, RZ, RZ, -R5 ;  /* 0x000000ffff057224 */ /* 0x000fe400078e0a05 */
[--C-:B------:R-:W-:Y:S01]  /*5570*/  @!P4 IMAD.IADD R103, R103, 0x1, -R7.reuse ;  /* 0x000000016767c824 */ /* 0x100fe200078e0a07 */
[----:B------:R-:W-:Y:S01]  /*5580*/  ISETP.GT.U32.AND P4, PT, R7, R104, PT ;  /* 0x000000680700720c */ /* 0x000fe20003f84070 */
[----:B------:R-:W-:Y:S01]  /*5590*/  @!P3 IMAD.IADD R102, R102, 0x1, -R7 ;  /* 0x000000016666b824 */ /* 0x000fe200078e0a07 */
[----:B------:R-:W-:Y:S01]  /*55a0*/  ISETP.GE.AND P3, PT, R107, RZ, PT ;  /* 0x000000ff6b00720c */ /* 0x000fe20003f66270 */
[----:B------:R-:W-:Y:S01]  /*55b0*/  IMAD R105, R7, R5, R4 ;  /* 0x0000000507697224 */ /* 0x000fe200078e0204 */
[C---:B------:R-:W-:Y:S01]  /*55c0*/  LOP3.LUT R4, R2.reuse, 0xd8, RZ, 0xfc, !PT ;  /* 0x000000d802047812 */ /* 0x040fe200078efcff */
[----:B------:R-:W-:Y:S01]  /*55d0*/  @!P5 IMAD.MOV R102, RZ, RZ, -R102 ;  /* 0x000000ffff66d224 */ /* 0x000fe200078e0a66 */
[----:B------:R-:W-:Y:S01]  /*55e0*/  LOP3.LUT R5, R2, 0xd6, RZ, 0xfc, !PT ;  /* 0x000000d602057812 */ /* 0x000fe200078efcff */
[----:B------:R-:W-:Y:S01]  /*55f0*/  IMAD.HI.U32 R6, R3, R106, RZ ;  /* 0x0000006a03067227 */ /* 0x000fe200078e00ff */
[----:B------:R-:W-:-:S02]  /*5600*/  ISETP.GT.U32.AND P5, PT, R7, R105, PT ;  /* 0x000000690700720c */ /* 0x000fc40003fa4070 */
[----:B------:R-:W-:Y:S01]  /*5610*/  IABS R110, R4 ;  /* 0x00000004006e7213 */ /* 0x000fe20000000000 */
[----:B------:R-:W-:Y:S01]  /*5620*/  IMAD.MOV R6, RZ, RZ, -R6 ;  /* 0x000000ffff067224 */ /* 0x000fe200078e0a06 */
[----:B------:R-:W-:Y:S01]  /*5630*/  IABS R109, R5 ;  /* 0x00000005006d7213 */ /* 0x000fe20000000000 */
[----:B------:R-:W-:Y:S02]  /*5640*/  @!P4 IMAD.IADD R104, R104, 0x1, -R7 ;  /* 0x000000016868c824 */ /* 0x000fe400078e0a07 */
[C---:B------:R-:W-:Y:S01]  /*5650*/  IMAD R106, R7.reuse, R6, R106 ;  /* 0x00000006076a7224 */ /* 0x040fe200078e026a */
[----:B------:R-:W-:Y:S01]  /*5660*/  LOP3.LUT R6, R2, 0xd2, RZ, 0xfc, !PT ;  /* 0x000000d202067812 */ /* 0x000fe200078efcff */
[----:B------:R-:W-:Y:S01]  /*5670*/  @!P0 IMAD.MOV R101, RZ, RZ, -R101 ;  /* 0x000000ffff658224 */ /* 0x000fe200078e0a65 */
[----:B------:R-:W-:Y:S01]  /*5680*/  ISETP.GT.U32.AND P4, PT, R7, R104, PT ;  /* 0x000000680700720c */ /* 0x000fe20003f84070 */
[----:B------:R-:W-:Y:S01]  /*5690*/  @!P1 IMAD.MOV R103, RZ, RZ, -R103 ;  /* 0x000000ffff679224 */ /* 0x000fe200078e0a67 */
[----:B------:R-:W-:Y:S01]  /*56a0*/  IABS R107, R6 ;  /* 0x00000006006b7213 */ /* 0x000fe20000000000 */
[----:B------:R-:W-:Y:S01]  /*56b0*/  @!P5 IMAD.IADD R105, R105, 0x1, -R7 ;  /* 0x000000016969d824 */ /* 0x000fe200078e0a07 */
[----:B------:R-:W-:Y:S01]  /*56c0*/  ISETP.GE.AND P0, PT, R108, RZ, PT ;  /* 0x000000ff6c00720c */ /* 0x000fe20003f06270 */
[----:B------:R-:W-:Y:S01]  /*56d0*/  IMAD.HI.U32 R114, R3, R109, RZ ;  /* 0x0000006d03727227 */ /* 0x000fe200078e00ff */
[----:B------:R-:W-:-:S02]  /*56e0*/  IABS R108, R115 ;  /* 0x00000073006c7213 */ /* 0x000fc40000000000 */
[----:B------:R-:W-:Y:S01]  /*56f0*/  ISETP.GT.U32.AND P5, PT, R7, R105, PT ;  /* 0x000000690700720c */ /* 0x000fe20003fa4070 */
[----:B------:R-:W-:Y:S01]  /*5700*/  IMAD.HI.U32 R113, R3, R107, RZ ;  /* 0x0000006b03717227 */ /* 0x000fe200078e00ff */
[----:B------:R-:W-:Y:S02]  /*5710*/  ISETP.GE.AND P1, PT, R6, RZ, PT ;  /* 0x000000ff0600720c */ /* 0x000fe40003f26270 */
[----:B------:R-:W-:Y:S01]  /*5720*/  LOP3.LUT R6, R2, 0xda, RZ, 0xfc, !PT ;  /* 0x000000da02067812 */ /* 0x000fe200078efcff */
[----:B------:R-:W-:Y:S02]  /*5730*/  IMAD.MOV R113, RZ, RZ, -R113 ;  /* 0x000000ffff717224 */ /* 0x000fe400078e0a71 */
[----:B------:R-:W-:Y:S01]  /*5740*/  @!P4 IMAD.IADD R104, R104, 0x1, -R7 ;  /* 0x000000016868c824 */ /* 0x000fe200078e0a07 */
[C---:B------:R-:W-:Y:S01]  /*5750*/  ISETP.GT.U32.AND P4, PT, R7.reuse, R106, PT ;  /* 0x0000006a0700720c */ /* 0x040fe20003f84070 */
[----:B------:R-:W-:Y:S01]  /*5760*/  IMAD R107, R7, R113, R107 ;  /* 0x00000071076b7224 */ /* 0x000fe200078e026b */
[----:B------:R-:W-:Y:S01]  /*5770*/  IABS R111, R6 ;  /* 0x00000006006f7213 */ /* 0x000fe20000000000 */
[----:B------:R-:W-:-:S04]  /*5780*/  IMAD.HI.U32 R112, R3, R108, RZ ;  /* 0x0000006c03707227 */ /* 0x000fc800078e00ff */
[----:B------:R-:W-:Y:S01]  /*5790*/  @!P5 IMAD.IADD R105, R105, 0x1, -R7 ;  /* 0x000000016969d824 */ /* 0x000fe200078e0a07 */
[----:B------:R-:W-:Y:S01]  /*57a0*/  ISETP.GT.U32.AND P5, PT, R7, R107, PT ;  /* 0x0000006b0700720c */ /* 0x000fe20003fa4070 */
[----:B------:R-:W-:Y:S02]  /*57b0*/  IMAD.MOV R112, RZ, RZ, -R112 ;  /* 0x000000ffff707224 */ /* 0x000fe400078e0a70 */
[----:B------:R-:W-:-:S04]  /*57c0*/  IMAD.HI.U32 R113, R3, R110, RZ ;  /* 0x0000006e03717227 */ /* 0x000fc800078e00ff */
[----:B------:R-:W-:Y:S02]  /*57d0*/  IMAD R108, R7, R112, R108 ;  /* 0x00000070076c7224 */ /* 0x000fe400078e026c */
[----:B------:R-:W-:Y:S02]  /*57e0*/  @!P4 IMAD.IADD R106, R106, 0x1, -R7 ;  /* 0x000000016a6ac824 */ /* 0x000fe400078e0a07 */
[----:B------:R-:W-:Y:S01]  /*57f0*/  IMAD.HI.U32 R112, R3, R111, RZ ;  /* 0x0000006f03707227 */ /* 0x000fe200078e00ff */
[----:B------:R-:W-:-:S03]  /*5800*/  ISETP.GT.U32.AND P4, PT, R7, R108, PT ;  /* 0x0000006c0700720c */ /* 0x000fc60003f84070 */
[----:B------:R-:W-:Y:S01]  /*5810*/  @!P5 IMAD.IADD R107, R107, 0x1, -R7 ;  /* 0x000000016b6bd824 */ /* 0x000fe200078e0a07 */
[C---:B------:R-:W-:Y:S01]  /*5820*/  ISETP.GT.U32.AND P5, PT, R7.reuse, R106, PT ;  /* 0x0000006a0700720c */ /* 0x040fe20003fa4070 */
[----:B------:R-:W-:Y:S02]  /*5830*/  IMAD.MOV R112, RZ, RZ, -R112 ;  /* 0x000000ffff707224 */ /* 0x000fe400078e0a70 */
[----:B------:R-:W-:Y:S02]  /*5840*/  IMAD.MOV R113, RZ, RZ, -R113 ;  /* 0x000000ffff717224 */ /* 0x000fe400078e0a71 */
[C---:B------:R-:W-:Y:S01]  /*5850*/  IMAD R111, R7.reuse, R112, R111 ;  /* 0x00000070076f7224 */ /* 0x040fe200078e026f */
[----:B------:R-:W-:Y:S01]  /*5860*/  IABS R112, R118 ;  /* 0x0000007600707213 */ /* 0x000fe20000000000 */
[----:B------:R-:W-:Y:S02]  /*5870*/  IMAD.MOV R114, RZ, RZ, -R114 ;  /* 0x000000ffff727224 */ /* 0x000fe400078e0a72 */
[----:B------:R-:W-:Y:S01]  /*5880*/  @!P4 IMAD.IADD R108, R108, 0x1, -R7 ;  /* 0x000000016c6cc824 */ /* 0x000fe200078e0a07 */
[C---:B------:R-:W-:Y:S01]  /*5890*/  ISETP.GT.U32.AND P4, PT, R7.reuse, R107, PT ;  /* 0x0000006b0700720c */ /* 0x040fe20003f84070 */
[C---:B------:R-:W-:Y:S01]  /*58a0*/  IMAD R110, R7.reuse, R113, R110 ;  /* 0x00000071076e7224 */ /* 0x040fe200078e026e */
[----:B------:R-:W-:Y:S01]  /*58b0*/  IABS R113, R117 ;  /* 0x0000007500717213 */ /* 0x000fe20000000000 */
[----:B------:R-:W-:Y:S01]  /*58c0*/  @!P6 IMAD.MOV R104, RZ, RZ, -R104 ;  /* 0x000000ffff68e224 */ /* 0x000fe200078e0a68 */
[C---:B------:R-:W-:Y:S01]  /*58d0*/  ISETP.GT.U32.AND P6, PT, R7.reuse, R108, PT ;  /* 0x0000006c0700720c */ /* 0x040fe20003fc4070 */
[----:B------:R-:W-:-:S02]  /*58e0*/  IMAD R109, R7, R114, R109 ;  /* 0x00000072076d7224 */ /* 0x000fc400078e026d */
[----:B------:R-:W-:Y:S01]  /*58f0*/  @!P5 IMAD.IADD R106, R106, 0x1, -R7 ;  /* 0x000000016a6ad824 */ /* 0x000fe200078e0a07 */
[----:B------:R-:W-:Y:S01]  /*5900*/  ISETP.GT.U32.AND P5, PT, R7, R110, PT ;  /* 0x0000006e0700720c */ /* 0x000fe20003fa4070 */
[----:B------:R-:W-:-:S04]  /*5910*/  IMAD.HI.U32 R114, R3, R112, RZ ;  /* 0x0000007003727227 */ /* 0x000fc800078e00ff */
[----:B------:R-:W-:Y:S01]  /*5920*/  @!P0 IMAD.MOV R105, RZ, RZ, -R105 ;  /* 0x000000ffff698224 */ /* 0x000fe200078e0a69 */
[----:B------:R-:W-:Y:S01]  /*5930*/  ISETP.GT.U32.AND P0, PT, R7, R109, PT ;  /* 0x0000006d0700720c */ /* 0x000fe20003f04070 */
[----:B------:R-:W-:Y:S02]  /*5940*/  IMAD.MOV R114, RZ, RZ, -R114 ;  /* 0x000000ffff727224 */ /* 0x000fe400078e0a72 */
[--C-:B------:R-:W-:Y:S01]  /*5950*/  @!P4 IMAD.IADD R107, R107, 0x1, -R7.reuse ;  /* 0x000000016b6bc824 */ /* 0x100fe200078e0a07 */
[C---:B------:R-:W-:Y:S01]  /*5960*/  ISETP.GT.U32.AND P4, PT, R7.reuse, R111, PT ;  /* 0x0000006f0700720c */ /* 0x040fe20003f84070 */
[C---:B------:R-:W-:Y:S02]  /*5970*/  IMAD R112, R7.reuse, R114, R112 ;  /* 0x0000007207707224 */ /* 0x040fe400078e0270 */
[--C-:B------:R-:W-:Y:S02]  /*5980*/  @!P6 IMAD.IADD R108, R108, 0x1, -R7.reuse ;  /* 0x000000016c6ce824 */ /* 0x100fe400078e0a07 */
[--C-:B------:R-:W-:Y:S01]  /*5990*/  @!P5 IMAD.IADD R110, R110, 0x1, -R7.reuse ;  /* 0x000000016e6ed824 */ /* 0x100fe200078e0a07 */
[----:B------:R-:W-:Y:S01]  /*59a0*/  ISETP.GT.U32.AND P6, PT, R7, R112, PT ;  /* 0x000000700700720c */ /* 0x000fe20003fc4070 */
[----:B------:R-:W-:Y:S01]  /*59b0*/  IMAD.MOV.U32 R114, RZ, RZ, R120 ;  /* 0x000000ffff727224 */ /* 0x000fe200078e0078 */
[----:B------:R-:W-:Y:S01]  /*59c0*/  ISETP.GE.AND P5, PT, R5, RZ, PT ;  /* 0x000000ff0500720c */ /* 0x000fe20003fa6270 */
[----:B------:R-:W-:Y:S01]  /*59d0*/  @!P0 IMAD.IADD R109, R109, 0x1, -R7 ;  /* 0x000000016d6d8824 */ /* 0x000fe200078e0a07 */
[----:B------:R-:W-:Y:S01]  /*59e0*/  ISETP.GE.AND P0, PT, R115, RZ, PT ;  /* 0x000000ff7300720c */ /* 0x000fe20003f06270 */
[----:B------:R-:W-:Y:S01]  /*59f0*/  @!P3 IMAD.MOV R106, RZ, RZ, -R106 ;  /* 0x000000ffff6ab224 */ /* 0x000fe200078e0a6a */
[----:B------:R-:W-:Y:S01]  /*5a00*/  ISETP.GT.U32.AND P3, PT, R7, R110, PT ;  /* 0x0000006e0700720c */ /* 0x000fe20003f64070 */
[----:B------:R-:W-:Y:S01]  /*5a10*/  IMAD.HI.U32 R115, R3, R114, RZ ;  /* 0x0000007203737227 */ /* 0x000fe200078e00ff */
[----:B------:R-:W-:-:S02]  /*5a20*/  LOP3.LUT R5, R2, 0xe2, RZ, 0xfc, !PT ;  /* 0x000000e202057812 */ /* 0x000fc400078efcff */
[----:B------:R-:W-:Y:S01]  /*5a30*/  IABS R120, R121 ;  /* 0x0000007900787213 */ /* 0x000fe20000000000 */
[----:B------:R-:W-:-:S04]  /*5a40*/  IMAD.HI.U32 R116, R3, R113, RZ ;  /* 0x0000007103747227 */ /* 0x000fc800078e00ff */
[----:B------:R-:W-:Y:S01]  /*5a50*/  @!P4 IMAD.IADD R111, R111, 0x1, -R7 ;  /* 0x000000016f6fc824 */ /* 0x000fe200078e0a07 */
[C---:B------:R-:W-:Y:S01]  /*5a60*/  ISETP.GT.U32.AND P4, PT, R7.reuse, R109, PT ;  /* 0x0000006d0700720c */ /* 0x040fe20003f84070 */
[----:B------:R-:W-:Y:S02]  /*5a70*/  IMAD.MOV R115, RZ, RZ, -R115 ;  /* 0x000000ffff737224 */ /* 0x000fe400078e0a73 */
[----:B------:R-:W-:Y:S02]  /*5a80*/  IMAD.MOV R116, RZ, RZ, -R116 ;  /* 0x000000ffff747224 */ /* 0x000fe400078e0a74 */
[----:B------:R-:W-:Y:S01]  /*5a90*/  @!P6 IMAD.IADD R112, R112, 0x1, -R7 ;  /* 0x000000017070e824 */ /* 0x000fe200078e0a07 */
[C---:B------:R-:W-:Y:S01]  /*5aa0*/  ISETP.GT.U32.AND P6, PT, R7.reuse, R111, PT ;  /* 0x0000006f0700720c */ /* 0x040fe20003fc4070 */
[C---:B------:R-:W-:Y:S02]  /*5ab0*/  IMAD R114, R7.reuse, R115, R114 ;  /* 0x0000007307727224 */ /* 0x040fe400078e0272 */
[C---:B------:R-:W-:Y:S01]  /*5ac0*/  IMAD R113, R7.reuse, R116, R113 ;  /* 0x0000007407717224 */ /* 0x040fe200078e0271 */
[----:B------:R-:W-:Y:S01]  /*5ad0*/  IABS R116, R5 ;  /* 0x0000000500747213 */ /* 0x000fe20000000000 */
[--C-:B------:R-:W-:Y:S01]  /*5ae0*/  @!P3 IMAD.IADD R110, R110, 0x1, -R7.reuse ;  /* 0x000000016e6eb824 */ /* 0x100fe200078e0a07 */
[----:B------:R-:W-:Y:S01]  /*5af0*/  ISETP.GT.U32.AND P3, PT, R7, R114, PT ;  /* 0x000000720700720c */ /* 0x000fe20003f64070 */
[----:B------:R-:W-:Y:S01]  /*5b00*/  @!P4 IMAD.IADD R109, R109, 0x1, -R7 ;  /* 0x000000016d6dc824 */ /* 0x000fe200078e0a07 */
[----:B------:R-:W-:Y:S01]  /*5b10*/  ISETP.GE.AND P4, PT, R4, RZ, PT ;  /* 0x000000ff0400720c */ /* 0x000fe20003f86270 */
[----:B------:R-:W-:Y:S01]  /*5b20*/  IMAD.MOV.U32 R115, RZ, RZ, R116 ;  /* 0x000000ffff737224 */ /* 0x000fe200078e0074 */
[----:B------:R-:W-:Y:S01]  /*5b30*/  LOP3.LUT R4, R2, 0xe4, RZ, 0xfc, !PT ;  /* 0x000000e402047812 */ /* 0x000fe200078efcff */
[----:B------:R-:W-:-:S02]  /*5b40*/  @!P5 IMAD.MOV R109, RZ, RZ, -R109 ;  /* 0x000000ffff6dd224 */ /* 0x000fc400078e0a6d */
[----:B------:R-:W-:-:S04]  /*5b50*/  IMAD.HI.U32 R116, R3, R115, RZ ;  /* 0x0000007303747227 */ /* 0x000fc800078e00ff */
[--C-:B------:R-:W-:Y:S01]  /*5b60*/  @!P6 IMAD.IADD R111, R111, 0x1, -R7.reuse ;  /* 0x000000016f6fe824 */ /* 0x100fe200078e0a07 */
[----:B------:R-:W-:Y:S01]  /*5b70*/  ISETP.GE.AND P6, PT, R6, RZ, PT ;  /* 0x000000ff0600720c */ /* 0x000fe20003fc6270 */
[----:B------:R-:W-:Y:S01]  /*5b80*/  IMAD.MOV R116, RZ, RZ, -R116 ;  /* 0x000000ffff747224 */ /* 0x000fe200078e0a74 */
[----:B------:R-:W-:Y:S01]  /*5b90*/  IABS R6, R4 ;  /* 0x0000000400067213 */ /* 0x000fe20000000000 */
[----:B------:R-:W-:Y:S02]  /*5ba0*/  @!P3 IMAD.IADD R114, R114, 0x1, -R7 ;  /* 0x000000017272b824 */ /* 0x000fe400078e0a07 */
[C---:B------:R-:W-:Y:S02]  /*5bb0*/  IMAD R115, R7.reuse, R116, R115 ;  /* 0x0000007407737224 */ /* 0x040fe400078e0273 */
[----:B------:R-:W-:Y:S01]  /*5bc0*/  IMAD.MOV.U32 R116, RZ, RZ, R6 ;  /* 0x000000ffff747224 */ /* 0x000fe200078e0006 */
[C---:B------:R-:W-:Y:S01]  /*5bd0*/  ISETP.GT.U32.AND P5, PT, R7.reuse, R114, PT ;  /* 0x000000720700720c */ /* 0x040fe20003fa4070 */
[----:B------:R-:W-:Y:S01]  /*5be0*/  @!P0 IMAD.MOV R108, RZ, RZ, -R108 ;  /* 0x000000ffff6c8224 */ /* 0x000fe200078e0a6c */
[----:B------:R-:W-:Y:S01]  /*5bf0*/  ISETP.GT.U32.AND P0, PT, R7, R113, PT ;  /* 0x000000710700720c */ /* 0x000fe20003f04070 */
[----:B------:R-:W-:-:S04]  /*5c00*/  IMAD.HI.U32 R6, R3, R116, RZ ;  /* 0x0000007403067227 */ /* 0x000fc800078e00ff */
[----:B------:R-:W-:Y:S02]  /*5c10*/  IMAD.MOV R6, RZ, RZ, -R6 ;  /* 0x000000ffff067224 */ /* 0x000fe400078e0a06 */
[----:B------:R-:W-:Y:S01]  /*5c20*/  @!P4 IMAD.MOV R110, RZ, RZ, -R110 ;  /* 0x000000ffff6ec224 */ /* 0x000fe200078e0a6e */
[C---:B------:R-:W-:Y:S01]  /*5c30*/  ISETP.GT.U32.AND P4, PT, R7.reuse, R115, PT ;  /* 0x000000730700720c */ /* 0x040fe20003f84070 */
[----:B------:R-:W-:Y:S02]  /*5c40*/  IMAD R116, R7, R6, R116 ;  /* 0x0000000607747224 */ /* 0x000fe400078e0274 */
[--C-:B------:R-:W-:Y:S02]  /*5c50*/  @!P5 IMAD.IADD R114, R114, 0x1, -R7.reuse ;  /* 0x000000017272d824 */ /* 0x100fe400078e0a07 */
[----:B------:R-:W-:Y:S01]  /*5c60*/  @!P0 IMAD.IADD R113, R113, 0x1, -R7 ;  /* 0x0000000171718824 */ /* 0x000fe200078e0a07 */
[----:B------:R-:W-:Y:S01]  /*5c70*/  ISETP.GT.U32.AND P5, PT, R7, R116, PT ;  /* 0x000000740700720c */ /* 0x000fe20003fa4070 */
[----:B------:R-:W-:Y:S01]  /*5c80*/  @!P1 IMAD.MOV R107, RZ, RZ, -R107 ;  /* 0x000000ffff6b9224 */ /* 0x000fe200078e0a6b */
[----:B------:R-:W-:Y:S01]  /*5c90*/  ISETP.GE.AND P0, PT, R117, RZ, PT ;  /* 0x000000ff7500720c */ /* 0x000fe20003f06270 */
[----:B------:R-:W-:Y:S01]  /*5ca0*/  @!P6 IMAD.MOV R111, RZ, RZ, -R111 ;  /* 0x000000ffff6fe224 */ /* 0x000fe200078e0a6f */
[----:B------:R-:W-:Y:S01]  /*5cb0*/  ISETP.GT.U32.AND P1, PT, R7, R112, PT ;  /* 0x000000700700720c */ /* 0x000fe20003f24070 */
[----:B------:R-:W-:Y:S01]  /*5cc0*/  IMAD.HI.U32 R123, R3, R120, RZ ;  /* 0x00000078037b7227 */ /* 0x000fe200078e00ff */
[----:B------:R-:W-:-:S02]  /*5cd0*/  LOP3.LUT R117, R2, 0xe6, RZ, 0xfc, !PT ;  /* 0x000000e602757812 */ /* 0x000fc400078efcff */
[----:B------:R-:W-:Y:S01]  /*5ce0*/  ISETP.GT.U32.AND P3, PT, R7, R113, PT ;  /* 0x000000710700720c */ /* 0x000fe20003f64070 */
[--C-:B------:R-:W-:Y:S01]  /*5cf0*/  @!P4 IMAD.IADD R115, R115, 0x1, -R7.reuse ;  /* 0x000000017373c824 */ /* 0x100fe200078e0a07 */
[----:B------:R-:W-:Y:S02]  /*5d00*/  ISETP.GE.AND P4, PT, R117, RZ, PT ;  /* 0x000000ff7500720c */ /* 0x000fe40003f86270 */
[----:B------:R-:W-:Y:S01]  /*5d10*/  IABS R117, R117 ;  /* 0x0000007500757213 */ /* 0x000fe20000000000 */
[----:B------:R-:W-:Y:S01]  /*5d20*/  @!P5 IMAD.IADD R116, R116, 0x1, -R7 ;  /* 0x000000017474d824 */ /* 0x000fe200078e0a07 */
[----:B------:R-:W-:Y:S02]  /*5d30*/  ISETP.GT.U32.AND P5, PT, R7, R115, PT ;  /* 0x000000730700720c */ /* 0x000fe40003fa4070 */
[----:B------:R-:W-:Y:S01]  /*5d40*/  ISETP.GE.AND P6, PT, R119, RZ, PT ;  /* 0x000000ff7700720c */ /* 0x000fe20003fc6270 */
[----:B------:R-:W-:-:S04]  /*5d50*/  IMAD.HI.U32 R6, R3, R117, RZ ;  /* 0x0000007503067227 */ /* 0x000fc800078e00ff */
[--C-:B------:R-:W-:Y:S01]  /*5d60*/  @!P1 IMAD.IADD R112, R112, 0x1, -R7.reuse ;  /* 0x0000000170709824 */ /* 0x100fe200078e0a07 */
[----:B------:R-:W-:Y:S01]  /*5d70*/  ISETP.GE.AND P1, PT, R118, RZ, PT ;  /* 0x000000ff7600720c */ /* 0x000fe20003f26270 */
[----:B------:R-:W-:Y:S02]  /*5d80*/  IMAD.MOV R6, RZ, RZ, -R6 ;  /* 0x000000ffff067224 */ /* 0x000fe400078e0a06 */
[----:B------:R-:W-:Y:S01]  /*5d90*/  @!P3 IMAD.IADD R113, R113, 0x1, -R7 ;  /* 0x000000017171b824 */ /* 0x000fe200078e0a07 */
[----:B------:R-:W-:Y:S01]  /*5da0*/  ISETP.GE.AND P3, PT, R4, RZ, PT ;  /* 0x000000ff0400720c */ /* 0x000fe20003f66270 */
[----:B------:R-:W-:Y:S01]  /*5db0*/  IMAD R117, R7, R6, R117 ;  /* 0x0000000607757224 */ /* 0x000fe200078e0275 */
[----:B------:R-:W-:Y:S01]  /*5dc0*/  LOP3.LUT R4, R2, 0xe8, RZ, 0xfc, !PT ;  /* 0x000000e802047812 */ /* 0x000fe200078efcff */
[----:B------:R-:W-:Y:S02]  /*5dd0*/  @!P5 IMAD.IADD R115, R115, 0x1, -R7 ;  /* 0x000000017373d824 */ /* 0x000fe400078e0a07 */
[----:B------:R-:W-:Y:S01]  /*5de0*/  @!P0 IMAD.MOV R113, RZ, RZ, -R113 ;  /* 0x000000ffff718224 */ /* 0x000fe200078e0a71 */
[----:B------:R-:W-:Y:S01]  /*5df0*/  ISETP.GT.U32.AND P5, PT, R7, R117, PT ;  /* 0x000000750700720c */ /* 0x000fe20003fa4070 */
[----:B------:R-:W-:Y:S01]  /*5e00*/  @!P6 IMAD.MOV R114, RZ, RZ, -R114 ;  /* 0x000000ffff72e224 */ /* 0x000fe200078e0a72 */
[----:B------:R-:W-:Y:S01]  /*5e10*/  IABS R118, R4 ;  /* 0x0000000400767213 */ /* 0x000fe20000000000 */
[----:B------:R-:W-:Y:S01]  /*5e20*/  @!P1 IMAD.MOV R112, RZ, RZ, -R112 ;  /* 0x000000ffff709224 */ /* 0x000fe200078e0a70 */
[----:B------:R-:W-:-:S02]  /*5e30*/  ISETP.GE.AND P1, PT, R5, RZ, PT ;  /* 0x000000ff0500720c */ /* 0x000fc40003f26270 */
[----:B------:R-:W-:Y:S01]  /*5e40*/  LOP3.LUT R5, R2, 0xea, RZ, 0xfc, !PT ;  /* 0x000000ea02057812 */ /* 0x000fe200078efcff */
[----:B------:R-:W-:Y:S01]  /*5e50*/  IMAD.HI.U32 R122, R3, R118, RZ ;  /* 0x00000076037a7227 */ /* 0x000fe200078e00ff */
[----:B------:R-:W-:Y:S02]  /*5e60*/  ISETP.GT.U32.AND P0, PT, R7, R116, PT ;  /* 0x000000740700720c */ /* 0x000fe40003f04070 */
[----:B------:R-:W-:Y:S02]  /*5e70*/  IABS R119, R5 ;  /* 0x0000000500777213 */ /* 0x000fe40000000000 */
[----:B------:R-:W-:Y:S01]  /*5e80*/  ISETP.GE.AND P6, PT, R4, RZ, PT ;  /* 0x000000ff0400720c */ /* 0x000fe20003fc6270 */
[----:B------:R-:W-:Y:S02]  /*5e90*/  @!P5 IMAD.IADD R117, R117, 0x1, -R7 ;  /* 0x000000017575d824 */ /* 0x000fe400078e0a07 */
[----:B------:R-:W-:Y:S01]  /*5ea0*/  IMAD.MOV R4, RZ, RZ, -R122 ;  /* 0x000000ffff047224 */ /* 0x000fe200078e0a7a */
[----:B------:R-:W-:Y:S01]  /*5eb0*/  IABS R122, R13 ;  /* 0x0000000d007a7213 */ /* 0x000fe20000000000 */
[----:B------:R-:W-:Y:S01]  /*5ec0*/  IMAD.HI.U32 R6, R3, R119, RZ ;  /* 0x0000007703067227 */ /* 0x000fe200078e00ff */
[----:B------:R-:W-:-:S03]  /*5ed0*/  ISETP.GT.U32.AND P5, PT, R7, R117, PT ;  /* 0x000000750700720c */ /* 0x000fc60003fa4070 */
[----:B------:R-:W-:Y:S02]  /*5ee0*/  IMAD R118, R7, R4, R118 ;  /* 0x0000000407767224 */ /* 0x000fe400078e0276 */
[----:B------:R-:W-:Y:S01]  /*5ef0*/  @!P0 IMAD.IADD R116, R116, 0x1, -R7 ;  /* 0x0000000174748824 */ /* 0x000fe200078e0a07 */
[----:B------:R-:W-:Y:S01]  /*5f00*/  ISETP.GE.AND P0, PT, R5, RZ, PT ;  /* 0x000000ff0500720c */ /* 0x000fe20003f06270 */
[----:B------:R-:W-:Y:S02]  /*5f10*/  IMAD.MOV R4, RZ, RZ, -R6 ;  /* 0x000000ffff047224 */ /* 0x000fe400078e0a06 */
[----:B------:R-:W-:Y:S01]  /*5f20*/  @!P3 IMAD.MOV R116, RZ, RZ, -R116 ;  /* 0x000000ffff74b224 */ /* 0x000fe200078e0a74 */
[C---:B------:R-:W-:Y:S01]  /*5f30*/  ISETP.GT.U32.AND P3, PT, R7.reuse, R118, PT ;  /* 0x000000760700720c */ /* 0x040fe20003f64070 */
[----:B------:R-:W-:Y:S01]  /*5f40*/  IMAD R119, R7, R4, R119 ;  /* 0x0000000407777224 */ /* 0x000fe200078e0277 */
[----:B------:R-:W-:Y:S01]  /*5f50*/  LOP3.LUT R4, R2, 0xee, RZ, 0xfc, !PT ;  /* 0x000000ee02047812 */ /* 0x000fe200078efcff */
[----:B------:R-:W-:Y:S01]  /*5f60*/  @!P1 IMAD.MOV R115, RZ, RZ, -R115 ;  /* 0x000000ffff739224 */ /* 0x000fe200078e0a73 */
[----:B------:R-:W-:Y:S01]  /*5f70*/  ISETP.GE.AND P1, PT, R121, RZ, PT ;  /* 0x000000ff7900720c */ /* 0x000fe20003f26270 */
[----:B------:R-:W-:Y:S01]  /*5f80*/  IMAD.MOV R5, RZ, RZ, -R123 ;  /* 0x000000ffff057224 */ /* 0x000fe200078e0a7b */
[----:B------:R-:W-:Y:S01]  /*5f90*/  IABS R121, R4 ;  /* 0x0000000400797213 */ /* 0x000fe20000000000 */
[----:B------:R-:W-:Y:S01]  /*5fa0*/  @!P5 IMAD.IADD R117, R117, 0x1, -R7 ;  /* 0x000000017575d824 */ /* 0x000fe200078e0a07 */
[C---:B------:R-:W-:Y:S01]  /*5fb0*/  ISETP.GT.U32.AND P5, PT, R7.reuse, R119, PT ;  /* 0x000000770700720c */ /* 0x040fe20003fa4070 */
[----:B------:R-:W-:Y:S01]  /*5fc0*/  IMAD R120, R7, R5, R120 ;  /* 0x0000000507787224 */ /* 0x000fe200078e0278 */
[----:B------:R-:W-:Y:S01]  /*5fd0*/  IABS R123, R9 ;  /* 0x00000009007b7213 */ /* 0x000fe20000000000 */
[----:B------:R-:W-:Y:S01]  /*5fe0*/  IMAD.HI.U32 R5, R3, R121, RZ ;  /* 0x0000007903057227 */ /* 0x000fe200078e00ff */
[----:B------:R-:W-:-:S03]  /*5ff0*/  IABS R2, R10 ;  /* 0x0000000a00027213 */ /* 0x000fc60000000000 */
[----:B------:R-:W-:Y:S02]  /*6000*/  @!P3 IMAD.IADD R118, R118, 0x1, -R7 ;  /* 0x000000017676b824 */ /* 0x000fe400078e0a07 */
[----:B------:R-:W-:Y:S02]  /*6010*/  IMAD.MOV R5, RZ, RZ, -R5 ;  /* 0x000000ffff057224 */ /* 0x000fe400078e0a05 */
[----:B------:R-:W-:Y:S01]  /*6020*/  @!P4 IMAD.MOV R117, RZ, RZ, -R117 ;  /* 0x000000ffff75c224 */ /* 0x000fe200078e0a75 */
[C---:B------:R-:W-:Y:S01]  /*6030*/  ISETP.GT.U32.AND P3, PT, R7.reuse, R118, PT ;  /* 0x000000760700720c */ /* 0x040fe20003f64070 */
[C---:B------:R-:W-:Y:S01]  /*6040*/  IMAD R121, R7.reuse, R5, R121 ;  /* 0x0000000507797224 */ /* 0x040fe200078e0279 */
[----:B------:R-:W-:Y:S01]  /*6050*/  ISETP.GT.U32.AND P4, PT, R7, R120, PT ;  /* 0x000000780700720c */ /* 0x000fe20003f84070 */
[----:B------:R-:W-:Y:S02]  /*6060*/  @!P5 IMAD.IADD R119, R119, 0x1, -R7 ;  /* 0x000000017777d824 */ /* 0x000fe400078e0a07 */
[----:B------:R-:W-:Y:S01]  /*6070*/  IMAD.HI.U32 R6, R3, R122, RZ ;  /* 0x0000007a03067227 */ /* 0x000fe200078e00ff */
[----:B------:R-:W-:-:S03]  /*6080*/  ISETP.GT.U32.AND P5, PT, R7, R121, PT ;  /* 0x000000790700720c */ /* 0x000fc60003fa4070 */
[----:B------:R-:W-:-:S04]  /*6090*/  IMAD.HI.U32 R125, R3, R123, RZ ;  /* 0x0000007b037d7227 */ /* 0x000fc800078e00ff */
[--C-:B------:R-:W-:Y:S01]  /*60a0*/  @!P3 IMAD.IADD R118, R118, 0x1, -R7.reuse ;  /* 0x000000017676b824 */ /* 0x100fe200078e0a07 */
[----:B------:R-:W-:Y:S01]  /*60b0*/  ISETP.GE.AND P3, PT, R4, RZ, PT ;  /* 0x000000ff0400720c */ /* 0x000fe20003f66270 */
[--C-:B------:R-:W-:Y:S01]  /*60c0*/  @!P4 IMAD.IADD R120, R120, 0x1, -R7.reuse ;  /* 0x000000017878c824 */ /* 0x100fe200078e0a07 */
[----:B------:R-:W-:Y:S01]  /*60d0*/  ISETP.GT.U32.AND P4, PT, R7, R119, PT ;  /* 0x000000770700720c */ /* 0x000fe20003f84070 */
[----:B------:R-:W-:Y:S02]  /*60e0*/  @!P6 IMAD.MOV R118, RZ, RZ, -R118 ;  /* 0x000000ffff76e224 */ /* 0x000fe400078e0a76 */
[----:B------:R-:W-:Y:S01]  /*60f0*/  @!P5 IMAD.IADD R121, R121, 0x1, -R7 ;  /* 0x000000017979d824 */ /* 0x000fe200078e0a07 */
[C---:B------:R-:W-:Y:S01]  /*6100*/  ISETP.GT.U32.AND P6, PT, R7.reuse, R120, PT ;  /* 0x000000780700720c */ /* 0x040fe20003fc4070 */
[----:B------:R-:W-:Y:S02]  /*6110*/  IMAD.MOV R6, RZ, RZ, -R6 ;  /* 0x000000ffff067224 */ /* 0x000fe400078e0a06 */
[----:B------:R-:W-:Y:S01]  /*6120*/  IMAD.MOV R125, RZ, RZ, -R125 ;  /* 0x000000ffff7d7224 */ /* 0x000fe200078e0a7d */
[C---:B------:R-:W-:Y:S01]  /*6130*/  ISETP.GT.U32.AND P5, PT, R7.reuse, R121, PT ;  /* 0x000000790700720c */ /* 0x040fe20003fa4070 */
[----:B------:R-:W-:-:S02]  /*6140*/  IMAD R122, R7, R6, R122 ;  /* 0x00000006077a7224 */ /* 0x000fc400078e027a */
[----:B------:R-:W-:Y:S02]  /*6150*/  IMAD.MOV R4, RZ, RZ, -R0 ;  /* 0x000000ffff047224 */ /* 0x000fe400078e0a00 */
[----:B------:R-:W-:Y:S01]  /*6160*/  IMAD R123, R7, R125, R123 ;  /* 0x0000007d077b7224 */ /* 0x000fe200078e027b */
[----:B------:R-:W-:Y:S01]  /*6170*/  IABS R125, R11 ;  /* 0x0000000b007d7213 */ /* 0x000fe20000000000 */
[--C-:B------:R-:W-:Y:S01]  /*6180*/  @!P4 IMAD.IADD R119, R119, 0x1, -R7.reuse ;  /* 0x000000017777c824 */ /* 0x100fe200078e0a07 */
[C---:B------:R-:W-:Y:S01]  /*6190*/  ISETP.GT.U32.AND P4, PT, R7.reuse, R122, PT ;  /* 0x0000007a0700720c */ /* 0x040fe20003f84070 */
[C---:B------:R-:W-:Y:S01]  /*61a0*/  IMAD R124, R7.reuse, R4, R124 ;  /* 0x00000004077c7224 */ /* 0x040fe200078e027c */
[----:B------:R-:W-:Y:S01]  /*61b0*/  IABS R4, R64 ;  /* 0x0000004000047213 */ /* 0x000fe20000000000 */
[--C-:B------:R-:W-:Y:S01]  /*61c0*/  @!P6 IMAD.IADD R120, R120, 0x1, -R7.reuse ;  /* 0x000000017878e824 */ /* 0x100fe200078e0a07 */
[----:B------:R-:W-:Y:S01]  /*61d0*/  ISETP.GT.U32.AND P6, PT, R7, R123, PT ;  /* 0x0000007b0700720c */ /* 0x000fe20003fc4070 */
[----:B------:R-:W-:Y:S01]  /*61e0*/  @!P5 IMAD.IADD R121, R121, 0x1, -R7 ;  /* 0x000000017979d824 */ /* 0x000fe200078e0a07 */
[----:B------:R-:W-:Y:S01]  /*61f0*/  ISETP.GT.U32.AND P5, PT, R7, R124, PT ;  /* 0x0000007c0700720c */ /* 0x000fe20003fa4070 */
[----:B------:R-:W-:-:S04]  /*6200*/  IMAD.HI.U32 R6, R3, R2, RZ ;  /* 0x0000000203067227 */ /* 0x000fc800078e00ff */
[----:B------:R-:W-:Y:S01]  /*6210*/  @!P3 IMAD.MOV R121, RZ, RZ, -R121 ;  /* 0x000000ffff79b224 */ /* 0x000fe200078e0a79 */
[----:B------:R-:W-:Y:S01]  /*6220*/  ISETP.GE.AND P3, PT, R9, RZ, PT ;  /* 0x000000ff0900720c */ /* 0x000fe20003f66270 */
[--C-:B------:R-:W-:Y:S01]  /*6230*/  @!P4 IMAD.IADD R122, R122, 0x1, -R7.reuse ;  /* 0x000000017a7ac824 */ /* 0x100fe200078e0a07 */
[----:B------:R-:W0:Y:S01]  /*6240*/  S2R R9, SR_TID.X ;  /* 0x0000000000097919 */ /* 0x000e220000002100 */
[----:B------:R-:W-:Y:S01]  /*6250*/  IMAD.HI.U32 R5, R3, R125, RZ ;  /* 0x0000007d03057227 */ /* 0x000fe200078e00ff */
[----:B------:R-:W-:Y:S02]  /*6260*/  ISETP.GE.AND P4, PT, R13, RZ, PT ;  /* 0x000000ff0d00720c */ /* 0x000fe40003f86270 */
[----:B------:R-:W4:Y:S01]  /*6270*/  LDL.LU R13, [R1+0x14] ;  /* 0x00001400010d7983 */ /* 0x000f220000300800 */
[----:B------:R-:W-:Y:S02]  /*6280*/  IMAD.MOV R0, RZ, RZ, -R6 ;  /* 0x000000ffff007224 */ /* 0x000fe400078e0a06 */
[----:B------:R-:W-:Y:S01]  /*6290*/  @!P6 IMAD.IADD R123, R123, 0x1, -R7 ;  /* 0x000000017b7be824 */ /* 0x000fe200078e0a07 */
[----:B------:R-:W-:Y:S01]  /*62a0*/  ISETP.GT.U32.AND P6, PT, R7, R122, PT ;  /* 0x0000007a0700720c */ /* 0x000fe20003fc4070 */
[----:B------:R-:W-:-:S02]  /*62b0*/  IMAD.MOV R5, RZ, RZ, -R5 ;  /* 0x000000ffff057224 */ /* 0x000fc400078e0a05 */
[C---:B------:R-:W-:Y:S02]  /*62c0*/  IMAD R2, R7.reuse, R0, R2 ;  /* 0x0000000007027224 */ /* 0x040fe400078e0202 */
[----:B------:R-:W-:Y:S01]  /*62d0*/  @!P5 IMAD.IADD R124, R124, 0x1, -R7 ;  /* 0x000000017c7cd824 */ /* 0x000fe200078e0a07 */
[----:B------:R-:W1:Y:S01]  /*62e0*/  LDS R0, [UR9] ;  /* 0x00000009ff007984 */ /* 0x000e620008000800 */
[C---:B------:R-:W-:Y:S01]  /*62f0*/  IMAD R125, R7.reuse, R5, R125 ;  /* 0x00000005077d7224 */ /* 0x040fe200078e027d */
[----:B------:R-:W-:Y:S01]  /*6300*/  ISETP.GT.U32.AND P5, PT, R7, R123, PT ;  /* 0x0000007b0700720c */ /* 0x000fe20003fa4070 */
[----:B------:R-:W-:Y:S02]  /*6310*/  IMAD.MOV.U32 R6, RZ, RZ, R12 ;  /* 0x000000ffff067224 */ /* 0x000fe400078e000c */
[----:B------:R-:W-:-:S04]  /*6320*/  IMAD.HI.U32 R12, R3, R4, RZ ;  /* 0x00000004030c7227 */ /* 0x000fc800078e00ff */
[----:B------:R-:W-:-:S04]  /*6330*/  IMAD.HI.U32 R5, R3, R6, RZ ;  /* 0x0000000603057227 */ /* 0x000fc800078e00ff */
[----:B------:R-:W-:Y:S01]  /*6340*/  @!P1 IMAD.MOV R120, RZ, RZ, -R120 ;  /* 0x000000ffff789224 */ /* 0x000fe200078e0a78 */
[C---:B------:R-:W-:Y:S01]  /*6350*/  ISETP.GT.U32.AND P1, PT, R7.reuse, R125, PT ;  /* 0x0000007d0700720c */ /* 0x040fe20003f24070 */
[----:B------:R-:W-:Y:S02]  /*6360*/  IMAD.MOV R3, RZ, RZ, -R12 ;  /* 0x000000ffff037224 */ /* 0x000fe400078e0a0c */
[----:B------:R-:W-:Y:S01]  /*6370*/  @!P6 IMAD.IADD R122, R122, 0x1, -R7 ;  /* 0x000000017a7ae824 */ /* 0x000fe200078e0a07 */
[C---:B------:R-:W-:Y:S01]  /*6380*/  ISETP.GT.U32.AND P6, PT, R7.reuse, R2, PT ;  /* 0x000000020700720c */ /* 0x040fe20003fc4070 */
[----:B------:R-:W-:Y:S01]  /*6390*/  IMAD R3, R7, R3, R4 ;  /* 0x0000000307037224 */ /* 0x000fe200078e0204 */
[----:B0-----:R-:W-:Y:S01]  /*63a0*/  SHF.R.U32.HI R9, RZ, 0x5, R9 ;  /* 0x00000005ff097819 */ /* 0x001fe20000011609 */
[----:B------:R-:W-:Y:S01]  /*63b0*/  @!P5 IMAD.IADD R123, R123, 0x1, -R7 ;  /* 0x000000017b7bd824 */ /* 0x000fe200078e0a07 */
[----:B------:R-:W5:Y:S01]  /*63c0*/  LDL.LU R12, [R1+0x10] ;  /* 0x00001000010c7983 */ /* 0x000f620000300800 */
[----:B------:R-:W-:Y:S01]  /*63d0*/  @!P0 IMAD.MOV R119, RZ, RZ, -R119 ;  /* 0x000000ffff778224 */ /* 0x000fe200078e0a77 */
[C---:B------:R-:W-:Y:S01]  /*63e0*/  ISETP.GT.U32.AND P5, PT, R7.reuse, R3, PT ;  /* 0x000000030700720c */ /* 0x040fe20003fa4070 */
[----:B------:R-:W-:Y:S01]  /*63f0*/  @!P4 IMAD.MOV R122, RZ, RZ, -R122 ;  /* 0x000000ffff7ac224 */ /* 0x000fe200078e0a7a */
[----:B------:R-:W-:Y:S01]  /*6400*/  ISETP.GT.U32.AND P0, PT, R7, R124, PT ;  /* 0x0000007c0700720c */ /* 0x000fe20003f04070 */
[----:B------:R-:W-:Y:S01]  /*6410*/  @!P1 IMAD.IADD R125, R125, 0x1, -R7 ;  /* 0x000000017d7d9824 */ /* 0x000fe200078e0a07 */
[----:B------:R-:W-:Y:S01]  /*6420*/  ISETP.GE.AND P1, PT, R8, RZ, PT ;  /* 0x000000ff0800720c */ /* 0x000fe20003f26270 */
[----:B------:R-:W-:-:S02]  /*6430*/  IMAD.SHL.U32 R8, R9, 0x200000, RZ ;  /* 0x0020000009087824 */ /* 0x000fc400078e00ff */
[----:B------:R-:W-:Y:S01]  /*6440*/  @!P6 IMAD.IADD R2, R2, 0x1, -R7 ;  /* 0x000000010202e824 */ /* 0x000fe200078e0a07 */
[----:B------:R-:W-:Y:S01]  /*6450*/  ISETP.GT.U32.AND P4, PT, R7, R125, PT ;  /* 0x0000007d0700720c */ /* 0x000fe20003f84070 */
[----:B------:R-:W-:Y:S01]  /*6460*/  IMAD.MOV R5, RZ, RZ, -R5 ;  /* 0x000000ffff057224 */ /* 0x000fe200078e0a05 */
[----:B------:R-:W-:Y:S01]  /*6470*/  ISETP.GE.AND P6, PT, R11, RZ, PT ;  /* 0x000000ff0b00720c */ /* 0x000fe20003fc6270 */
[----:B------:R-:W-:Y:S01]  /*6480*/  @!P3 IMAD.MOV R123, RZ, RZ, -R123 ;  /* 0x000000ffff7bb224 */ /* 0x000fe200078e0a7b */
[----:B------:R-:W-:Y:S01]  /*6490*/  LOP3.LUT R8, R8, 0x600000, RZ, 0xc0, !PT ;  /* 0x0060000008087812 */ /* 0x000fe200078ec0ff */
[--C-:B------:R-:W-:Y:S01]  /*64a0*/  @!P5 IMAD.IADD R3, R3, 0x1, -R7.reuse ;  /* 0x000000010303d824 */ /* 0x100fe200078e0a07 */
[C---:B------:R-:W-:Y:S01]  /*64b0*/  ISETP.GT.U32.AND P5, PT, R7.reuse, R2, PT ;  /* 0x000000020700720c */ /* 0x040fe20003fa4070 */
[----:B------:R-:W-:Y:S01]  /*64c0*/  @!P0 IMAD.IADD R124, R124, 0x1, -R7 ;  /* 0x000000017c7c8824 */ /* 0x000fe200078e0a07 */
[----:B------:R-:W2:Y:S01]  /*64d0*/  LDL.LU R11, [R1+0xc] ;  /* 0x00000c00010b7983 */ /* 0x000ea20000300800 */
[----:B------:R-:W-:Y:S01]  /*64e0*/  R2UR UR10, R8 ;  /* 0x00000000080a72ca */ /* 0x000fe200000e0000 */
[----:B------:R-:W-:-:S02]  /*64f0*/  IMAD R6, R7, R5, R6 ;  /* 0x0000000507067224 */ /* 0x000fc400078e0206 */
[----:B------:R-:W-:Y:S01]  /*6500*/  @!P1 IMAD.MOV R124, RZ, RZ, -R124 ;  /* 0x000000ffff7c9224 */ /* 0x000fe200078e0a7c */
[----:B------:R-:W-:Y:S01]  /*6510*/  ISETP.NE.U32.AND P1, PT, R9, RZ, PT ;  /* 0x000000ff0900720c */ /* 0x000fe20003f25070 */
[----:B------:R-:W-:Y:S01]  /*6520*/  @!P4 IMAD.IADD R125, R125, 0x1, -R7 ;  /* 0x000000017d7dc824 */ /* 0x000fe200078e0a07 */
[----:B------:R-:W-:Y:S01]  /*6530*/  ISETP.GE.AND P4, PT, R10, RZ, PT ;  /* 0x000000ff0a00720c */ /* 0x000fe20003f86270 */
[----:B------:R-:W0:Y:S01]  /*6540*/  LDC.64 R4, c[0x0][0x3a0] ;  /* 0x0000e800ff047b82 */ /* 0x000e220000000a00 */
[----:B------:R-:W2:Y:S01]  /*6550*/  LDL.LU R10, [R1+0x8] ;  /* 0x00000800010a7983 */ /* 0x000ea20000300800 */
[----:B-1----:R-:W-:Y:S01]  /*6560*/  R2UR UR8, R0 ;  /* 0x00000000000872ca */ /* 0x002fe200000e0000 */
[----:B------:R-:W-:-:S05]  /*6570*/  @!P6 IMAD.MOV R125, RZ, RZ, -R125 ;  /* 0x000000ffff7de224 */ /* 0x000fca00078e0a7d */
[----:B------:R-:W-:Y:S01]  /*6580*/  BAR.SYNC.DEFER_BLOCKING 0x0 ;  /* 0x0000000000007b1d */ /* 0x000fe20000010000 */
[--C-:B------:R-:W-:Y:S01]  /*6590*/  @!P5 IMAD.IADD R2, R2, 0x1, -R7.reuse ;  /* 0x000000010202d824 */ /* 0x100fe200078e0a07 */
[----:B------:R-:W-:Y:S02]  /*65a0*/  ISETP.GE.AND P6, PT, R64, RZ, PT ;  /* 0x000000ff4000720c */ /* 0x000fe40003fc6270 */
[----:B------:R-:W-:Y:S02]  /*65b0*/  ISETP.GE.AND P5, PT, R65, RZ, PT ;  /* 0x000000ff4100720c */ /* 0x000fe40003fa6270 */
[C---:B------:R-:W-:Y:S01]  /*65c0*/  ISETP.GT.U32.AND P0, PT, R7.reuse, R6, PT ;  /* 0x000000060700720c */ /* 0x040fe20003f04070 */
[----:B------:R-:W2:Y:S04]  /*65d0*/  LDL.LU R9, [R1+0x4] ;  /* 0x0000040001097983 */ /* 0x000ea80000300800 */
[----:B------:R-:W2:Y:S04]  /*65e0*/  LDL.LU R8, [R1+0x678] ;  /* 0x0006780001087983 */ /* 0x000ea80000300800 */
[----:B------:R-:W2:Y:S04]  /*65f0*/  LDL.LU R0, [R1+0x674] ;  /* 0x0006740001007983 */ /* 0x000ea80000300800 */
[----:B------:R-:W-:Y:S01]  /*6600*/  @!P0 IMAD.IADD R6, R6, 0x1, -R7 ;  /* 0x0000000106068824 */ /* 0x000fe200078e0a07 */
[----:B------:R-:W2:Y:S01]  /*6610*/  LDL.LU R64, [R1+0x670] ;  /* 0x0006700001407983 */ /* 0x000ea20000300800 */
[----:B------:R-:W-:-:S03]  /*6620*/  ISETP.GT.U32.AND P0, PT, R7, R3, PT ;  /* 0x000000030700720c */ /* 0x000fc60003f04070 */
[----:B------:R-:W2:Y:S01]  /*6630*/  LDL.LU R65, [R1+0x66c] ;  /* 0x00066c0001417983 */ /* 0x000ea20000300800 */
[----:B------:R-:W-:Y:S01]  /*6640*/  @!P4 IMAD.MOV R2, RZ, RZ, -R2 ;  /* 0x000000ffff02c224 */ /* 0x000fe200078e0a02 */
[----:B------:R-:W-:-:S08]  /*6650*/  ISETP.GT.U32.AND P3, PT, R7, R6, PT ;  /* 0x000000060700720c */ /* 0x000fd00003f64070 */
[----:B------:R-:W-:Y:S01]  /*6660*/  @!P0 IMAD.IADD R3, R3, 0x1, -R7 ;  /* 0x0000000103038824 */ /* 0x000fe200078e0a07 */
[----:B--2---:R-:W-:Y:S02]  /*6670*/  ISETP.NE.AND P4, PT, R65, RZ, PT ;  /* 0x000000ff4100720c */ /* 0x004fe40003f85270 */
[----:B------:R-:W-:-:S04]  /*6680*/  LOP3.LUT R65, RZ, R65, RZ, 0x33, !PT ;  /* 0x00000041ff417212 */ /* 0x000fc800078e33ff */
[C---:B------:R-:W-:Y:S02]  /*6690*/  SEL R8, R65.reuse, R8, !P4 ;  /* 0x0000000841087207 */ /* 0x040fe40006000000 */
[----:B------:R-:W-:Y:S02]  /*66a0*/  ISETP.GE.AND P0, PT, R64, RZ, PT ;  /* 0x000000ff4000720c */ /* 0x000fe40003f06270 */
[----:B------:R-:W2:Y:S04]  /*66b0*/  LDL.LU R64, [R1+0x668] ;  /* 0x0006680001407983 */ /* 0x000ea80000300800 */
[----:B------:R1:W-:Y:S04]  /*66c0*/  STL [R1+0x20], R8 ;  /* 0x0000200801007387 */ /* 0x0003e80000100800 */
[----:B-1----:R-:W2:Y:S01]  /*66d0*/  LDL.LU R8, [R1+0x664] ;  /* 0x0006640001087983 */ /* 0x002ea20000300800 */
[----:B------:R-:W-:-:S02]  /*66e0*/  SEL R15, R65, R15, !P4 ;  /* 0x0000000f410f7207 */ /* 0x000fc40006000000 */
[C---:B---3--:R-:W-:Y:S02]  /*66f0*/  SEL R14, R65.reuse, R14, !P4 ;  /* 0x0000000e410e7207 */ /* 0x048fe40006000000 */
[C---:B----4-:R-:W-:Y:S02]  /*6700*/  SEL R13, R65.reuse, R13, !P4 ;  /* 0x0000000d410d7207 */ /* 0x050fe40006000000 */
[C---:B-----5:R-:W-:Y:S02]  /*6710*/  SEL R12, R65.reuse, R12, !P4 ;  /* 0x0000000c410c7207 */ /* 0x060fe40006000000 */
[C---:B------:R-:W-:Y:S02]  /*6720*/  SEL R11, R65.reuse, R11, !P4 ;  /* 0x0000000b410b7207 */ /* 0x040fe40006000000 */
[C---:B------:R-:W-:Y:S02]  /*6730*/  SEL R10, R65.reuse, R10, !P4 ;  /* 0x0000000a410a7207 */ /* 0x040fe40006000000 */
[----:B------:R-:W-:-:S02]  /*6740*/  SEL R9, R65, R9, !P4 ;  /* 0x0000000941097207 */ /* 0x000fc40006000000 */
[----:B--2---:R-:W-:-:S05]  /*6750*/  SEL R8, R65, R8, !P4 ;  /* 0x0000000841087207 */ /* 0x004fca0006000000 */
[----:B------:R1:W-:Y:S04]  /*6760*/  STL [R1+0x334], R8 ;  /* 0x0003340801007387 */ /* 0x0003e80000100800 */
[----:B-1----:R-:W2:Y:S04]  /*6770*/  LDL.LU R8, [R1] ;  /* 0x0000000001087983 */ /* 0x002ea80000300800 */
[----:B------:R1:W-:Y:S04]  /*6780*/  STL [R1+0x64], R15 ;  /* 0x0000640f01007387 */ /* 0x0003e80000100800 */
[----:B-1----:R-:W3:Y:S04]  /*6790*/  LDL.LU R15, [R1+0x660] ;  /* 0x00066000010f7983 */ /* 0x002ee80000300800 */
[----:B------:R1:W-:Y:S04]  /*67a0*/  STL [R1+0x320], R14 ;  /* 0x0003200e01007387 */ /* 0x0003e80000100800 */
[----:B-1----:R-:W4:Y:S04]  /*67b0*/  LDL.LU R14, [R1+0x65c] ;  /* 0x00065c00010e7983 */ /* 0x002f280000300800 */
[----:B------:R1:W-:Y:S04]  /*67c0*/  STL [R1+0x31c], R13 ;  /* 0x00031c0d01007387 */ /* 0x0003e80000100800 */
[----:B-1----:R-:W5:Y:S04]  /*67d0*/  LDL.LU R13, [R1+0x658] ;  /* 0x00065800010d7983 */ /* 0x002f680000300800 */
[----:B------:R1:W-:Y:S04]  /*67e0*/  STL [R1+0x10], R12 ;  /* 0x0000100c01007387 */ /* 0x0003e80000100800 */
[----:B-1----:R-:W3:Y:S04]  /*67f0*/  LDL.LU R12, [R1+0x654] ;  /* 0x00065400010c7983 */ /* 0x002ee80000300800 */
[----:B------:R1:W-:Y:S04]  /*6800*/  STL [R1+0x60], R11 ;  /* 0x0000600b01007387 */ /* 0x0003e80000100800 */
[----:B-1----:R-:W3:Y:S04]  /*6810*/  LDL.LU R11, [R1+0x650] ;  /* 0x00065000010b7983 */ /* 0x002ee80000300800 */
[----:B------:R1:W-:Y:S04]  /*6820*/  STL [R1+0x318], R10 ;  /* 0x0003180a01007387 */ /* 0x0003e80000100800 */
[----:B-1----:R-:W3:Y:S04]  /*6830*/  LDL.LU R10, [R1+0x64c] ;  /* 0x00064c00010a7983 */ /* 0x002ee80000300800 */
[----:B------:R1:W-:Y:S04]  /*6840*/  STL [R1+0x314], R9 ;  /* 0x0003140901007387 */ /* 0x0003e80000100800 */
[----:B-1----:R-:W4:Y:S01]  /*6850*/  LDL.LU R9, [R1+0x648] ;  /* 0x0006480001097983 */ /* 0x002f220000300800 */
[----:B--2---:R-:W-:-:S05]  /*6860*/  SEL R8, R65, R8, !P4 ;  /* 0x0000000841087207 */ /* 0x004fca0006000000 */
[----:B------:R4:W-:Y:S01]  /*6870*/  STL [R1+0x4], R8 ;  /* 0x0000040801007387 */ /* 0x0009e20000100800 */
[C---:B---3--:R-:W-:Y:S02]  /*6880*/  SEL R10, R65.reuse, R10, !P4 ;  /* 0x0000000a410a7207 */ /* 0x048fe40006000000 */
[C---:B----4-:R-:W-:Y:S02]  /*6890*/  SEL R8, R65.reuse, R9, !P4 ;  /* 0x0000000941087207 */ /* 0x050fe40006000000 */
[----:B------:R-:W-:-:S03]  /*68a0*/  SEL R9, R65, R11, !P4 ;  /* 0x0000000b41097207 */ /* 0x000fc60006000000 */
[----:B------:R1:W-:Y:S04]  /*68b0*/  STL [R1+0x6c], R8 ;  /* 0x00006c0801007387 */ /* 0x0003e80000100800 */
[----:B------:R5:W-:Y:S01]  /*68c0*/  STL [R1+0x300], R10 ;  /* 0x0003000a01007387 */ /* 0x000be20000100800 */
[----:B-1----:R-:W-:-:S03]  /*68d0*/  SEL R8, R65, R12, !P4 ;  /* 0x0000000c41087207 */ /* 0x002fc60006000000 */
[----:B------:R1:W-:Y:S01]  /*68e0*/  STL [R1+0x2fc], R9 ;  /* 0x0002fc0901007387 */ /* 0x0003e20000100800 */
[----:B-----5:R-:W-:-:S03]  /*68f0*/  SEL R10, R65, R13, !P4 ;  /* 0x0000000d410a7207 */ /* 0x020fc60006000000 */
[----:B------:R2:W-:Y:S01]  /*6900*/  STL [R1], R8 ;  /* 0x0000000801007387 */ /* 0x0005e20000100800 */
[----:B-1----:R-:W-:-:S03]  /*6910*/  SEL R9, R65, R14, !P4 ;  /* 0x0000000e41097207 */ /* 0x002fc60006000000 */
[----:B------:R1:W-:Y:S01]  /*6920*/  STL [R1+0x68], R10 ;  /* 0x0000680a01007387 */ /* 0x0003e20000100800 */
[----:B--2---:R-:W-:-:S03]  /*6930*/  SEL R8, R65, R15, !P4 ;  /* 0x0000000f41087207 */ /* 0x004fc60006000000 */
[----:B------:R2:W-:Y:S04]  /*6940*/  STL [R1+0x2f8], R9 ;  /* 0x0002f80901007387 */ /* 0x0005e80000100800 */
[----:B------:R3:W-:Y:S01]  /*6950*/  STL [R1+0x2f4], R8 ;  /* 0x0002f40801007387 */ /* 0x0007e20000100800 */
[C---:B-1----:R-:W-:Y:S02]  /*6960*/  SEL R10, R65.reuse, R16, !P4 ;  /* 0x00000010410a7207 */ /* 0x042fe40006000000 */
[----:B--2---:R-:W-:-:S03]  /*6970*/  SEL R9, R65, R17, !P4 ;  /* 0x0000001141097207 */ /* 0x004fc60006000000 */
[----:B------:R1:W-:Y:S01]  /*6980*/  STL [R1+0xc], R10 ;  /* 0x00000c0a01007387 */ /* 0x0003e20000100800 */
[----:B---3--:R-:W-:-:S03]  /*6990*/  SEL R8, R65, R18, !P4 ;  /* 0x0000001241087207 */ /* 0x008fc60006000000 */
        /* <DEDUP_REMOVED lines=148> */
[----:B------:R-:W-:Y:S01]  /*72e0*/  STL [R1+0x120], R10 ;  /* 0x0001200a01007387 */ /* 0x000fe20000100800 */
[----:B---3--:R-:W-:-:S03]  /*72f0*/  SEL R8, R65, R101, !P4 ;  /* 0x0000006541087207 */ /* 0x008fc60006000000 */
[----:B------:R1:W-:Y:S04]  /*7300*/  STL [R1+0x1a0], R9 ;  /* 0x0001a00901007387 */ /* 0x0003e80000100800 */
[----:B------:R2:W-:Y:S01]  /*7310*/  STL [R1+0x19c], R8 ;  /* 0x00019c0801007387 */ /* 0x0005e20000100800 */
[C---:B-1----:R-:W-:Y:S02]  /*7320*/  SEL R9, R65.reuse, R104, !P4 ;  /* 0x0000006841097207 */ /* 0x042fe40006000000 */
[----:B--2---:R-:W-:-:S03]  /*7330*/  SEL R8, R65, R105, !P4 ;  /* 0x0000006941087207 */ /* 0x004fc60006000000 */
[----:B------:R1:W-:Y:S01]  /*7340*/  STL [R1+0x198], R9 ;  /* 0x0001980901007387 */ /* 0x0003e20000100800 */
[----:B------:R-:W-:-:S03]  /*7350*/  SEL R10, R65, R107, !P4 ;  /* 0x0000006b410a7207 */ /* 0x000fc60006000000 */
[----:B------:R2:W-:Y:S01]  /*7360*/  STL [R1+0x194], R8 ;  /* 0x0001940801007387 */ /* 0x0005e20000100800 */
        /* <DEDUP_REMOVED lines=14> */
[----:B---3--:R-:W-:Y:S01]  /*7450*/  SEL R8, R65, R117, !P4 ;  /* 0x0000007541087207 */ /* 0x008fe20006000000 */
[----:B------:R-:W-:Y:S02]  /*7460*/  @!P3 IMAD.IADD R6, R6, 0x1, -R7 ;  /* 0x000000010606b824 */ /* 0x000fe400078e0a07 */
[----:B------:R2:W-:Y:S01]  /*7470*/  STL [R1+0x180], R9 ;  /* 0x0001800901007387 */ /* 0x0005e20000100800 */
[----:B------:R-:W-:-:S03]  /*7480*/  @!P6 IMAD.MOV R3, RZ, RZ, -R3 ;  /* 0x000000ffff03e224 */ /* 0x000fc600078e0a03 */
[----:B------:R3:W-:Y:S01]  /*7490*/  STL [R1+0x16c], R8 ;  /* 0x00016c0801007387 */ /* 0x0007e20000100800 */
[C---:B-1----:R-:W-:Y:S01]  /*74a0*/  SEL R10, R65.reuse, R119, !P4 ;  /* 0x00000077410a7207 */ /* 0x042fe20006000000 */
[----:B------:R-:W-:Y:S01]  /*74b0*/  @!P5 IMAD.MOV R6, RZ, RZ, -R6 ;  /* 0x000000ffff06d224 */ /* 0x000fe200078e0a06 */
[----:B--2---:R-:W-:-:S03]  /*74c0*/  SEL R9, R65, R120, !P4 ;  /* 0x0000007841097207 */ /* 0x004fc60006000000 */
[----:B------:R1:W-:Y:S01]  /*74d0*/  STL [R1+0x144], R10 ;  /* 0x0001440a01007387 */ /* 0x0003e20000100800 */
[----:B---3--:R-:W-:-:S03]  /*74e0*/  SEL R8, R65, R121, !P4 ;  /* 0x0000007941087207 */ /* 0x008fc60006000000 */
[----:B------:R2:W-:Y:S01]  /*74f0*/  STL [R1+0x168], R9 ;  /* 0x0001680901007387 */ /* 0x0005e20000100800 */
[----:B------:R-:W-:Y:S02]  /*7500*/  ISETP.NE.AND P3, PT, R64, RZ, PT ;  /* 0x000000ff4000720c */ /* 0x000fe40003f65270 */
[C---:B------:R-:W-:Y:S01]  /*7510*/  SEL R119, R65.reuse, R3, !P4 ;  /* 0x0000000341777207 */ /* 0x040fe20006000000 */
[----:B------:R3:W-:Y:S01]  /*7520*/  STL [R1+0x164], R8 ;  /* 0x0001640801007387 */ /* 0x0007e20000100800 */
[C---:B-1----:R-:W-:Y:S02]  /*7530*/  SEL R10, R65.reuse, R123, !P4 ;  /* 0x0000007b410a7207 */ /* 0x042fe40006000000 */
[C---:B------:R-:W-:Y:S02]  /*7540*/  SEL R3, R65.reuse, R6, !P4 ;  /* 0x0000000641037207 */ /* 0x040fe40006000000 */
[C---:B--2---:R-:W-:Y:S01]  /*7550*/  SEL R9, R65.reuse, R124, !P4 ;  /* 0x0000007c41097207 */ /* 0x044fe20006000000 */
[----:B------:R-:W-:Y:S01]  /*7560*/  STL [R1+0x140], R10 ;  /* 0x0001400a01007387 */ /* 0x000fe20000100800 */
[----:B---3--:R-:W-:-:S03]  /*7570*/  SEL R8, R65, R125, !P4 ;  /* 0x0000007d41087207 */ /* 0x008fc60006000000 */
[----:B------:R-:W-:Y:S01]  /*7580*/  STL [R1+0x160], R9 ;  /* 0x0001600901007387 */ /* 0x000fe20000100800 */
[----:B------:R-:W-:Y:S01]  /*7590*/  SEL R80, R65, R2, !P4 ;  /* 0x0000000241507207 */ /* 0x000fe20006000000 */
[C---:B0-----:R-:W-:Y:S02]  /*75a0*/  VIADD R2, R4.reuse, 0xffffffed ;  /* 0xffffffed04027836 */ /* 0x041fe40000000000 */
[----:B------:R-:W-:Y:S01]  /*75b0*/  STL [R1+0x14c], R8 ;  /* 0x00014c0801007387 */ /* 0x000fe20000100800 */
[----:B------:R-:W-:-:S03]  /*75c0*/  VIADD R7, R4, 0xffffffec ;  /* 0xffffffec04077836 */ /* 0x000fc60000000000 */
[----:B------:R0:W-:Y:S01]  /*75d0*/  STL [R1+0x148], R3 ;  /* 0x0001480301007387 */ /* 0x0001e20000100800 */
[C---:B------:R-:W-:Y:S02]  /*75e0*/  SEL R78, R65.reuse, R78, !P4 ;  /* 0x0000004e414e7207 */ /* 0x040fe40006000000 */
[C---:B------:R-:W-:Y:S02]  /*75f0*/  SEL R82, R65.reuse, R82, !P4 ;  /* 0x0000005241527207 */ /* 0x040fe40006000000 */
[C---:B------:R-:W-:Y:S02]  /*7600*/  SEL R86, R65.reuse, R86, !P4 ;  /* 0x0000005641567207 */ /* 0x040fe40006000000 */
[C---:B------:R-:W-:Y:S01]  /*7610*/  SEL R90, R65.reuse, R90, !P4 ;  /* 0x0000005a415a7207 */ /* 0x040fe20006000000 */
[----:B0-----:R-:W-:Y:S01]  /*7620*/  VIADD R3, R4, 0xffffffee ;  /* 0xffffffee04037836 */ /* 0x001fe20000000000 */
[C---:B------:R-:W-:Y:S02]  /*7630*/  SEL R76, R65.reuse, R94, !P4 ;  /* 0x0000005e414c7207 */ /* 0x040fe40006000000 */
[----:B------:R-:W-:-:S02]  /*7640*/  SEL R98, R65, R98, !P4 ;  /* 0x0000006241627207 */ /* 0x000fc40006000000 */
[C---:B------:R-:W-:Y:S02]  /*7650*/  SEL R102, R65.reuse, R102, !P4 ;  /* 0x0000006641667207 */ /* 0x040fe40006000000 */
[C---:B------:R-:W-:Y:S02]  /*7660*/  SEL R99, R65.reuse, R103, !P4 ;  /* 0x0000006741637207 */ /* 0x040fe40006000000 */
[C---:B------:R-:W-:Y:S02]  /*7670*/  SEL R77, R65.reuse, R106, !P4 ;  /* 0x0000006a414d7207 */ /* 0x040fe40006000000 */
[C---:B------:R-:W-:Y:S02]  /*7680*/  SEL R110, R65.reuse, R110, !P4 ;  /* 0x0000006e416e7207 */ /* 0x040fe40006000000 */
[C---:B------:R-:W-:Y:S02]  /*7690*/  SEL R114, R65.reuse, R114, !P4 ;  /* 0x0000007241727207 */ /* 0x040fe40006000000 */
[----:B------:R-:W-:-:S02]  /*76a0*/  SEL R79, R65, R118, !P4 ;  /* 0x00000076414f7207 */ /* 0x000fc40006000000 */
[----:B------:R-:W-:Y:S01]  /*76b0*/  SEL R81, R65, R122, !P4 ;  /* 0x0000007a41517207 */ /* 0x000fe20006000000 */
[----:B------:R-:W-:Y:S01]  /*76c0*/  @!P0 IMAD.MOV R0, RZ, RZ, -R0 ;  /* 0x000000ffff008224 */ /* 0x000fe200078e0a00 */
[----:B------:R-:W-:Y:S01]  /*76d0*/  ISETP.GE.U32.AND P4, PT, R2, 0x7fffffae, PT ;  /* 0x7fffffae0200780c */ /* 0x000fe20003f86070 */
[C---:B------:R-:W-:Y:S01]  /*76e0*/  VIADD R2, R4.reuse, 0xffffffe8 ;  /* 0xffffffe804027836 */ /* 0x040fe20000000000 */
[----:B------:R-:W-:Y:S02]  /*76f0*/  @!P3 LOP3.LUT R0, RZ, R64, RZ, 0x33, !PT ;  /* 0x00000040ff00b212 */ /* 0x000fe400078e33ff */
[----:B------:R-:W-:Y:S01]  /*7700*/  ISETP.GE.U32.AND P5, PT, R3, 0x7fffffaf, PT ;  /* 0x7fffffaf0300780c */ /* 0x000fe20003fa6070 */
[C---:B------:R-:W-:Y:S01]  /*7710*/  VIADD R3, R4.reuse, 0xffffffe9 ;  /* 0xffffffe904037836 */ /* 0x040fe20000000000 */
[----:B------:R-:W-:Y:S01]  /*7720*/  ISETP.GE.U32.AND P3, PT, R7, 0x7fffffad, PT ;  /* 0x7fffffad0700780c */ /* 0x000fe20003f66070 */
[----:B------:R-:W-:Y:S01]  /*7730*/  VIADD R6, R4, 0xffffffef ;  /* 0xffffffef04067836 */ /* 0x000fe20000000000 */
[----:B------:R-:W-:Y:S01]  /*7740*/  ISETP.GE.U32.AND P6, PT, R2, 0x7fffffa9, PT ;  /* 0x7fffffa90200780c */ /* 0x000fe20003fc6070 */
[----:B------:R-:W-:Y:S01]  /*7750*/  VIADD R2, R4, 0xffffffea ;  /* 0xffffffea04027836 */ /* 0x000fe20000000000 */
[----:B------:R-:W-:-:S02]  /*7760*/  SEL R29, RZ, 0x1, P3 ;  /* 0x00000001ff1d7807 */ /* 0x000fc40001800000 */
[----:B------:R-:W-:Y:S01]  /*7770*/  ISETP.GE.U32.AND P3, PT, R3, 0x7fffffaa, PT ;  /* 0x7fffffaa0300780c */ /* 0x000fe20003f66070 */
[----:B------:R-:W-:Y:S01]  /*7780*/  VIADD R3, R4, 0xffffffeb ;  /* 0xffffffeb04037836 */ /* 0x000fe20000000000 */
[----:B------:R-:W-:Y:S02]  /*7790*/  SEL R41, RZ, 0x1fffe, P4 ;  /* 0x0001fffeff297807 */ /* 0x000fe40002000000 */
[----:B------:R-:W-:Y:S01]  /*77a0*/  ISETP.GE.U32.AND P0, PT, R6, 0x7fffffb0, PT ;  /* 0x7fffffb00600780c */ /* 0x000fe20003f06070 */
[----:B------:R-:W-:Y:S01]  /*77b0*/  VIADD R6, R4, 0xffffffe4 ;  /* 0xffffffe404067836 */ /* 0x000fe20000000000 */
[----:B------:R-:W-:Y:S02]  /*77c0*/  ISETP.GE.U32.AND P4, PT, R2, 0x7fffffab, PT ;  /* 0x7fffffab0200780c */ /* 0x000fe40003f86070 */
[----:B------:R-:W-:Y:S02]  /*77d0*/  SEL R2, RZ, 0x4, P5 ;  /* 0x00000004ff027807 */ /* 0x000fe40002800000 */
[----:B------:R-:W-:Y:S01]  /*77e0*/  ISETP.GE.U32.AND P5, PT, R3, 0x7fffffac, PT ;  /* 0x7fffffac0300780c */ /* 0x000fe20003fa6070 */
[----:B------:R-:W-:Y:S01]  /*77f0*/  VIADD R3, R4, 0xffffffe5 ;  /* 0xffffffe504037836 */ /* 0x000fe20000000000 */
[----:B------:R-:W-:-:S02]  /*7800*/  SEL R34, RZ, 0x7fff8, P0 ;  /* 0x0007fff8ff227807 */ /* 0x000fc40000000000 */
[----:B------:R-:W-:Y:S01]  /*7810*/  ISETP.GE.U32.AND P0, PT, R6, 0x7fffffa5, PT ;  /* 0x7fffffa50600780c */ /* 0x000fe20003f06070 */
[C---:B------:R-:W-:Y:S01]  /*7820*/  VIADD R6, R4.reuse, 0xffffffe6 ;  /* 0xffffffe604067836 */ /* 0x040fe20000000000 */
[----:B------:R-:W-:Y:S02]  /*7830*/  SEL R43, RZ, 0x1, P6 ;  /* 0x00000001ff2b7807 */ /* 0x000fe40003000000 */
[----:B------:R-:W-:Y:S01]  /*7840*/  ISETP.GE.U32.AND P6, PT, R3, 0x7fffffa6, PT ;  /* 0x7fffffa60300780c */ /* 0x000fe20003fc6070 */
[----:B------:R-:W-:Y:S01]  /*7850*/  VIADD R3, R4, 0xffffffe7 ;  /* 0xffffffe704037836 */ /* 0x000fe20000000000 */
[----:B------:R-:W-:Y:S02]  /*7860*/  SEL R16, RZ, 0x1fffe, P3 ;  /* 0x0001fffeff107807 */ /* 0x000fe40001800000 */
[----:B------:R-:W-:Y:S01]  /*7870*/  ISETP.GE.U32.AND P3, PT, R6, 0x7fffffa7, PT ;  /* 0x7fffffa70600780c */ /* 0x000fe20003f66070 */
[----:B------:R-:W-:Y:S01]  /*7880*/  VIADD R6, R4, 0xffffffe1 ;  /* 0xffffffe104067836 */ /* 0x000fe20000000000 */
[----:B------:R-:W-:-:S02]  /*7890*/  SEL R11, RZ, 0x4, P4 ;  /* 0x00000004ff0b7807 */ /* 0x000fc40002000000 */
[----:B------:R-:W-:Y:S01]  /*78a0*/  ISETP.GE.U32.AND P4, PT, R3, 0x7fffffa8, PT ;  /* 0x7fffffa80300780c */ /* 0x000fe20003f86070 */
[----:B------:R-:W-:Y:S01]  /*78b0*/  VIADD R3, R4, 0xffffffe0 ;  /* 0xffffffe004037836 */ /* 0x000fe20000000000 */
[----:B------:R-:W-:Y:S02]  /*78c0*/  SEL R32, RZ, 0x7fff8, P5 ;  /* 0x0007fff8ff207807 */ /* 0x000fe40002800000 */
[----:B------:R-:W-:Y:S01]  /*78d0*/  ISETP.GE.U32.AND P5, PT, R6, 0x7fffffa2, PT ;  /* 0x7fffffa20600780c */ /* 0x000fe20003fa6070 */
[C---:B------:R-:W-:Y:S01]  /*78e0*/  VIADD R6, R4.reuse, 0xffffffe2 ;  /* 0xffffffe204067836 */ /* 0x040fe20000000000 */
[----:B------:R-:W-:Y:S02]  /*78f0*/  SEL R42, RZ, 0x1, P0 ;  /* 0x00000001ff2a7807 */ /* 0x000fe40000000000 */
[----:B------:R-:W-:Y:S01]  /*7900*/  ISETP.GE.U32.AND P0, PT, R3, 0x7fffffa1, PT ;  /* 0x7fffffa10300780c */ /* 0x000fe20003f06070 */
[C---:B------:R-:W-:Y:S01]  /*7910*/  VIADD R3, R4.reuse, 0xffffffe3 ;  /* 0xffffffe304037836 */ /* 0x040fe20000000000 */
[----:B------:R-:W-:Y:S01]  /*7920*/  SEL R33, RZ, 0x1fffe, P6 ;  /* 0x0001fffeff217807 */ /* 0x000fe20003000000 */
[----:B------:R-:W-:Y:S01]  /*7930*/  VIADD R7, R4, 0xffffffcc ;  /* 0xffffffcc04077836 */ /* 0x000fe20000000000 */
[----:B------:R-:W-:-:S02]  /*7940*/  ISETP.GE.U32.AND P6, PT, R6, 0x7fffffa3, PT ;  /* 0x7fffffa30600780c */ /* 0x000fc40003fc6070 */
[----:B------:R-:W-:Y:S02]  /*7950*/  SEL R6, RZ, 0x4, P3 ;  /* 0x00000004ff067807 */ /* 0x000fe40001800000 */
[----:B------:R-:W-:Y:S01]  /*7960*/  ISETP.GE.U32.AND P3, PT, R3, 0x7fffffa4, PT ;  /* 0x7fffffa40300780c */ /* 0x000fe20003f66070 */
[C---:B------:R-:W-:Y:S01]  /*7970*/  VIADD R3, R4.reuse, 0xffffffcd ;  /* 0xffffffcd04037836 */ /* 0x040fe20000000000 */
[----:B------:R-:W-:Y:S02]  /*7980*/  SEL R30, RZ, 0x7fff8, P4 ;  /* 0x0007fff8ff1e7807 */ /* 0x000fe40002000000 */
[----:B------:R-:W-:Y:S01]  /*7990*/  ISETP.GE.U32.AND P4, PT, R7, 0x7fffff8d, PT ;  /* 0x7fffff8d0700780c */ /* 0x000fe20003f86070 */
[C---:B------:R-:W-:Y:S01]  /*79a0*/  VIADD R7, R4.reuse, 0xffffffce ;  /* 0xffffffce04077836 */ /* 0x040fe20000000000 */
        /* <DEDUP_REMOVED lines=37> */
[----:B------:R-:W-:Y:S02]  /*7c00*/  ISETP.GE.U32.AND P5, PT, R3, 0x7fffff81, PT ;  /* 0x7fffff810300780c */ /* 0x000fe40003fa6070 */
[----:B------:R-:W-:Y:S01]  /*7c10*/  SEL R3, RZ, 0x4, P6 ;  /* 0x00000004ff037807 */ /* 0x000fe20003000000 */
[C---:B------:R-:W-:Y:S01]  /*7c20*/  VIADD R9, R4.reuse, 0xffffffc3 ;  /* 0xffffffc304097836 */ /* 0x040fe20000000000 */
[----:B------:R-:W-:Y:S01]  /*7c30*/  ISETP.GE.U32.AND P6, PT, R7, 0x7fffff83, PT ;  /* 0x7fffff830700780c */ /* 0x000fe20003fc6070 */
[----:B------:R-:W-:Y:S01]  /*7c40*/  VIADD R7, R4, 0xffffffdc ;  /* 0xffffffdc04077836 */ /* 0x000fe20000000000 */
[----:B------:R-:W-:-:S02]  /*7c50*/  SEL R22, RZ, 0x7fff8, P3 ;  /* 0x0007fff8ff167807 */ /* 0x000fc40001800000 */
[----:B------:R-:W-:Y:S02]  /*7c60*/  SEL R23, RZ, 0x1fffe, P4 ;  /* 0x0001fffeff177807 */ /* 0x000fe40002000000 */
[----:B------:R-:W-:Y:S01]  /*7c70*/  ISETP.GE.U32.AND P3, PT, R9, 0x7fffff84, PT ;  /* 0x7fffff840900780c */ /* 0x000fe20003f66070 */
[C---:B------:R-:W-:Y:S01]  /*7c80*/  VIADD R9, R4.reuse, 0xffffffdd ;  /* 0xffffffdd04097836 */ /* 0x040fe20000000000 */
[----:B------:R-:W-:Y:S01]  /*7c90*/  ISETP.GE.U32.AND P4, PT, R7, 0x7fffff9d, PT ;  /* 0x7fffff9d0700780c */ /* 0x000fe20003f86070 */
[C---:B------:R-:W-:Y:S01]  /*7ca0*/  VIADD R7, R4.reuse, 0xffffffde ;  /* 0xffffffde04077836 */ /* 0x040fe20000000000 */
[----:B------:R-:W-:Y:S02]  /*7cb0*/  SEL R14, RZ, 0x4, P6 ;  /* 0x00000004ff0e7807 */ /* 0x000fe40003000000 */
[----:B------:R-:W-:Y:S02]  /*7cc0*/  SEL R12, RZ, 0x7fff8, P3 ;  /* 0x0007fff8ff0c7807 */ /* 0x000fe40001800000 */
[----:B------:R-:W-:Y:S01]  /*7cd0*/  ISETP.GE.U32.AND P6, PT, R9, 0x7fffff9e, PT ;  /* 0x7fffff9e0900780c */ /* 0x000fe20003fc6070 */
[C---:B------:R-:W-:Y:S01]  /*7ce0*/  VIADD R9, R4.reuse, 0xffffffdf ;  /* 0xffffffdf04097836 */ /* 0x040fe20000000000 */
[----:B------:R-:W-:Y:S01]  /*7cf0*/  ISETP.GE.U32.AND P3, PT, R7, 0x7fffff9f, PT ;  /* 0x7fffff9f0700780c */ /* 0x000fe20003f66070 */
[----:B------:R-:W-:-:S02]  /*7d00*/  VIADD R7, R4, 0xffffffd8 ;  /* 0xffffffd804077836 */ /* 0x000fc40000000000 */
[C---:B------:R-:W-:Y:S01]  /*7d10*/  VIADD R17, R4.reuse, 0xffffffd9 ;  /* 0xffffffd904117836 */ /* 0x040fe20000000000 */
[----:B------:R-:W-:Y:S02]  /*7d20*/  SEL R37, RZ, 0x1, P4 ;  /* 0x00000001ff257807 */ /* 0x000fe40002000000 */
[----:B------:R-:W-:Y:S02]  /*7d30*/  SEL R15, RZ, 0x1fffe, P6 ;  /* 0x0001fffeff0f7807 */ /* 0x000fe40003000000 */
[----:B------:R-:W-:Y:S01]  /*7d40*/  ISETP.GE.U32.AND P4, PT, R9, 0x7fffffa0, PT ;  /* 0x7fffffa00900780c */ /* 0x000fe20003f86070 */
[C---:B------:R-:W-:Y:S01]  /*7d50*/  VIADD R9, R4.reuse, 0xffffffda ;  /* 0xffffffda04097836 */ /* 0x040fe20000000000 */
        /* <DEDUP_REMOVED lines=10> */
[----:B------:R-:W-:Y:S01]  /*7e00*/  SEL R20, RZ, 0x1fffe, P3 ;  /* 0x0001fffeff147807 */ /* 0x000fe20001800000 */
[C---:B------:R-:W-:Y:S01]  /*7e10*/  VIADD R35, R4.reuse, 0xffffffd6 ;  /* 0xffffffd604237836 */ /* 0x040fe20000000000 */
[----:B------:R-:W-:Y:S01]  /*7e20*/  ISETP.GE.U32.AND P3, PT, R9, 0x7fffff95, PT ;  /* 0x7fffff950900780c */ /* 0x000fe20003f66070 */
[C---:B------:R-:W-:Y:S01]  /*7e30*/  VIADD R18, R4.reuse, 0xffffffd7 ;  /* 0xffffffd704127836 */ /* 0x040fe20000000000 */
[----:B------:R-:W-:Y:S01]  /*7e40*/  SEL R9, RZ, 0x4, P4 ;  /* 0x00000004ff097807 */ /* 0x000fe20002000000 */
[----:B------:R-:W-:Y:S01]  /*7e50*/  VIADD R44, R4, 0xffffffd0 ;  /* 0xffffffd0042c7836 */ /* 0x000fe20000000000 */
[----:B------:R-:W-:-:S02]  /*7e60*/  ISETP.GE.U32.AND P4, PT, R17, 0x7fffff96, PT ;  /* 0x7fffff961100780c */ /* 0x000fc40003f86070 */
[----:B------:R-:W-:Y:S01]  /*7e70*/  SEL R17, RZ, 0x7fff8, P6 ;  /* 0x0007fff8ff117807 */ /* 0x000fe20003000000 */
[----:B------:R-:W-:Y:S01]  /*7e80*/  VIADD R45, R4, 0xffffffd1 ;  /* 0xffffffd1042d7836 */ /* 0x000fe20000000000 */
[----:B------:R-:W-:Y:S02]  /*7e90*/  ISETP.GE.U32.AND P6, PT, R35, 0x7fffff97, PT ;  /* 0x7fffff972300780c */ /* 0x000fe40003fc6070 */
[----:B------:R-:W-:Y:S02]  /*7ea0*/  SEL R35, RZ, 0x1, P3 ;  /* 0x00000001ff237807 */ /* 0x000fe40001800000 */
[----:B------:R-:W-:Y:S02]  /*7eb0*/  ISETP.GE.U32.AND P3, PT, R18, 0x7fffff98, PT ;  /* 0x7fffff981200780c */ /* 0x000fe40003f66070 */
[----:B------:R-:W-:Y:S01]  /*7ec0*/  SEL R18, RZ, 0x1fffe, P4 ;  /* 0x0001fffeff127807 */ /* 0x000fe20002000000 */
[----:B------:R-:W-:Y:S01]  /*7ed0*/  VIADD R47, R4, 0xffffffd2 ;  /* 0xffffffd2042f7836 */ /* 0x000fe20000000000 */
[----:B------:R-:W-:-:S02]  /*7ee0*/  ISETP.GE.U32.AND P4, PT, R44, 0x7fffff91, PT ;  /* 0x7fffff912c00780c */ /* 0x000fc40003f86070 */
[----:B------:R-:W-:Y:S02]  /*7ef0*/  SEL R44, RZ, 0x4, P6 ;  /* 0x00000004ff2c7807 */ /* 0x000fe40003000000 */
[----:B------:R-:W-:Y:S01]  /*7f00*/  ISETP.GE.U32.AND P6, PT, R45, 0x7fffff92, PT ;  /* 0x7fffff922d00780c */ /* 0x000fe20003fc6070 */
[----:B------:R-:W-:Y:S01]  /*7f10*/  VIADD R45, R4, 0xffffffd3 ;  /* 0xffffffd3042d7836 */ /* 0x000fe20000000000 */
[----:B------:R-:W-:Y:S02]  /*7f20*/  SEL R46, RZ, 0x1, P4 ;  /* 0x00000001ff2e7807 */ /* 0x000fe40002000000 */
[----:B------:R-:W-:Y:S02]  /*7f30*/  ISETP.GE.U32.AND P4, PT, R47, 0x7fffff93, PT ;  /* 0x7fffff932f00780c */ /* 0x000fe40003f86070 */
[----:B------:R-:W-:Y:S02]  /*7f40*/  SEL R47, RZ, 0x1fffe, P6 ;  /* 0x0001fffeff2f7807 */ /* 0x000fe40003000000 */
[----:B------:R-:W-:-:S02]  /*7f50*/  ISETP.GE.U32.AND P6, PT, R45, 0x7fffff94, PT ;  /* 0x7fffff942d00780c */ /* 0x000fc40003fc6070 */
[----:B------:R-:W-:Y:S01]  /*7f60*/  SEL R45, RZ, 0x1, P0 ;  /* 0x00000001ff2d7807 */ /* 0x000fe20000000000 */
[----:B------:R-:W-:-:S04]  /*7f70*/  IMAD.IADD R16, R43, 0x1, R16 ;  /* 0x000000012b107824 */ /* 0x000fc800078e0210 */
[----:B------:R-:W-:Y:S01]  /*7f80*/  IMAD.IADD R31, R45, 0x1, R31 ;  /* 0x000000012d1f7824 */ /* 0x000fe200078e021f */
[----:B------:R-:W-:Y:S01]  /*7f90*/  LOP3.LUT R16, R16, 0x3, RZ, 0xc0, !PT ;  /* 0x0000000310107812 */ /* 0x000fe200078ec0ff */
[----:B------:R-:W-:Y:S01]  /*7fa0*/  IMAD.IADD R29, R29, 0x1, R41 ;  /* 0x000000011d1d7824 */ /* 0x000fe200078e0229 */
[----:B------:R-:W-:Y:S01]  /*7fb0*/  SEL R41, RZ, 0x1, P5 ;  /* 0x00000001ff297807 */ /* 0x000fe20002800000 */
[----:B------:R-:W-:Y:S01]  /*7fc0*/  IMAD.IADD R33, R42, 0x1, R33 ;  /* 0x000000012a217824 */ /* 0x000fe200078e0221 */
[----:B------:R-:W-:Y:S01]  /*7fd0*/  LOP3.LUT R31, R31, 0x3, RZ, 0xc0, !PT ;  /* 0x000000031f1f7812 */ /* 0x000fe200078ec0ff */
[----:B------:R-:W-:Y:S01]  /*7fe0*/  IMAD.IADD R15, R37, 0x1, R15 ;  /* 0x00000001250f7824 */ /* 0x000fe200078e020f */
[----:B------:R-:W-:Y:S01]  /*7ff0*/  IADD3 R11, PT, PT, R16, R32, R11 ;  /* 0x00000020100b7210 */ /* 0x000fe20007ffe00b */
[----:B------:R-:W-:Y:S01]  /*8000*/  IMAD.IADD R23, R41, 0x1, R23 ;  /* 0x0000000129177824 */ /* 0x000fe200078e0217 */
[----:B------:R-:W-:Y:S02]  /*8010*/  LOP3.LUT R33, R33, 0x3, RZ, 0xc0, !PT ;  /* 0x0000000321217812 */ /* 0x000fe400078ec0ff */
[----:B------:R-:W-:Y:S01]  /*8020*/  IADD3 R21, PT, PT, R31, R28, R21 ;  /* 0x0000001c1f157210 */ /* 0x000fe20007ffe015 */
[----:B------:R-:W-:Y:S01]  /*8030*/  IMAD.IADD R13, R13, 0x1, R38 ;  /* 0x000000010d0d7824 */ /* 0x000fe200078e0226 */
[----:B------:R-:W-:Y:S01]  /*8040*/  IADD3 R6, PT, PT, R33, R30, R6 ;  /* 0x0000001e21067210 */ /* 0x000fe20007ffe006 */
[----:B------:R-:W-:Y:S01]  /*8050*/  IMAD.SHL.U32 R11, R11, 0x100, RZ ;  /* 0x000001000b0b7824 */ /* 0x000fe200078e00ff */
[----:B------:R-:W-:Y:S01]  /*8060*/  LOP3.LUT R21, R21, 0xf, RZ, 0xc0, !PT ;  /* 0x0000000f15157812 */ /* 0x000fe200078ec0ff */
[----:B------:R-:W-:Y:S01]  /*8070*/  IMAD.IADD R27, R40, 0x1, R27 ;  /* 0x00000001281b7824 */ /* 0x000fe200078e021b */
[----:B------:R-:W-:Y:S01]  /*8080*/  LOP3.LUT R29, R29, 0x3, RZ, 0xc0, !PT ;  /* 0x000000031d1d7812 */ /* 0x000fe200078ec0ff */
[----:B------:R-:W-:Y:S01]  /*8090*/  IMAD.IADD R20, R36, 0x1, R20 ;  /* 0x0000000124147824 */ /* 0x000fe200078e0214 */
[----:B------:R-:W-:Y:S01]  /*80a0*/  LOP3.LUT R23, R23, 0x3, RZ, 0xc0, !PT ;  /* 0x0000000317177812 */ /* 0x000fe200078ec0ff */
[----:B------:R-:W-:Y:S01]  /*80b0*/  IMAD.IADD R46, R46, 0x1, R47 ;  /* 0x000000012e2e7824 */ /* 0x000fe200078e022f */
[----:B------:R-:W-:Y:S01]  /*80c0*/  LOP3.LUT R15, R15, 0x3, RZ, 0xc0, !PT ;  /* 0x000000030f0f7812 */ /* 0x000fe200078ec0ff */
[----:B------:R-:W-:Y:S01]  /*80d0*/  IMAD R6, R6, 0x10, R21 ;  /* 0x0000001006067824 */ /* 0x000fe200078e0215 */
[----:B------:R-:W-:Y:S01]  /*80e0*/  IADD3 R2, PT, PT, R29, R34, R2 ;  /* 0x000000221d027210 */ /* 0x000fe20007ffe002 */
[----:B------:R-:W-:Y:S01]  /*80f0*/  IMAD.IADD R25, R39, 0x1, R25 ;  /* 0x0000000127197824 */ /* 0x000fe200078e0219 */
[----:B------:R-:W-:Y:S01]  /*8100*/  LOP3.LUT R13, R13, 0x3, RZ, 0xc0, !PT ;  /* 0x000000030d0d7812 */ /* 0x000fe200078ec0ff */
[----:B------:R-:W-:Y:S01]  /*8110*/  IMAD.IADD R18, R35, 0x1, R18 ;  /* 0x0000000123127824 */ /* 0x000fe200078e0212 */
[----:B------:R-:W-:Y:S01]  /*8120*/  IADD3 R12, PT, PT, R23, R12, R14 ;  /* 0x0000000c170c7210 */ /* 0x000fe20007ffe00e */
[----:B------:R-:W0:Y:S01]  /*8130*/  LDC.64 R36, c[0x0][0x3a8] ;  /* 0x0000ea00ff247b82 */ /* 0x000e220000000a00 */
[----:B------:R-:W-:-:S02]  /*8140*/  IADD3 R7, PT, PT, R15, R19, R7 ;  /* 0x000000130f077210 */ /* 0x000fc40007ffe007 */
[----:B------:R-:W-:Y:S02]  /*8150*/  LOP3.LUT R11, R11, 0xf00, RZ, 0xe2, !PT ;  /* 0x00000f000b0b7812 */ /* 0x000fe400078ee2ff */
[----:B------:R-:W-:Y:S02]  /*8160*/  LOP3.LUT R27, R27, 0x3, RZ, 0xc0, !PT ;  /* 0x000000031b1b7812 */ /* 0x000fe400078ec0ff */
[----:B------:R-:W-:Y:S02]  /*8170*/  LOP3.LUT R20, R20, 0x3, RZ, 0xc0, !PT ;  /* 0x0000000314147812 */ /* 0x000fe400078ec0ff */
[----:B------:R-:W-:Y:S02]  /*8180*/  SEL R14, RZ, 0x4, P4 ;  /* 0x00000004ff0e7807 */ /* 0x000fe40002000000 */
[----:B------:R-:W-:Y:S02]  /*8190*/  SEL R15, RZ, 0x7fff8, P6 ;  /* 0x0007fff8ff0f7807 */ /* 0x000fe40003000000 */
[----:B------:R-:W-:Y:S01]  /*81a0*/  LOP3.LUT R46, R46, 0x3, RZ, 0xc0, !PT ;  /* 0x000000032e2e7812 */ /* 0x000fe200078ec0ff */
[----:B------:R-:W-:Y:S01]  /*81b0*/  IMAD R2, R2, 0x1000, R11 ;  /* 0x0000100002027824 */ /* 0x000fe200078e020b */
[----:B------:R-:W-:-:S02]  /*81c0*/  IADD3 R8, PT, PT, R13, R26, R8 ;  /* 0x0000001a0d087210 */ /* 0x000fc40007ffe008 */
[----:B------:R-:W-:Y:S02]  /*81d0*/  LOP3.LUT R6, R6, 0xff, RZ, 0xc0, !PT ;  /* 0x000000ff06067812 */ /* 0x000fe400078ec0ff */
[----:B------:R-:W-:Y:S02]  /*81e0*/  LOP3.LUT R25, R25, 0x3, RZ, 0xc0, !PT ;  /* 0x0000000319197812 */ /* 0x000fe400078ec0ff */
[----:B------:R-:W-:Y:S02]  /*81f0*/  IADD3 R10, PT, PT, R27, R24, R10 ;  /* 0x000000181b0a7210 */ /* 0x000fe40007ffe00a */
[----:B------:R-:W-:Y:S02]  /*8200*/  SEL R13, RZ, 0x7fff8, P3 ;  /* 0x0007fff8ff0d7807 */ /* 0x000fe40001800000 */
[----:B------:R-:W-:Y:S02]  /*8210*/  LOP3.LUT R18, R18, 0x3, RZ, 0xc0, !PT ;  /* 0x0000000312127812 */ /* 0x000fe400078ec0ff */
[----:B------:R-:W-:-:S02]  /*8220*/  IADD3 R9, PT, PT, R20, R17, R9 ;  /* 0x0000001114097210 */ /* 0x000fc40007ffe009 */
[----:B------:R-:W-:Y:S01]  /*8230*/  IADD3 R14, PT, PT, R46, R15, R14 ;  /* 0x0000000f2e0e7210 */ /* 0x000fe20007ffe00e */
[----:B------:R-:W-:Y:S01]  /*8240*/  IMAD.IADD R2, R2, 0x1, R6 ;  /* 0x0000000102027824 */ /* 0x000fe200078e0206 */
[----:B------:R-:W-:Y:S01]  /*8250*/  IADD3 R3, PT, PT, R25, R22, R3 ;  /* 0x0000001619037210 */ /* 0x000fe20007ffe003 */
[----:B------:R-:W-:Y:S01]  /*8260*/  IMAD.SHL.U32 R10, R10, 0x100, RZ ;  /* 0x000001000a0a7824 */ /* 0x000fe200078e00ff */
[----:B------:R-:W-:Y:S01]  /*8270*/  IADD3 R13, PT, PT, R18, R13, R44 ;  /* 0x0000000d120d7210 */ /* 0x000fe20007ffe02c */
[----:B------:R-:W-:Y:S01]  /*8280*/  IMAD.SHL.U32 R9, R9, 0x100, RZ ;  /* 0x0000010009097824 */ /* 0x000fe200078e00ff */
[----:B------:R-:W-:Y:S02]  /*8290*/  LOP3.LUT R12, R12, 0xf, RZ, 0xc0, !PT ;  /* 0x0000000f0c0c7812 */ /* 0x000fe400078ec0ff */
[----:B------:R-:W-:Y:S02]  /*82a0*/  LOP3.LUT R14, R14, 0xf, RZ, 0xc0, !PT ;  /* 0x0000000f0e0e7812 */ /* 0x000fe400078ec0ff */
[----:B------:R-:W-:Y:S01]  /*82b0*/  LOP3.LUT R15, R2, 0xffff, RZ, 0xc0, !PT ;  /* 0x0000ffff020f7812 */ /* 0x000fe200078ec0ff */
[----:B------:R-:W-:Y:S01]  /*82c0*/  IMAD R3, R3, 0x10, R12 ;  /* 0x0000001003037824 */ /* 0x000fe200078e020c */
[----:B------:R-:W-:Y:S01]  /*82d0*/  LOP3.LUT R10, R10, 0xf00, RZ, 0xe2, !PT ;  /* 0x00000f000a0a7812 */ /* 0x000fe200078ee2ff */
[----:B------:R-:W-:Y:S01]  /*82e0*/  IMAD R13, R13, 0x10, R14 ;  /* 0x000000100d0d7824 */ /* 0x000fe200078e020e */
[----:B------:R-:W-:-:S02]  /*82f0*/  LOP3.LUT R9, R9, 0xf00, RZ, 0xe2, !PT ;  /* 0x00000f0009097812 */ /* 0x000fc400078ee2ff */
[----:B------:R-:W-:Y:S01]  /*8300*/  SHF.R.U32.HI R2, RZ, 0x2, R15 ;  /* 0x00000002ff027819 */ /* 0x000fe2000001160f */
[----:B------:R-:W-:Y:S01]  /*8310*/  IMAD R8, R8, 0x1000, R10 ;  /* 0x0000100008087824 */ /* 0x000fe200078e020a */
[----:B------:R-:W-:Y:S01]  /*8320*/  LOP3.LUT R3, R3, 0xff, RZ, 0xc0, !PT ;  /* 0x000000ff03037812 */ /* 0x000fe200078ec0ff */
[----:B------:R-:W-:Y:S01]  /*8330*/  IMAD R7, R7, 0x1000, R9 ;  /* 0x0000100007077824 */ /* 0x000fe200078e0209 */
[----:B------:R-:W-:Y:S02]  /*8340*/  LOP3.LUT R13, R13, 0xff, RZ, 0xc0, !PT ;  /* 0x000000ff0d0d7812 */ /* 0x000fe400078ec0ff */
[----:B------:R-:W-:Y:S02]  /*8350*/  SHF.R.U32.HI R6, RZ, 0x3, R15 ;  /* 0x00000003ff067819 */ /* 0x000fe4000001160f */
[----:B------:R-:W-:Y:S01]  /*8360*/  LOP3.LUT P4, RZ, R2, 0x1, RZ, 0xc0, !PT ;  /* 0x0000000102ff7812 */ /* 0x000fe2000788c0ff */
[----:B------:R-:W-:Y:S01]  /*8370*/  IMAD R2, R0, R5, RZ ;  /* 0x0000000500027224 */ /* 0x000fe200078e02ff */
[----:B------:R-:W-:Y:S01]  /*8380*/  LOP3.LUT P3, RZ, R6, 0x1, RZ, 0xc0, !PT ;  /* 0x0000000106ff7812 */ /* 0x000fe2000786c0ff */
[----:B------:R-:W-:Y:S01]  /*8390*/  IMAD.IADD R3, R8, 0x1, R3 ;  /* 0x0000000108037824 */ /* 0x000fe200078e0203 */
[----:B------:R-:W-:Y:S01]  /*83a0*/  PRMT R64, RZ, 0x7610, R64 ;  /* 0x00007610ff407816 */ /* 0x000fe20000000040 */
[----:B------:R-:W-:-:S02]  /*83b0*/  IMAD.IADD R16, R7, 0x1, R13 ;  /* 0x0000000107107824 */ /* 0x000fc400078e020d */
[----:B0-----:R-:W-:Y:S01]  /*83c0*/  IMAD R5, R36, 0x1d, RZ ;  /* 0x0000001d24057824 */ /* 0x001fe200078e02ff */
[----:B------:R-:W-:Y:S02]  /*83d0*/  UIADD3 UR6, UPT, UPT, UR9, 0x10000, URZ ;  /* 0x0001000009067890 */ /* 0x000fe4000fffe0ff */
[----:B------:R-:W-:Y:S01]  /*83e0*/  UIADD3 UR10, UPT, UPT, UR8, UR10, URZ ;  /* 0x0000000a080a7290 */ /* 0x000fe2000fffe0ff */
[----:B------:R-:W-:Y:S01]  /*83f0*/  UMOV UR7, 0x1 ;  /* 0x0000000100077882 */ /* 0x000fe20000000000 */
[----:B------:R-:W-:Y:S10]  /*8400*/  BRA.U UP0, `(.L_x_5) ;  /* 0x0000000100187547 */ /* 0x000ff4000b800000 */
[----:B------:R-:W-:Y:S01]  /*8410*/  ELECT P6, URZ, PT ;  /* 0x0000000000ff782f */ /* 0x000fe200038c0000 */
[----:B------:R-:W-:Y:S01]  /*8420*/  IMAD.MOV.U32 R0, RZ, RZ, 0x1 ;  /* 0x00000001ff007424 */ /* 0x000fe200078e00ff */
[----:B------:R-:W-:Y:S01]  /*8430*/  UMOV UR5, 0x40 ;  /* 0x0000004000057882 */ /* 0x000fe20000000000 */
[----:B------:R-:W-:Y:S01]  /*8440*/  UVIRTCOUNT.DEALLOC.SMPOOL 0x80 ;  /* 0x000000800000784c */ /* 0x000fe20000000000 */
[----:B------:R-:W-:-:S09]  /*8450*/  ULEA UR5, UR4, UR5, 0x18 ;  /* 0x0000000504057291 */ /* 0x000fd2000f8ec0ff */
[----:B------:R0:W-:Y:S03]  /*8460*/  @P6 STS.U8 [UR5], R0 ;  /* 0x00000000ff006988 */ /* 0x0001e60008000005 */
.L_x_5:
[----:B------:R-:W-:Y:S01]  /*8470*/  STTM.x64 tmem[UR10], RZ ;  /* 0x000000ff000079ed */ /* 0x000fe2000834000a */
[----:B------:R-:W-:Y:S01]  /*8480*/  STTM.x64 tmem[UR10+0x40], RZ ;  /* 0x000040ff000079ed */ /* 0x000fe2000834000a */
[----:B------:R-:W-:Y:S01]  /*8490*/  STTM.x64 tmem[UR10+0x80], RZ ;  /* 0x000080ff000079ed */ /* 0x000fe2000834000a */
[----:B------:R-:W-:Y:S01]  /*84a0*/  STTM.x64 tmem[UR10+0xc0], RZ ;  /* 0x0000c0ff000079ed */ /* 0x000fe2000834000a */
[----:B------:R-:W1:Y:S02]  /*84b0*/  FENCE.VIEW.ASYNC.T ;  /* 0x00000000000073c6 */ /* 0x000e640000000200 */
[----:B-1----:R-:W-:Y:S01]  /*84c0*/  VOTEU.ALL UP1, P2 ;  /* 0x0000000000ff7886 */ /* 0x002fe20001020000 */
[----:B------:R-:W-:Y:S01]  /*84d0*/  VOTEU.ALL UP2, P2 ;  /* 0x0000000000ff7886 */ /* 0x000fe20001040000 */
[----:B------:R-:W-:Y:S01]  /*84e0*/  IMAD R13, R36, 0x3a, RZ ;  /* 0x0000003a240d7824 */ /* 0x000fe200078e02ff */
[----:B0-----:R-:W-:Y:S01]  /*84f0*/  LEA R0, P6, R2, UR12, 0x1 ;  /* 0x0000000c02007c11 */ /* 0x001fe2000f8c08ff */
[----:B------:R-:W-:Y:S01]  /*8500*/  IMAD R12, R36, 0x38, RZ ;  /* 0x00000038240c7824 */ /* 0x000fe200078e02ff */
[----:B------:R-:W-:-:S04]  /*8510*/  @!UP1 UIADD3 UR4, UPT, UPT, -UR7, 0x100000, URZ ;  /* 0x0010000007049890 */ /* 0x000fc8000fffe1ff */
[----:B------:R-:W-:Y:S02]  /*8520*/  @!UP1 USHF.L.U32 UR5, UR4, 0xb, URZ ;  /* 0x0000000b04059899 */ /* 0x000fe400080006ff */
[----:B------:R-:W-:Y:S01]  /*8530*/  @!UP1 USHF.L.U32 UR4, UR4, 0x1, URZ ;  /* 0x0000000104049899 */ /* 0x000fe200080006ff */
[----:B------:R-:W-:Y:S01]  /*8540*/  BAR.SYNC.DEFER_BLOCKING 0x0 ;  /* 0x0000000000007b1d */ /* 0x000fe20000010000 */
[----:B------:R-:W-:Y:S01]  /*8550*/  LEA.HI.X.SX32 R2, R2, UR13, 0x1, P6 ;  /* 0x0000000d02027c11 */ /* 0x000fe2000b0f0eff */
[C---:B------:R-:W-:Y:S01]  /*8560*/  IMAD R18, R36.reuse, 0x1c, RZ ;  /* 0x0000001c24127824 */ /* 0x040fe200078e02ff */
[----:B------:R-:W-:Y:S01]  /*8570*/  IADD3 R6, P6, PT, R13, R0, RZ ;  /* 0x000000000d067210 */ /* 0x000fe20007fde0ff */
[C---:B------:R-:W-:Y:S01]  /*8580*/  IMAD R11, R36.reuse, 0x36, RZ ;  /* 0x00000036240b7824 */ /* 0x040fe200078e02ff */
[----:B------:R-:W-:Y:S02]  /*8590*/  PRMT R65, RZ, 0x7610, R65 ;  /* 0x00007610ff417816 */ /* 0x000fe40000000041 */
[----:B------:R-:W-:Y:S01]  /*85a0*/  SHF.R.U32.HI R8, RZ, 0x5, R15 ;  /* 0x00000005ff087819 */ /* 0x000fe2000001160f */
[----:B------:R0:W-:Y:S01]  /*85b0*/  STL [R1+0x514], R6 ;  /* 0x0005140601007387 */ /* 0x0001e20000100800 */
[----:B------:R-:W-:Y:S01]  /*85c0*/  LEA.HI.X.SX32 R7, R5, R2, 0x1, P6 ;  /* 0x0000000205077211 */ /* 0x000fe200030f0eff */
[----:B------:R-:W-:Y:S01]  /*85d0*/  IMAD R20, R36, 0x1a, RZ ;  /* 0x0000001a24147824 */ /* 0x000fe200078e02ff */
[----:B------:R-:W-:-:S02]  /*85e0*/  IADD3 R10, P6, PT, R12, R0, RZ ;  /* 0x000000000c0a7210 */ /* 0x000fc40007fde0ff */
[----:B------:R-:W-:Y:S01]  /*85f0*/  PRMT R60, RZ, 0x7610, R60 ;  /* 0x00007610ff3c7816 */ /* 0x000fe2000000003c */
[----:B------:R1:W-:Y:S01]  /*8600*/  STL [R1+0x510], R7 ;  /* 0x0005100701007387 */ /* 0x0003e20000100800 */
[----:B------:R-:W-:Y:S01]  /*8610*/  PRMT R61, RZ, 0x7610, R61 ;  /* 0x00007610ff3d7816 */ /* 0x000fe2000000003d */
[C---:B------:R-:W-:Y:S01]  /*8620*/  IMAD R38, R36.reuse, 0x18, RZ ;  /* 0x0000001824267824 */ /* 0x040fe200078e02ff */
[----:B------:R-:W-:Y:S02]  /*8630*/  PRMT R57, RZ, 0x7610, R57 ;  /* 0x00007610ff397816 */ /* 0x000fe40000000039 */
[----:B------:R-:W-:Y:S01]  /*8640*/  PRMT R58, RZ, 0x7610, R58 ;  /* 0x00007610ff3a7816 */ /* 0x000fe2000000003a */
[----:B------:R-:W-:Y:S01]  /*8650*/  IMAD R39, R36, 0x16, RZ ;  /* 0x0000001624277824 */ /* 0x000fe200078e02ff */
[----:B------:R-:W-:Y:S02]  /*8660*/  PRMT R52, RZ, 0x7610, R52 ;  /* 0x00007610ff347816 */ /* 0x000fe40000000034 */
[----:B------:R-:W-:Y:S01]  /*8670*/  PRMT R53, RZ, 0x7610, R53 ;  /* 0x00007610ff357816 */ /* 0x000fe20000000035 */
[----:B------:R-:W2:Y:S02]  /*8680*/  FENCE.VIEW.ASYNC.S ;  /* 0x00000000000073c6 */ /* 0x000ea40000000000 */
[----:B--2---:R2:W3:Y:S02]  /*8690*/  @!UP2 SYNCS.EXCH.64 URZ, [UR6], UR4 ;  /* 0x0000000406ffa5b2 */ /* 0x0044e40008000100 */
[----:B---3--:R-:W-:Y:S01]  /*86a0*/  BAR.SYNC.DEFER_BLOCKING 0x0 ;  /* 0x0000000000007b1d */ /* 0x008fe20000010000 */
[----:B------:R-:W-:-:S02]  /*86b0*/  LEA.HI.X.SX32 R14, R18, R2, 0x1, P6 ;  /* 0x00000002120e7211 */ /* 0x000fc400030f0eff */
[----:B------:R-:W-:Y:S02]  /*86c0*/  SHF.R.U32.HI R5, RZ, 0x4, R15 ;  /* 0x00000004ff057819 */ /* 0x000fe4000001160f */
[----:B------:R-:W-:Y:S01]  /*86d0*/  IADD3 R9, P6, PT, R11, R0, RZ ;  /* 0x000000000b097210 */ /* 0x000fe20007fde0ff */
[C---:B------:R-:W-:Y:S01]  /*86e0*/  IMAD R41, R36.reuse, 0x14, RZ ;  /* 0x0000001424297824 */ /* 0x040fe200078e02ff */
[----:B------:R-:W-:Y:S01]  /*86f0*/  PRMT R26, RZ, 0x7610, R26 ;  /* 0x00007610ff1a7816 */ /* 0x000fe2000000001a */
[----:B------:R3:W-:Y:S01]  /*8700*/  STL [R1+0x50c], R10 ;  /* 0x00050c0a01007387 */ /* 0x0007e20000100800 */
[----:B------:R-:W-:Y:S01]  /*8710*/  PRMT R50, RZ, 0x7610, R50 ;  /* 0x00007610ff327816 */ /* 0x000fe20000000032 */
[C---:B------:R-:W-:Y:S01]  /*8720*/  IMAD R40, R36.reuse, 0x12, RZ ;  /* 0x0000001224287824 */ /* 0x040fe200078e02ff */
[----:B------:R-:W-:Y:S01]  /*8730*/  PRMT R24, RZ, 0x7610, R24 ;  /* 0x00007610ff187816 */ /* 0x000fe20000000018 */
[----:B------:R4:W-:Y:S01]  /*8740*/  STL [R1+0x508], R14 ;  /* 0x0005080e01007387 */ /* 0x0009e20000100800 */
[----:B------:R-:W-:Y:S01]  /*8750*/  PRMT R25, RZ, 0x7610, R25 ;  /* 0x00007610ff197816 */ /* 0x000fe20000000019 */
[----:B------:R-:W2:Y:S02]  /*8760*/  LDCU UR11, c[0x0][0x3b0] ;  /* 0x00007600ff0b77ac */ /* 0x000ea40008000800 */
[----:B------:R0:W5:Y:S01]  /*8770*/  @P4 LDG.E.U16 R64, desc[UR20][R6.64] ;  /* 0x0000001406404981 */ /* 0x000162000c1e1500 */
[----:B------:R-:W-:Y:S01]  /*8780*/  LOP3.LUT P4, RZ, R5, 0x1, RZ, 0xc0, !PT ;  /* 0x0000000105ff7812 */ /* 0x000fe2000788c0ff */
[----:B------:R-:W-:-:S02]  /*8790*/  IMAD R5, R36, 0x1b, RZ ;  /* 0x0000001b24057824 */ /* 0x000fc400078e02ff */
[----:B0-----:R-:W-:Y:S02]  /*87a0*/  @P3 IMAD.MOV.U32 R6, RZ, RZ, R10 ;  /* 0x000000ffff063224 */ /* 0x001fe400078e000a */
[----:B-1----:R-:W-:Y:S02]  /*87b0*/  @P3 IMAD.MOV.U32 R7, RZ, RZ, R14 ;  /* 0x000000ffff073224 */ /* 0x002fe400078e000e */
[----:B---3--:R-:W-:-:S03]  /*87c0*/  IMAD R10, R36, 0x34, RZ ;  /* 0x00000034240a7824 */ /* 0x008fc600078e02ff */
[----:B------:R0:W5:Y:S01]  /*87d0*/  @P3 LDG.E.U16 R65, desc[UR20][R6.64] ;  /* 0x0000001406413981 */ /* 0x000162000c1e1500 */
[----:B------:R-:W-:Y:S02]  /*87e0*/  LOP3.LUT P3, RZ, R8, 0x1, RZ, 0xc0, !PT ;  /* 0x0000000108ff7812 */ /* 0x000fe4000786c0ff */
[----:B----4-:R-:W-:Y:S01]  /*87f0*/  LEA.HI.X.SX32 R14, R5, R2, 0x1, P6 ;  /* 0x00000002050e7211 */ /* 0x010fe200030f0eff */
[----:B------:R1:W-:Y:S01]  /*8800*/  STL [R1+0x504], R9 ;  /* 0x0005040901007387 */ /* 0x0003e20000100800 */
[----:B------:R-:W-:Y:S02]  /*8810*/  IADD3 R17, P6, PT, R10, R0, RZ ;  /* 0x000000000a117210 */ /* 0x000fe40007fde0ff */
[----:B------:R-:W-:Y:S01]  /*8820*/  SHF.R.U32.HI R5, RZ, 0x6, R15 ;  /* 0x00000006ff057819 */ /* 0x000fe2000001160f */
[----:B------:R3:W-:Y:S01]  /*8830*/  STL [R1+0x500], R14 ;  /* 0x0005000e01007387 */ /* 0x0007e20000100800 */
[----:B------:R-:W-:Y:S01]  /*8840*/  LEA.HI.X.SX32 R19, R20, R2, 0x1, P6 ;  /* 0x0000000214137211 */ /* 0x000fe200030f0eff */
[----:B0-----:R-:W-:-:S02]  /*8850*/  @P4 IMAD.MOV.U32 R6, RZ, RZ, R9 ;  /* 0x000000ffff064224 */ /* 0x001fc400078e0009 */
[----:B------:R-:W-:Y:S02]  /*8860*/  @P4 IMAD.MOV.U32 R7, RZ, RZ, R14 ;  /* 0x000000ffff074224 */ /* 0x000fe400078e000e */
[----:B-1----:R-:W-:-:S03]  /*8870*/  IMAD R9, R36, 0x32, RZ ;  /* 0x0000003224097824 */ /* 0x002fc600078e02ff */
[----:B------:R0:W5:Y:S01]  /*8880*/  @P4 LDG.E.U16 R60, desc[UR20][R6.64] ;  /* 0x00000014063c4981 */ /* 0x000162000c1e1500 */
[----:B------:R-:W-:Y:S01]  /*8890*/  LOP3.LUT P4, RZ, R5, 0x1, RZ, 0xc0, !PT ;  /* 0x0000000105ff7812 */ /* 0x000fe2000788c0ff */
[----:B------:R-:W-:Y:S01]  /*88a0*/  IMAD R8, R36, 0x19, RZ ;  /* 0x0000001924087824 */ /* 0x000fe200078e02ff */
[----:B------:R-:W-:Y:S01]  /*88b0*/  SHF.R.U32.HI R5, RZ, 0x7, R15 ;  /* 0x00000007ff057819 */ /* 0x000fe2000001160f */
[----:B------:R1:W-:Y:S01]  /*88c0*/  STL [R1+0x4fc], R17 ;  /* 0x0004fc1101007387 */ /* 0x0003e20000100800 */
[----:B---3--:R-:W-:-:S03]  /*88d0*/  IADD3 R14, P6, PT, R9, R0, RZ ;  /* 0x00000000090e7210 */ /* 0x008fc60007fde0ff */
[----:B------:R-:W-:Y:S01]  /*88e0*/  STL [R1+0x4f8], R19 ;  /* 0x0004f81301007387 */ /* 0x000fe20000100800 */
[----:B0-----:R-:W-:Y:S02]  /*88f0*/  @P3 IMAD.MOV.U32 R6, RZ, RZ, R17 ;  /* 0x000000ffff063224 */ /* 0x001fe400078e0011 */
[----:B------:R-:W-:-:S05]  /*8900*/  @P3 IMAD.MOV.U32 R7, RZ, RZ, R19 ;  /* 0x000000ffff073224 */ /* 0x000fca00078e0013 */
[----:B------:R0:W5:Y:S01]  /*8910*/  @P3 LDG.E.U16 R61, desc[UR20][R6.64] ;  /* 0x00000014063d3981 */ /* 0x000162000c1e1500 */
[----:B------:R-:W-:Y:S01]  /*8920*/  LOP3.LUT P3, RZ, R5, 0x1, RZ, 0xc0, !PT ;  /* 0x0000000105ff7812 */ /* 0x000fe2000786c0ff */
[----:B------:R-:W-:Y:S01]  /*8930*/  IMAD R5, R36, 0x30, RZ ;  /* 0x0000003024057824 */ /* 0x000fe200078e02ff */
[----:B-1----:R-:W-:Y:S01]  /*8940*/  LEA.HI.X.SX32 R17, R8, R2, 0x1, P6 ;  /* 0x0000000208117211 */ /* 0x002fe200030f0eff */
[----:B------:R1:W-:Y:S01]  /*8950*/  STL [R1+0x4f4], R14 ;  /* 0x0004f40e01007387 */ /* 0x0003e20000100800 */
[----:B------:R-:W-:Y:S02]  /*8960*/  SHF.R.U32.HI R8, RZ, 0x8, R15 ;  /* 0x00000008ff087819 */ /* 0x000fe4000001160f */
[----:B------:R-:W-:Y:S01]  /*8970*/  IADD3 R21, P6, PT, R5, R0, RZ ;  /* 0x0000000005157210 */ /* 0x000fe20007fde0ff */
[----:B------:R3:W-:Y:S01]  /*8980*/  STL [R1+0x4f0], R17 ;  /* 0x0004f01101007387 */ /* 0x0007e20000100800 */
[----:B0-----:R-:W-:Y:S02]  /*8990*/  @P4 IMAD.MOV.U32 R6, RZ, RZ, R14 ;  /* 0x000000ffff064224 */ /* 0x001fe400078e000e */
[----:B------:R-:W-:Y:S01]  /*89a0*/  LEA.HI.X.SX32 R22, R38, R2, 0x1, P6 ;  /* 0x0000000226167211 */ /* 0x000fe200030f0eff */
[----:B------:R-:W-:Y:S01]  /*89b0*/  @P4 IMAD.MOV.U32 R7, RZ, RZ, R17 ;  /* 0x000000ffff074224 */ /* 0x000fe200078e0011 */
[----:B-1----:R-:W-:-:S04]  /*89c0*/  SHF.R.U32.HI R14, RZ, 0x9, R15 ;  /* 0x00000009ff0e7819 */ /* 0x002fc8000001160f */
[----:B------:R0:W5:Y:S01]  /*89d0*/  @P4 LDG.E.U16 R57, desc[UR20][R6.64] ;  /* 0x0000001406394981 */ /* 0x000162000c1e1500 */
[----:B------:R-:W-:Y:S01]  /*89e0*/  LOP3.LUT P4, RZ, R8, 0x1, RZ, 0xc0, !PT ;  /* 0x0000000108ff7812 */ /* 0x000fe2000788c0ff */
[C---:B------:R-:W-:Y:S02]  /*89f0*/  IMAD R8, R36.reuse, 0x2e, RZ ;  /* 0x0000002e24087824 */ /* 0x040fe400078e02ff */
[----:B---3--:R-:W-:Y:S01]  /*8a00*/  IMAD R17, R36, 0x17, RZ ;  /* 0x0000001724117824 */ /* 0x008fe200078e02ff */
[----:B------:R1:W-:Y:S02]  /*8a10*/  STL [R1+0x4ec], R21 ;  /* 0x0004ec1501007387 */ /* 0x0003e40000100800 */
[----:B------:R-:W-:Y:S02]  /*8a20*/  IADD3 R19, P6, PT, R8, R0, RZ ;  /* 0x0000000008137210 */ /* 0x000fe40007fde0ff */
[----:B------:R-:W-:Y:S01]  /*8a30*/  STL [R1+0x4e8], R22 ;  /* 0x0004e81601007387 */ /* 0x000fe20000100800 */
[----:B0-----:R-:W-:-:S02]  /*8a40*/  @P3 IMAD.MOV.U32 R6, RZ, RZ, R21 ;  /* 0x000000ffff063224 */ /* 0x001fc400078e0015 */
        /* <DEDUP_REMOVED lines=11> */
[----:B------:R-:W-:-:S02]  /*8b00*/  @P4 IMAD.MOV.U32 R7, RZ, RZ, R21 ;  /* 0x000000ffff074224 */ /* 0x000fc400078e0015 */
[----:B-1----:R-:W-:-:S03]  /*8b10*/  IMAD R19, R36, 0x2a, RZ ;  /* 0x0000002a24137824 */ /* 0x002fc600078e02ff */
[----:B------:R0:W5:Y:S01]  /*8b20*/  @P4 LDG.E.U16 R52, desc[UR20][R6.64] ;  /* 0x0000001406344981 */ /* 0x000162000c1e1500 */
[----:B------:R-:W-:Y:S01]  /*8b30*/  LOP3.LUT P4, RZ, R17, 0x1, RZ, 0xc0, !PT ;  /* 0x0000000111ff7812 */ /* 0x000fe2000788c0ff */
[----:B------:R-:W-:Y:S01]  /*8b40*/  IMAD R17, R36, 0x15, RZ ;  /* 0x0000001524117824 */ /* 0x000fe200078e02ff */
[----:B---3--:R-:W-:Y:S01]  /*8b50*/  SHF.R.U32.HI R21, RZ, 0xb, R15 ;  /* 0x0000000bff157819 */ /* 0x008fe2000001160f */
[----:B------:R1:W-:Y:S01]  /*8b60*/  STL [R1+0x4dc], R27 ;  /* 0x0004dc1b01007387 */ /* 0x0003e20000100800 */
[----:B------:R-:W-:-:S03]  /*8b70*/  IADD3 R22, P6, PT, R19, R0, RZ ;  /* 0x0000000013167210 */ /* 0x000fc60007fde0ff */
[----:B------:R3:W-:Y:S01]  /*8b80*/  STL [R1+0x4d8], R28 ;  /* 0x0004d81c01007387 */ /* 0x0007e20000100800 */
        /* <DEDUP_REMOVED lines=8> */
[----:B---3--:R-:W-:Y:S01]  /*8c10*/  IADD3 R28, P6, PT, R21, R0, RZ ;  /* 0x00000000151c7210 */ /* 0x008fe20007fde0ff */
[----:B------:R3:W-:Y:S01]  /*8c20*/  STL [R1+0x4d0], R27 ;  /* 0x0004d01b01007387 */ /* 0x0007e20000100800 */
[----:B0-----:R-:W-:Y:S02]  /*8c30*/  @P4 IMAD.MOV.U32 R6, RZ, RZ, R22 ;  /* 0x000000ffff064224 */ /* 0x001fe400078e0016 */
[----:B------:R-:W-:Y:S01]  /*8c40*/  LEA.HI.X.SX32 R30, R41, R2, 0x1, P6 ;  /* 0x00000002291e7211 */ /* 0x000fe200030f0eff */
[----:B------:R-:W-:Y:S01]  /*8c50*/  @P4 IMAD.MOV.U32 R7, RZ, RZ, R27 ;  /* 0x000000ffff074224 */ /* 0x000fe200078e001b */
[----:B-1----:R-:W-:-:S04]  /*8c60*/  SHF.R.U32.HI R22, RZ, 0xd, R15 ;  /* 0x0000000dff167819 */ /* 0x002fc8000001160f */
[----:B------:R0:W5:Y:S01]  /*8c70*/  @P4 LDG.E.U16 R26, desc[UR20][R6.64] ;  /* 0x00000014061a4981 */ /* 0x000162000c1e1500 */
[C---:B---3--:R-:W-:Y:S01]  /*8c80*/  IMAD R27, R36.reuse, 0x26, RZ ;  /* 0x00000026241b7824 */ /* 0x048fe200078e02ff */
[----:B------:R-:W-:Y:S01]  /*8c90*/  LOP3.LUT P4, RZ, R17, 0x1, RZ, 0xc0, !PT ;  /* 0x0000000111ff7812 */ /* 0x000fe2000788c0ff */
[----:B------:R-:W-:Y:S01]  /*8ca0*/  IMAD R17, R36, 0x13, RZ ;  /* 0x0000001324117824 */ /* 0x000fe200078e02ff */
[----:B------:R1:W-:Y:S02]  /*8cb0*/  STL [R1+0x4cc], R28 ;  /* 0x0004cc1c01007387 */ /* 0x0003e40000100800 */
[----:B------:R-:W-:Y:S02]  /*8cc0*/  IADD3 R29, P6, PT, R27, R0, RZ ;  /* 0x000000001b1d7210 */ /* 0x000fe40007fde0ff */
[----:B------:R3:W-:Y:S01]  /*8cd0*/  STL [R1+0x4c8], R30 ;  /* 0x0004c81e01007387 */ /* 0x0007e20000100800 */
[----:B0-----:R-:W-:Y:S02]  /*8ce0*/  @P3 IMAD.MOV.U32 R6, RZ, RZ, R28 ;  /* 0x000000ffff063224 */ /* 0x001fe400078e001c */
[----:B------:R-:W-:-:S02]  /*8cf0*/  @P3 IMAD.MOV.U32 R7, RZ, RZ, R30 ;  /* 0x000000ffff073224 */ /* 0x000fc400078e001e */
[----:B-1----:R-:W-:-:S03]  /*8d00*/  IMAD R28, R36, 0x24, RZ ;  /* 0x00000024241c7824 */ /* 0x002fc600078e02ff */
[----:B------:R0:W5:Y:S01]  /*8d10*/  @P3 LDG.E.U16 R50, desc[UR20][R6.64] ;  /* 0x0000001406323981 */ /* 0x000162000c1e1500 */
[----:B------:R-:W-:Y:S02]  /*8d20*/  LOP3.LUT P3, RZ, R22, 0x1, RZ, 0xc0, !PT ;  /* 0x0000000116ff7812 */ /* 0x000fe4000786c0ff */
[----:B------:R-:W-:Y:S01]  /*8d30*/  LEA.HI.X.SX32 R31, R17, R2, 0x1, P6 ;  /* 0x00000002111f7211 */ /* 0x000fe200030f0eff */
[----:B------:R1:W-:Y:S01]  /*8d40*/  STL [R1+0x4c4], R29 ;  /* 0x0004c41d01007387 */ /* 0x0003e20000100800 */
[----:B---3--:R-:W-:Y:S02]  /*8d50*/  IADD3 R30, P6, PT, R28, R0, RZ ;  /* 0x000000001c1e7210 */ /* 0x008fe40007fde0ff */
[----:B------:R-:W-:Y:S01]  /*8d60*/  SHF.R.U32.HI R17, RZ, 0xe, R15 ;  /* 0x0000000eff117819 */ /* 0x000fe2000001160f */
[----:B------:R3:W-:Y:S01]  /*8d70*/  STL [R1+0x4c0], R31 ;  /* 0x0004c01f01007387 */ /* 0x0007e20000100800 */
[----:B0-----:R-:W-:Y:S02]  /*8d80*/  @P4 IMAD.MOV.U32 R6, RZ, RZ, R29 ;  /* 0x000000ffff064224 */ /* 0x001fe400078e001d */
[----:B------:R-:W-:-:S02]  /*8d90*/  @P4 IMAD.MOV.U32 R7, RZ, RZ, R31 ;  /* 0x000000ffff074224 */ /* 0x000fc400078e001f */
[----:B-1----:R-:W-:-:S03]  /*8da0*/  IMAD R29, R36, 0x22, RZ ;  /* 0x00000022241d7824 */ /* 0x002fc600078e02ff */
[----:B------:R0:W5:Y:S01]  /*8db0*/  @P4 LDG.E.U16 R24, desc[UR20][R6.64] ;  /* 0x0000001406184981 */ /* 0x000162000c1e1500 */
[----:B---3--:R-:W-:Y:S02]  /*8dc0*/  LEA.HI.X.SX32 R31, R40, R2, 0x1, P6 ;  /* 0x00000002281f7211 */ /* 0x008fe400030f0eff */
[----:B------:R-:W-:Y:S01]  /*8dd0*/  LOP3.LUT P6, RZ, R17, 0x1, RZ, 0xc0, !PT ;  /* 0x0000000111ff7812 */ /* 0x000fe200078cc0ff */
[----:B------:R1:W-:Y:S01]  /*8de0*/  STL [R1+0x4bc], R30 ;  /* 0x0004bc1e01007387 */ /* 0x0003e20000100800 */
[----:B------:R-:W-:Y:S02]  /*8df0*/  SHF.R.U32.HI R17, RZ, 0xf, R15 ;  /* 0x0000000fff117819 */ /* 0x000fe4000001160f */
[----:B------:R-:W-:Y:S01]  /*8e00*/  PRMT R22, RZ, 0x7610, R22 ;  /* 0x00007610ff167816 */ /* 0x000fe20000000016 */
[----:B------:R3:W-:Y:S01]  /*8e10*/  STL [R1+0x4b8], R31 ;  /* 0x0004b81f01007387 */ /* 0x0007e20000100800 */
[----:B0-----:R-:W-:Y:S02]  /*8e20*/  @P3 IMAD.MOV.U32 R6, RZ, RZ, R30 ;  /* 0x000000ffff063224 */ /* 0x001fe400078e001e */
[----:B------:R-:W-:-:S05]  /*8e30*/  @P3 IMAD.MOV.U32 R7, RZ, RZ, R31 ;  /* 0x000000ffff073224 */ /* 0x000fca00078e001f */
[----:B------:R0:W5:Y:S01]  /*8e40*/  @P3 LDG.E.U16 R25, desc[UR20][R6.64] ;  /* 0x0000001406193981 */ /* 0x000162000c1e1500 */
[----:B------:R-:W-:Y:S02]  /*8e50*/  IADD3 R83, P3, PT, R29, R0, RZ ;  /* 0x000000001d537210 */ /* 0x000fe40007f7e0ff */
[----:B------:R-:W-:Y:S02]  /*8e60*/  LOP3.LUT P4, RZ, R17, 0x1, RZ, 0xc0, !PT ;  /* 0x0000000111ff7812 */ /* 0x000fe4000788c0ff */
[----:B------:R-:W-:Y:S01]  /*8e70*/  SHF.R.U32.HI R15, RZ, 0x1, R15 ;  /* 0x00000001ff0f7819 */ /* 0x000fe2000001160f */
[----:B------:R-:W-:Y:S01]  /*8e80*/  STL [R1+0x4b4], R83 ;  /* 0x0004b45301007387 */ /* 0x000fe20000100800 */
[----:B------:R-:W-:Y:S02]  /*8e90*/  PRMT R23, RZ, 0x7610, R23 ;  /* 0x00007610ff177816 */ /* 0x000fe40000000017 */
[----:B------:R-:W-:Y:S01]  /*8ea0*/  PRMT R3, R3, 0x5410, R16 ;  /* 0x0000541003037816 */ /* 0x000fe20000000010 */
[----:B0-----:R-:W-:-:S02]  /*8eb0*/  IMAD R7, R36, 0x11, RZ ;  /* 0x0000001124077824 */ /* 0x001fc400078e02ff */
[----:B------:R-:W-:-:S03]  /*8ec0*/  IMAD.SHL.U32 R6, R36, 0x10, RZ ;  /* 0x0000001024067824 */ /* 0x000fc600078e00ff */
[----:B------:R-:W-:Y:S02]  /*8ed0*/  LEA.HI.X.SX32 R84, R7, R2, 0x1, P3 ;  /* 0x0000000207547211 */ /* 0x000fe400018f0eff */
[----:B-1----:R-:W-:-:S03]  /*8ee0*/  LEA R30, P3, R36, R0, 0x5 ;  /* 0x00000000241e7211 */ /* 0x002fc600078628ff */
[----:B------:R-:W-:Y:S01]  /*8ef0*/  @P6 IMAD.MOV.U32 R7, RZ, RZ, R84 ;  /* 0x000000ffff076224 */ /* 0x000fe200078e0054 */
[----:B---3--:R-:W-:Y:S01]  /*8f00*/  LEA.HI.X.SX32 R31, R6, R2, 0x1, P3 ;  /* 0x00000002061f7211 */ /* 0x008fe200018f0eff */
[----:B------:R-:W-:Y:S01]  /*8f10*/  @P6 IMAD.MOV.U32 R6, RZ, RZ, R83 ;  /* 0x000000ffff066224 */ /* 0x000fe200078e0053 */
[----:B------:R-:W-:Y:S01]  /*8f20*/  LOP3.LUT P3, RZ, R15, 0x1, RZ, 0xc0, !PT ;  /* 0x000000010fff7812 */ /* 0x000fe2000786c0ff */
[C---:B------:R-:W-:Y:S01]  /*8f30*/  IMAD R15, R36.reuse, 0x3c, RZ ;  /* 0x0000003c240f7824 */ /* 0x040fe200078e02ff */
[----:B------:R0:W-:Y:S04]  /*8f40*/  STL [R1+0x4b0], R84 ;  /* 0x0004b05401007387 */ /* 0x0001e80000100800 */
[----:B------:R1:W5:Y:S01]  /*8f50*/  @P6 LDG.E.U16 R22, desc[UR20][R6.64] ;  /* 0x0000001406166981 */ /* 0x000362000c1e1500 */
[----:B------:R-:W-:-:S02]  /*8f60*/  IMAD R16, R36, 0x3e, RZ ;  /* 0x0000003e24107824 */ /* 0x000fc400078e02ff */
[----:B------:R-:W-:Y:S01]  /*8f70*/  IMAD R17, R36, 0x1e, RZ ;  /* 0x0000001e24117824 */ /* 0x000fe200078e02ff */
[----:B------:R-:W-:Y:S01]  /*8f80*/  STL [R1+0x4ac], R30 ;  /* 0x0004ac1e01007387 */ /* 0x000fe20000100800 */
[----:B-1----:R-:W-:Y:S02]  /*8f90*/  @P4 IMAD.MOV.U32 R6, RZ, RZ, R30 ;  /* 0x000000ffff064224 */ /* 0x002fe400078e001e */
[----:B------:R-:W-:Y:S01]  /*8fa0*/  @P4 IMAD.MOV.U32 R7, RZ, RZ, R31 ;  /* 0x000000ffff074224 */ /* 0x000fe200078e001f */
[----:B------:R1:W-:Y:S04]  /*8fb0*/  STL [R1+0x4a8], R31 ;  /* 0x0004a81f01007387 */ /* 0x0003e80000100800 */
[----:B------:R3:W5:Y:S01]  /*8fc0*/  @P4 LDG.E.U16 R23, desc[UR20][R6.64] ;  /* 0x0000001406174981 */ /* 0x000762000c1e1500 */
[----:B0-----:R-:W-:-:S04]  /*8fd0*/  IADD3 R84, P4, PT, R15, R0, RZ ;  /* 0x000000000f547210 */ /* 0x001fc80007f9e0ff */
[----:B------:R-:W-:Y:S02]  /*8fe0*/  LEA.HI.X.SX32 R85, R17, R2, 0x1, P4 ;  /* 0x0000000211557211 */ /* 0x000fe400020f0eff */
[----:B-1----:R-:W-:Y:S01]  /*8ff0*/  IADD3 R31, P6, PT, R16, R0, RZ ;  /* 0x00000000101f7210 */ /* 0x002fe20007fde0ff */
[----:B---3--:R-:W-:Y:S01]  /*9000*/  IMAD R6, R36, 0x1f, RZ ;  /* 0x0000001f24067824 */ /* 0x008fe200078e02ff */
[----:B------:R-:W-:Y:S02]  /*9010*/  SHF.R.U64 R7, R3, 0x1f, RZ ;  /* 0x0000001f03077819 */ /* 0x000fe400000012ff */
[----:B------:R-:W-:Y:S02]  /*9020*/  PRMT R70, RZ, 0x7610, R70 ;  /* 0x00007610ff467816 */ /* 0x000fe40000000046 */
[----:B------:R-:W-:Y:S01]  /*9030*/  LOP3.LUT P4, RZ, R7, 0x1, RZ, 0xc0, !PT ;  /* 0x0000000107ff7812 */ /* 0x000fe2000788c0ff */
[----:B------:R-:W-:Y:S01]  /*9040*/  @P3 IMAD.MOV.U32 R7, RZ, RZ, R85 ;  /* 0x000000ffff073224 */ /* 0x000fe200078e0055 */
[----:B------:R-:W-:Y:S01]  /*9050*/  LEA.HI.X.SX32 R83, R6, R2, 0x1, P6 ;  /* 0x0000000206537211 */ /* 0x000fe200030f0eff */
[----:B------:R-:W-:Y:S01]  /*9060*/  @P3 IMAD.MOV.U32 R6, RZ, RZ, R84 ;  /* 0x000000ffff063224 */ /* 0x000fe200078e0054 */
[----:B------:R-:W-:-:S02]  /*9070*/  PRMT R68, RZ, 0x7610, R68 ;  /* 0x00007610ff447816 */ /* 0x000fc40000000044 */
[----:B------:R-:W-:Y:S02]  /*9080*/  SHF.R.U64 R30, R3, 0x1e, RZ ;  /* 0x0000001e031e7819 */ /* 0x000fe400000012ff */
[----:B------:R0:W5:Y:S02]  /*9090*/  @P3 LDG.E.U16 R70, desc[UR20][R6.64] ;  /* 0x0000001406463981 */ /* 0x000164000c1e1500 */
[----:B------:R-:W-:Y:S01]  /*90a0*/  LOP3.LUT P3, RZ, R30, 0x1, RZ, 0xc0, !PT ;  /* 0x000000011eff7812 */ /* 0x000fe2000786c0ff */
[C---:B------:R-:W-:Y:S01]  /*90b0*/  IMAD.SHL.U32 R30, R36.reuse, 0x20, RZ ;  /* 0x00000020241e7824 */ /* 0x040fe200078e00ff */
[----:B------:R1:W-:Y:S01]  /*90c0*/  STL [R1+0x520], R84 ;  /* 0x0005205401007387 */ /* 0x0003e20000100800 */
[----:B0-----:R-:W-:Y:S02]  /*90d0*/  @!P0 IMAD.MOV.U32 R6, RZ, RZ, R31 ;  /* 0x000000ffff068224 */ /* 0x001fe400078e001f */
[----:B------:R-:W-:Y:S01]  /*90e0*/  @!P0 IMAD.MOV.U32 R7, RZ, RZ, R83 ;  /* 0x000000ffff078224 */ /* 0x000fe200078e0053 */
[----:B-1----:R-:W-:-:S04]  /*90f0*/  LEA R84, P6, R36, R0, 0x6 ;  /* 0x0000000024547211 */ /* 0x002fc800078c30ff */
[----:B------:R0:W5:Y:S01]  /*9100*/  @!P0 LDG.E.U16 R68, desc[UR20][R6.64] ;  /* 0x0000001406448981 */ /* 0x000162000c1e1500 */
[----:B------:R-:W-:-:S03]  /*9110*/  LEA.HI.X.SX32 R87, R30, R2, 0x1, P6 ;  /* 0x000000021e577211 */ /* 0x000fc600030f0eff */
[----:B------:R-:W-:Y:S01]  /*9120*/  STL [R1+0x528], R31 ;  /* 0x0005281f01007387 */ /* 0x000fe20000100800 */
[----:B0-----:R-:W-:Y:S01]  /*9130*/  SHF.R.U64 R6, R3, 0x1d, RZ ;  /* 0x0000001d03067819 */ /* 0x001fe200000012ff */
[----:B------:R-:W-:Y:S02]  /*9140*/  IMAD R7, R36, 0x42, RZ ;  /* 0x0000004224077824 */ /* 0x000fe400078e02ff */
[----:B------:R-:W-:Y:S01]  /*9150*/  STL [R1+0x51c], R85 ;  /* 0x00051c5501007387 */ /* 0x000fe20000100800 */
[----:B------:R-:W-:Y:S01]  /*9160*/  LOP3.LUT P0, RZ, R6, 0x1, RZ, 0xc0, !PT ;  /* 0x0000000106ff7812 */ /* 0x000fe2000780c0ff */
[----:B------:R-:W-:Y:S02]  /*9170*/  IMAD R6, R36, 0x21, RZ ;  /* 0x0000002124067824 */ /* 0x000fe400078e02ff */
[----:B------:R0:W-:Y:S01]  /*9180*/  STL [R1+0x524], R83 ;  /* 0x0005245301007387 */ /* 0x0001e20000100800 */
[----:B------:R-:W-:Y:S02]  /*9190*/  PRMT R74, RZ, 0x7610, R74 ;  /* 0x00007610ff4a7816 */ /* 0x000fe4000000004a */
[----:B0-----:R-:W-:Y:S01]  /*91a0*/  IADD3 R83, P6, PT, R7, R0, RZ ;  /* 0x0000000007537210 */ /* 0x001fe20007fde0ff */
[----:B------:R-:W-:-:S03]  /*91b0*/  @P4 IMAD.MOV.U32 R7, RZ, RZ, R87 ;  /* 0x000000ffff074224 */ /* 0x000fc600078e0057 */
[----:B------:R-:W-:Y:S01]  /*91c0*/  LEA.HI.X.SX32 R85, R6, R2, 0x1, P6 ;  /* 0x0000000206557211 */ /* 0x000fe200030f0eff */
[----:B------:R-:W-:Y:S01]  /*91d0*/  @P4 IMAD.MOV.U32 R6, RZ, RZ, R84 ;  /* 0x000000ffff064224 */ /* 0x000fe200078e0054 */
[----:B------:R-:W-:Y:S01]  /*91e0*/  PRMT R72, RZ, 0x7610, R72 ;  /* 0x00007610ff487816 */ /* 0x000fe20000000048 */
[----:B------:R-:W-:-:S03]  /*91f0*/  IMAD R30, R36, 0x44, RZ ;  /* 0x00000044241e7824 */ /* 0x000fc600078e02ff */
[----:B------:R0:W5:Y:S04]  /*9200*/  @P4 LDG.E.U16 R74, desc[UR20][R6.64] ;  /* 0x00000014064a4981 */ /* 0x000168000c1e1500 */
[----:B------:R1:W-:Y:S01]  /*9210*/  STL [R1+0x530], R84 ;  /* 0x0005305401007387 */ /* 0x0003e20000100800 */
[----:B0-----:R-:W-:Y:S02]  /*9220*/  @P3 IMAD.MOV.U32 R6, RZ, RZ, R83 ;  /* 0x000000ffff063224 */ /* 0x001fe400078e0053 */
[----:B------:R-:W-:Y:S01]  /*9230*/  @P3 IMAD.MOV.U32 R7, RZ, RZ, R85 ;  /* 0x000000ffff073224 */ /* 0x000fe200078e0055 */
[----:B------:R-:W-:Y:S01]  /*9240*/  STL [R1+0x52c], R87 ;  /* 0x00052c5701007387 */ /* 0x000fe20000100800 */
[----:B-1----:R-:W-:-:S03]  /*9250*/  IADD3 R84, P6, PT, R30, R0, RZ ;  /* 0x000000001e547210 */ /* 0x002fc60007fde0ff */
[----:B------:R-:W-:Y:S01]  /*9260*/  STL [R1+0x538], R83 ;  /* 0x0005385301007387 */ /* 0x000fe20000100800 */
[----:B------:R-:W-:-:S03]  /*9270*/  SHF.R.U64 R31, R3, 0x1c, RZ ;  /* 0x0000001c031f7819 */ /* 0x000fc600000012ff */
[----:B------:R0:W5:Y:S04]  /*9280*/  @P3 LDG.E.U16 R72, desc[UR20][R6.64] ;  /* 0x0000001406483981 */ /* 0x000168000c1e1500 */
[----:B------:R1:W-:Y:S01]  /*9290*/  STL [R1+0x534], R85 ;  /* 0x0005345501007387 */ /* 0x0003e20000100800 */
[----:B------:R-:W-:Y:S01]  /*92a0*/  LOP3.LUT P4, RZ, R31, 0x1, RZ, 0xc0, !PT ;  /* 0x000000011fff7812 */ /* 0x000fe2000788c0ff */
[----:B0-----:R-:W-:Y:S01]  /*92b0*/  IMAD R6, R36, 0x46, RZ ;  /* 0x0000004624067824 */ /* 0x001fe200078e02ff */
[----:B------:R-:W-:Y:S02]  /*92c0*/  SHF.R.U64 R7, R3, 0x1b, RZ ;  /* 0x0000001b03077819 */ /* 0x000fe400000012ff */
[----:B-1----:R-:W-:Y:S02]  /*92d0*/  LEA.HI.X.SX32 R85, R29, R2, 0x1, P6 ;  /* 0x000000021d557211 */ /* 0x002fe400030f0eff */
[----:B------:R-:W-:-:S02]  /*92e0*/  PRMT R75, RZ, 0x7610, R75 ;  /* 0x00007610ff4b7816 */ /* 0x000fc4000000004b */
[----:B------:R-:W-:Y:S01]  /*92f0*/  LOP3.LUT P3, RZ, R7, 0x1, RZ, 0xc0, !PT ;  /* 0x0000000107ff7812 */ /* 0x000fe2000786c0ff */
[----:B------:R-:W-:Y:S01]  /*9300*/  @P0 IMAD.MOV.U32 R7, RZ, RZ, R85 ;  /* 0x000000ffff070224 */ /* 0x000fe200078e0055 */
[----:B------:R-:W-:Y:S01]  /*9310*/  IADD3 R83, P6, PT, R6, R0, RZ ;  /* 0x0000000006537210 */ /* 0x000fe20007fde0ff */
[----:B------:R-:W-:Y:S02]  /*9320*/  @P0 IMAD.MOV.U32 R6, RZ, RZ, R84 ;  /* 0x000000ffff060224 */ /* 0x000fe400078e0054 */
[C---:B------:R-:W-:Y:S01]  /*9330*/  IMAD R29, R36.reuse, 0x23, RZ ;  /* 0x00000023241d7824 */ /* 0x040fe200078e02ff */
[----:B------:R-:W-:Y:S04]  /*9340*/  STL [R1+0x540], R84 ;  /* 0x0005405401007387 */ /* 0x000fe80000100800 */
[----:B------:R0:W5:Y:S04]  /*9350*/  @P0 LDG.E.U16 R75, desc[UR20][R6.64] ;  /* 0x00000014064b0981 */ /* 0x000168000c1e1500 */
[----:B------:R1:W-:Y:S01]  /*9360*/  STL [R1+0x53c], R85 ;  /* 0x00053c5501007387 */ /* 0x0003e20000100800 */
[----:B------:R-:W-:Y:S01]  /*9370*/  PRMT R73, RZ, 0x7610, R73 ;  /* 0x00007610ff497816 */ /* 0x000fe20000000049 */
[----:B0-----:R-:W-:Y:S01]  /*9380*/  IMAD R6, R36, 0x48, RZ ;  /* 0x0000004824067824 */ /* 0x001fe200078e02ff */
[----:B------:R-:W-:-:S02]  /*9390*/  SHF.R.U64 R7, R3, 0x1a, RZ ;  /* 0x0000001a03077819 */ /* 0x000fc400000012ff */
[----:B-1----:R-:W-:Y:S02]  /*93a0*/  LEA.HI.X.SX32 R85, R29, R2, 0x1, P6 ;  /* 0x000000021d557211 */ /* 0x002fe400030f0eff */
[----:B------:R-:W-:Y:S02]  /*93b0*/  LOP3.LUT P0, RZ, R7, 0x1, RZ, 0xc0, !PT ;  /* 0x0000000107ff7812 */ /* 0x000fe4000780c0ff */
[----:B------:R-:W-:Y:S01]  /*93c0*/  IADD3 R84, P6, PT, R6, R0, RZ ;  /* 0x0000000006547210 */ /* 0x000fe20007fde0ff */
[----:B------:R-:W-:Y:S02]  /*93d0*/  @P4 IMAD.MOV.U32 R6, RZ, RZ, R83 ;  /* 0x000000ffff064224 */ /* 0x000fe400078e0053 */
[----:B------:R-:W-:Y:S01]  /*93e0*/  @P4 IMAD.MOV.U32 R7, RZ, RZ, R85 ;  /* 0x000000ffff074224 */ /* 0x000fe200078e0055 */
[----:B------:R-:W-:Y:S01]  /*93f0*/  SHF.R.U64 R29, R3, 0x19, RZ ;  /* 0x00000019031d7819 */ /* 0x000fe200000012ff */
[----:B------:R-:W-:Y:S04]  /*9400*/  STL [R1+0x548], R83 ;  /* 0x0005485301007387 */ /* 0x000fe80000100800 */
[----:B------:R0:W5:Y:S01]  /*9410*/  @P4 LDG.E.U16 R73, desc[UR20][R6.64] ;  /* 0x0000001406494981 */ /* 0x000162000c1e1500 */
[----:B------:R-:W-:Y:S01]  /*9420*/  LOP3.LUT P4, RZ, R29, 0x1, RZ, 0xc0, !PT ;  /* 0x000000011dff7812 */ /* 0x000fe2000788c0ff */
[----:B------:R-:W-:-:S02]  /*9430*/  IMAD R29, R36, 0x25, RZ ;  /* 0x00000025241d7824 */ /* 0x000fc400078e02ff */
[----:B------:R1:W-:Y:S01]  /*9440*/  STL [R1+0x544], R85 ;  /* 0x0005445501007387 */ /* 0x0003e20000100800 */
[----:B0-----:R-:W-:Y:S01]  /*9450*/  IMAD R6, R36, 0x4a, RZ ;  /* 0x0000004a24067824 */ /* 0x001fe200078e02ff */
[----:B-1----:R-:W-:-:S04]  /*9460*/  LEA.HI.X.SX32 R85, R28, R2, 0x1, P6 ;  /* 0x000000021c557211 */ /* 0x002fc800030f0eff */
[----:B------:R-:W-:Y:S01]  /*9470*/  IADD3 R83, P6, PT, R6, R0, RZ ;  /* 0x0000000006537210 */ /* 0x000fe20007fde0ff */
[----:B------:R0:W-:Y:S01]  /*9480*/  STL [R1+0x550], R84 ;  /* 0x0005505401007387 */ /* 0x0001e20000100800 */
[----:B------:R-:W-:Y:S01]  /*9490*/  PRMT R71, RZ, 0x7610, R71 ;  /* 0x00007610ff477816 */ /* 0x000fe20000000047 */
[----:B------:R-:W-:Y:S02]  /*94a0*/  @P3 IMAD.MOV.U32 R6, RZ, RZ, R84 ;  /* 0x000000ffff063224 */ /* 0x000fe400078e0054 */
[----:B------:R-:W-:Y:S01]  /*94b0*/  @P3 IMAD.MOV.U32 R7, RZ, RZ, R85 ;  /* 0x000000ffff073224 */ /* 0x000fe200078e0055 */
[----:B------:R-:W-:-:S04]  /*94c0*/  PRMT R69, RZ, 0x7610, R69 ;  /* 0x00007610ff457816 */ /* 0x000fc80000000045 */
[----:B------:R1:W5:Y:S01]  /*94d0*/  @P3 LDG.E.U16 R71, desc[UR20][R6.64] ;  /* 0x0000001406473981 */ /* 0x000362000c1e1500 */
[----:B0-----:R-:W-:Y:S01]  /*94e0*/  LEA.HI.X.SX32 R84, R29, R2, 0x1, P6 ;  /* 0x000000021d547211 */ /* 0x001fe200030f0eff */
[----:B------:R-:W-:Y:S02]  /*94f0*/  IMAD R29, R36, 0x4c, RZ ;  /* 0x0000004c241d7824 */ /* 0x000fe400078e02ff */
[----:B------:R-:W-:Y:S01]  /*9500*/  STL [R1+0x54c], R85 ;  /* 0x00054c5501007387 */ /* 0x000fe20000100800 */
[----:B------:R-:W-:Y:S01]  /*9510*/  SHF.R.U64 R28, R3, 0x18, RZ ;  /* 0x00000018031c7819 */ /* 0x000fe200000012ff */
[----:B-1----:R-:W-:Y:S02]  /*9520*/  @P0 IMAD.MOV.U32 R6, RZ, RZ, R83 ;  /* 0x000000ffff060224 */ /* 0x002fe400078e0053 */
[----:B------:R-:W-:Y:S01]  /*9530*/  @P0 IMAD.MOV.U32 R7, RZ, RZ, R84 ;  /* 0x000000ffff070224 */ /* 0x000fe200078e0054 */
[----:B------:R-:W-:Y:S04]  /*9540*/  STL [R1+0x558], R83 ;  /* 0x0005585301007387 */ /* 0x000fe80000100800 */
[----:B------:R0:W-:Y:S04]  /*9550*/  STL [R1+0x554], R84 ;  /* 0x0005545401007387 */ /* 0x0001e80000100800 */
[----:B------:R1:W5:Y:S01]  /*9560*/  @P0 LDG.E.U16 R69, desc[UR20][R6.64] ;  /* 0x0000001406450981 */ /* 0x000362000c1e1500 */
[----:B------:R-:W-:-:S02]  /*9570*/  LOP3.LUT P3, RZ, R28, 0x1, RZ, 0xc0, !PT ;  /* 0x000000011cff7812 */ /* 0x000fc4000786c0ff */
[----:B0-----:R-:W-:Y:S01]  /*9580*/  IADD3 R84, P6, PT, R29, R0, RZ ;  /* 0x000000001d547210 */ /* 0x001fe20007fde0ff */
[----:B-1----:R-:W-:-:S03]  /*9590*/  IMAD R7, R36, 0x4e, RZ ;  /* 0x0000004e24077824 */ /* 0x002fc600078e02ff */
[----:B------:R-:W-:Y:S01]  /*95a0*/  LEA.HI.X.SX32 R87, R27, R2, 0x1, P6 ;  /* 0x000000021b577211 */ /* 0x000fe200030f0eff */
[----:B------:R-:W-:Y:S01]  /*95b0*/  IMAD R6, R36, 0x27, RZ ;  /* 0x0000002724067824 */ /* 0x000fe200078e02ff */
[----:B------:R-:W-:-:S03]  /*95c0*/  IADD3 R83, P6, PT, R7, R0, RZ ;  /* 0x0000000007537210 */ /* 0x000fc60007fde0ff */
[----:B------:R-:W-:Y:S01]  /*95d0*/  @P4 IMAD.MOV.U32 R7, RZ, RZ, R87 ;  /* 0x000000ffff074224 */ /* 0x000fe200078e0057 */
[----:B------:R-:W-:Y:S02]  /*95e0*/  PRMT R67, RZ, 0x7610, R67 ;  /* 0x00007610ff437816 */ /* 0x000fe40000000043 */
[----:B------:R-:W-:Y:S01]  /*95f0*/  LEA.HI.X.SX32 R85, R6, R2, 0x1, P6 ;  /* 0x0000000206557211 */ /* 0x000fe200030f0eff */
[----:B------:R-:W-:Y:S01]  /*9600*/  @P4 IMAD.MOV.U32 R6, RZ, RZ, R84 ;  /* 0x000000ffff064224 */ /* 0x000fe200078e0054 */
[----:B------:R-:W-:Y:S01]  /*9610*/  SHF.R.U64 R28, R3, 0x17, RZ ;  /* 0x00000017031c7819 */ /* 0x000fe200000012ff */
[----:B------:R-:W-:Y:S01]  /*9620*/  IMAD R27, R36, 0x50, RZ ;  /* 0x00000050241b7824 */ /* 0x000fe200078e02ff */
[----:B------:R-:W-:Y:S02]  /*9630*/  PRMT R66, RZ, 0x7610, R66 ;  /* 0x00007610ff427816 */ /* 0x000fe40000000042 */
[----:B------:R-:W-:Y:S01]  /*9640*/  LOP3.LUT P0, RZ, R28, 0x1, RZ, 0xc0, !PT ;  /* 0x000000011cff7812 */ /* 0x000fe2000780c0ff */
[----:B------:R0:W5:Y:S04]  /*9650*/  @P4 LDG.E.U16 R67, desc[UR20][R6.64] ;  /* 0x0000001406434981 */ /* 0x000168000c1e1500 */
[----:B------:R1:W-:Y:S01]  /*9660*/  STL [R1+0x560], R84 ;  /* 0x0005605401007387 */ /* 0x0003e20000100800 */
[----:B0-----:R-:W-:-:S02]  /*9670*/  @P3 IMAD.MOV.U32 R6, RZ, RZ, R83 ;  /* 0x000000ffff063224 */ /* 0x001fc400078e0053 */
        /* <DEDUP_REMOVED lines=44> */
[----:B------:R-:W-:Y:S01]  /*9940*/  IMAD R21, R36, 0x58, RZ ;  /* 0x0000005824157824 */ /* 0x000fe200078e02ff */
[----:B------:R-:W-:Y:S01]  /*9950*/  SHF.R.U64 R19, R3, 0x12, RZ ;  /* 0x0000001203137819 */ /* 0x000fe200000012ff */
[----:B-1----:R-:W-:Y:S02]  /*9960*/  @P0 IMAD.MOV.U32 R6, RZ, RZ, R83 ;  /* 0x000000ffff060224 */ /* 0x002fe400078e0053 */
[----:B------:R-:W-:Y:S01]  /*9970*/  @P0 IMAD.MOV.U32 R7, RZ, RZ, R84 ;  /* 0x000000ffff070224 */ /* 0x000fe200078e0054 */
[----:B------:R-:W-:-:S04]  /*9980*/  IADD3 R21, P6, PT, R21, R0, RZ ;  /* 0x0000000015157210 */ /* 0x000fc80007fde0ff */
[----:B------:R0:W5:Y:S01]  /*9990*/  @P0 LDG.E.U16 R56, desc[UR20][R6.64] ;  /* 0x0000001406380981 */ /* 0x000162000c1e1500 */
[----:B------:R-:W-:-:S03]  /*99a0*/  LOP3.LUT P3, RZ, R19, 0x1, RZ, 0xc0, !PT ;  /* 0x0000000113ff7812 */ /* 0x000fc6000786c0ff */
[----:B------:R1:W-:Y:S01]  /*99b0*/  STL [R1+0x57c], R85 ;  /* 0x00057c5501007387 */ /* 0x0003e20000100800 */
[----:B0-----:R-:W-:-:S03]  /*99c0*/  IMAD R7, R36, 0x5a, RZ ;  /* 0x0000005a24077824 */ /* 0x001fc600078e02ff */
[----:B------:R0:W-:Y:S01]  /*99d0*/  STL [R1+0x588], R83 ;  /* 0x0005885301007387 */ /* 0x0001e20000100800 */
[----:B------:R-:W-:Y:S01]  /*99e0*/  IMAD R6, R36, 0x2d, RZ ;  /* 0x0000002d24067824 */ /* 0x000fe200078e02ff */
[----:B-1----:R-:W-:Y:S02]  /*99f0*/  LEA.HI.X.SX32 R85, R14, R2, 0x1, P6 ;  /* 0x000000020e557211 */ /* 0x002fe400030f0eff */
[----:B------:R1:W-:Y:S01]  /*9a00*/  STL [R1+0x584], R84 ;  /* 0x0005845401007387 */ /* 0x0003e20000100800 */
[----:B------:R-:W-:Y:S02]  /*9a10*/  PRMT R55, RZ, 0x7610, R55 ;  /* 0x00007610ff377816 */ /* 0x000fe40000000037 */
[----:B0-----:R-:W-:Y:S01]  /*9a20*/  IADD3 R83, P6, PT, R7, R0, RZ ;  /* 0x0000000007537210 */ /* 0x001fe20007fde0ff */
[----:B------:R-:W-:Y:S01]  /*9a30*/  @P4 IMAD.MOV.U32 R7, RZ, RZ, R85 ;  /* 0x000000ffff074224 */ /* 0x000fe200078e0055 */
[----:B------:R-:W-:Y:S02]  /*9a40*/  SHF.R.U64 R19, R3, 0x11, RZ ;  /* 0x0000001103137819 */ /* 0x000fe400000012ff */
[----:B-1----:R-:W-:Y:S01]  /*9a50*/  LEA.HI.X.SX32 R84, R6, R2, 0x1, P6 ;  /* 0x0000000206547211 */ /* 0x002fe200030f0eff */
[----:B------:R-:W-:Y:S01]  /*9a60*/  @P4 IMAD.MOV.U32 R6, RZ, RZ, R21 ;  /* 0x000000ffff064224 */ /* 0x000fe200078e0015 */
[----:B------:R-:W-:Y:S01]  /*9a70*/  LOP3.LUT P0, RZ, R19, 0x1, RZ, 0xc0, !PT ;  /* 0x0000000113ff7812 */ /* 0x000fe2000780c0ff */
[----:B------:R-:W-:Y:S01]  /*9a80*/  IMAD R14, R36, 0x5c, RZ ;  /* 0x0000005c240e7824 */ /* 0x000fe200078e02ff */
[----:B------:R-:W-:-:S02]  /*9a90*/  PRMT R54, RZ, 0x7610, R54 ;  /* 0x00007610ff367816 */ /* 0x000fc40000000036 */
[----:B------:R0:W5:Y:S02]  /*9aa0*/  @P4 LDG.E.U16 R55, desc[UR20][R6.64] ;  /* 0x0000001406374981 */ /* 0x000164000c1e1500 */
[----:B------:R-:W-:Y:S02]  /*9ab0*/  IADD3 R14, P6, PT, R14, R0, RZ ;  /* 0x000000000e0e7210 */ /* 0x000fe40007fde0ff */
[----:B------:R-:W-:Y:S01]  /*9ac0*/  STL [R1+0x590], R21 ;  /* 0x0005901501007387 */ /* 0x000fe20000100800 */
[----:B0-----:R-:W-:Y:S02]  /*9ad0*/  @P3 IMAD.MOV.U32 R6, RZ, RZ, R83 ;  /* 0x000000ffff063224 */ /* 0x001fe400078e0053 */
[----:B------:R-:W-:Y:S01]  /*9ae0*/  @P3 IMAD.MOV.U32 R7, RZ, RZ, R84 ;  /* 0x000000ffff073224 */ /* 0x000fe200078e0054 */
        /* <DEDUP_REMOVED lines=38> */
[----:B------:R1:W-:Y:S01]  /*9d50*/  STL [R1+0x5ac], R83 ;  /* 0x0005ac5301007387 */ /* 0x0003e20000100800 */
[----:B------:R-:W-:Y:S01]  /*9d60*/  @P3 IMAD.MOV.U32 R7, RZ, RZ, R83 ;  /* 0x000000ffff073224 */ /* 0x000fe200078e0053 */
[----:B------:R-:W-:Y:S02]  /*9d70*/  SHF.R.U64 R5, R3, 0xc, RZ ;  /* 0x0000000c03057819 */ /* 0x000fe400000012ff */
[----:B------:R-:W-:Y:S01]  /*9d80*/  PRMT R28, RZ, 0x7610, R28 ;  /* 0x00007610ff1c7816 */ /* 0x000fe2000000001c */
[----:B0-----:R-:W-:Y:S01]  /*9d90*/  IMAD R14, R36, 0x64, RZ ;  /* 0x00000064240e7824 */ /* 0x001fe200078e02ff */
[----:B------:R0:W5:Y:S01]  /*9da0*/  @P3 LDG.E.U16 R49, desc[UR20][R6.64] ;  /* 0x0000001406313981 */ /* 0x000162000c1e1500 */
[----:B-1----:R-:W-:-:S03]  /*9db0*/  LEA.HI.X.SX32 R83, R8, R2, 0x1, P6 ;  /* 0x0000000208537211 */ /* 0x002fc600030f0eff */
[----:B------:R1:W-:Y:S01]  /*9dc0*/  STL [R1+0x5b8], R21 ;  /* 0x0005b81501007387 */ /* 0x0003e20000100800 */
[----:B------:R-:W-:Y:S01]  /*9dd0*/  LOP3.LUT P3, RZ, R5, 0x1, RZ, 0xc0, !PT ;  /* 0x0000000105ff7812 */ /* 0x000fe2000786c0ff */
[----:B------:R-:W-:Y:S02]  /*9de0*/  IMAD R5, R36, 0x66, RZ ;  /* 0x0000006624057824 */ /* 0x000fe400078e02ff */
[----:B0-----:R-:W-:Y:S02]  /*9df0*/  @P0 IMAD.MOV.U32 R6, RZ, RZ, R21 ;  /* 0x000000ffff060224 */ /* 0x001fe400078e0015 */
[----:B------:R-:W-:Y:S01]  /*9e00*/  @P0 IMAD.MOV.U32 R7, RZ, RZ, R83 ;  /* 0x000000ffff070224 */ /* 0x000fe200078e0053 */
[----:B-1----:R-:W-:Y:S01]  /*9e10*/  IADD3 R21, P6, PT, R14, R0, RZ ;  /* 0x000000000e157210 */ /* 0x002fe20007fde0ff */
[----:B------:R0:W-:Y:S03]  /*9e20*/  STL [R1+0x5b4], R83 ;  /* 0x0005b45301007387 */ /* 0x0001e60000100800 */
[----:B------:R-:W-:Y:S01]  /*9e30*/  LEA.HI.X.SX32 R9, R9, R2, 0x1, P6 ;  /* 0x0000000209097211 */ /* 0x000fe200030f0eff */
[----:B------:R1:W5:Y:S01]  /*9e40*/  @P0 LDG.E.U16 R28, desc[UR20][R6.64] ;  /* 0x00000014061c0981 */ /* 0x000362000c1e1500 */
[----:B------:R-:W-:-:S02]  /*9e50*/  PRMT R48, RZ, 0x7610, R48 ;  /* 0x00007610ff307816 */ /* 0x000fc40000000030 */
[----:B0-----:R-:W-:Y:S01]  /*9e60*/  IADD3 R83, P6, PT, R5, R0, RZ ;  /* 0x0000000005537210 */ /* 0x001fe20007fde0ff */
[----:B-1----:R-:W-:Y:S01]  /*9e70*/  IMAD R6, R36, 0x33, RZ ;  /* 0x0000003324067824 */ /* 0x002fe200078e02ff */
[----:B------:R-:W-:Y:S01]  /*9e80*/  SHF.R.U64 R8, R3, 0xb, RZ ;  /* 0x0000000b03087819 */ /* 0x000fe200000012ff */
[----:B------:R-:W-:-:S03]  /*9e90*/  @P4 IMAD.MOV.U32 R7, RZ, RZ, R9 ;  /* 0x000000ffff074224 */ /* 0x000fc600078e0009 */
[----:B------:R-:W-:Y:S01]  /*9ea0*/  LEA.HI.X.SX32 R84, R6, R2, 0x1, P6 ;  /* 0x0000000206547211 */ /* 0x000fe200030f0eff */
[----:B------:R-:W-:Y:S01]  /*9eb0*/  @P4 IMAD.MOV.U32 R6, RZ, RZ, R21 ;  /* 0x000000ffff064224 */ /* 0x000fe200078e0015 */
[----:B------:R-:W-:Y:S01]  /*9ec0*/  LOP3.LUT P0, RZ, R8, 0x1, RZ, 0xc0, !PT ;  /* 0x0000000108ff7812 */ /* 0x000fe2000780c0ff */
[----:B------:R-:W-:Y:S01]  /*9ed0*/  IMAD R5, R36, 0x68, RZ ;  /* 0x0000006824057824 */ /* 0x000fe200078e02ff */
[----:B------:R-:W-:Y:S02]  /*9ee0*/  PRMT R29, RZ, 0x7610, R29 ;  /* 0x00007610ff1d7816 */ /* 0x000fe4000000001d */
[----:B------:R0:W5:Y:S04]  /*9ef0*/  @P4 LDG.E.U16 R48, desc[UR20][R6.64] ;  /* 0x0000001406304981 */ /* 0x000168000c1e1500 */
[----:B------:R1:W-:Y:S01]  /*9f00*/  STL [R1+0x5c0], R21 ;  /* 0x0005c01501007387 */ /* 0x0003e20000100800 */
[----:B------:R-:W-:Y:S01]  /*9f10*/  SHF.R.U64 R8, R3, 0xa, RZ ;  /* 0x0000000a03087819 */ /* 0x000fe200000012ff */
[----:B0-----:R-:W-:-:S02]  /*9f20*/  @P3 IMAD.MOV.U32 R6, RZ, RZ, R83 ;  /* 0x000000ffff063224 */ /* 0x001fc400078e0053 */
[----:B------:R-:W-:Y:S01]  /*9f30*/  @P3 IMAD.MOV.U32 R7, RZ, RZ, R84 ;  /* 0x000000ffff073224 */ /* 0x000fe200078e0054 */
[----:B-1----:R-:W-:Y:S01]  /*9f40*/  IADD3 R21, P4, PT, R5, R0, RZ ;  /* 0x0000000005157210 */ /* 0x002fe20007f9e0ff */
[----:B------:R-:W-:Y:S01]  /*9f50*/  STL [R1+0x5bc], R9 ;  /* 0x0005bc0901007387 */ /* 0x000fe20000100800 */
[----:B------:R-:W-:-:S03]  /*9f60*/  IMAD R5, R36, 0x6a, RZ ;  /* 0x0000006a24057824 */ /* 0x000fc600078e02ff */
[----:B------:R0:W-:Y:S04]  /*9f70*/  STL [R1+0x5c8], R83 ;  /* 0x0005c85301007387 */ /* 0x0001e80000100800 */
[----:B------:R1:W5:Y:S01]  /*9f80*/  @P3 LDG.E.U16 R29, desc[UR20][R6.64] ;  /* 0x00000014061d3981 */ /* 0x000362000c1e1500 */
[----:B------:R-:W-:Y:S02]  /*9f90*/  LOP3.LUT P6, RZ, R8, 0x1, RZ, 0xc0, !PT ;  /* 0x0000000108ff7812 */ /* 0x000fe400078cc0ff */
[----:B0-----:R-:W-:Y:S02]  /*9fa0*/  LEA.HI.X.SX32 R83, R10, R2, 0x1, P4 ;  /* 0x000000020a537211 */ /* 0x001fe400020f0eff */
[----:B-1----:R-:W-:-:S03]  /*9fb0*/  SHF.R.U64 R6, R3, 0x9, RZ ;  /* 0x0000000903067819 */ /* 0x002fc600000012ff */
[----:B------:R-:W-:Y:S01]  /*9fc0*/  @P0 IMAD.MOV.U32 R7, RZ, RZ, R83 ;  /* 0x000000ffff070224 */ /* 0x000fe200078e0053 */
[----:B------:R-:W-:Y:S02]  /*9fd0*/  PRMT R47, RZ, 0x7610, R47 ;  /* 0x00007610ff2f7816 */ /* 0x000fe4000000002f */
[----:B------:R-:W-:Y:S01]  /*9fe0*/  LOP3.LUT P3, RZ, R6, 0x1, RZ, 0xc0, !PT ;  /* 0x0000000106ff7812 */ /* 0x000fe2000786c0ff */
[----:B------:R-:W-:Y:S01]  /*9ff0*/  @P0 IMAD.MOV.U32 R6, RZ, RZ, R21 ;  /* 0x000000ffff060224 */ /* 0x000fe200078e0015 */
[----:B------:R-:W-:Y:S01]  /*a000*/  IADD3 R9, P4, PT, R5, R0, RZ ;  /* 0x0000000005097210 */ /* 0x000fe20007f9e0ff */
[C---:B------:R-:W-:Y:S01]  /*a010*/  IMAD R8, R36.reuse, 0x35, RZ ;  /* 0x0000003524087824 */ /* 0x040fe200078e02ff */
[----:B------:R-:W-:Y:S04]  /*a020*/  STL [R1+0x5c4], R84 ;  /* 0x0005c45401007387 */ /* 0x000fe80000100800 */
[----:B------:R-:W-:Y:S01]  /*a030*/  STL [R1+0x5d0], R21 ;  /* 0x0005d01501007387 */ /* 0x000fe20000100800 */
[----:B------:R-:W-:-:S03]  /*a040*/  IMAD R5, R36, 0x6c, RZ ;  /* 0x0000006c24057824 */ /* 0x000fc600078e02ff */
[----:B------:R0:W-:Y:S04]  /*a050*/  STL [R1+0x5cc], R83 ;  /* 0x0005cc5301007387 */ /* 0x0001e80000100800 */
[----:B------:R1:W5:Y:S01]  /*a060*/  @P0 LDG.E.U16 R47, desc[UR20][R6.64] ;  /* 0x00000014062f0981 */ /* 0x000362000c1e1500 */
[----:B------:R-:W-:Y:S02]  /*a070*/  PRMT R30, RZ, 0x7610, R30 ;  /* 0x00007610ff1e7816 */ /* 0x000fe4000000001e */
[----:B0-----:R-:W-:Y:S02]  /*a080*/  LEA.HI.X.SX32 R83, R8, R2, 0x1, P4 ;  /* 0x0000000208537211 */ /* 0x001fe400020f0eff */
[----:B-1----:R-:W-:-:S03]  /*a090*/  SHF.R.U64 R6, R3, 0x8, RZ ;  /* 0x0000000803067819 */ /* 0x002fc600000012ff */
[----:B------:R-:W-:Y:S01]  /*a0a0*/  @P6 IMAD.MOV.U32 R7, RZ, RZ, R83 ;  /* 0x000000ffff076224 */ /* 0x000fe200078e0053 */
[----:B------:R-:W-:Y:S01]  /*a0b0*/  LOP3.LUT P0, RZ, R6, 0x1, RZ, 0xc0, !PT ;  /* 0x0000000106ff7812 */ /* 0x000fe2000780c0ff */
[----:B------:R-:W-:Y:S01]  /*a0c0*/  @P6 IMAD.MOV.U32 R6, RZ, RZ, R9 ;  /* 0x000000ffff066224 */ /* 0x000fe200078e0009 */
[----:B------:R-:W-:Y:S02]  /*a0d0*/  SHF.R.U64 R8, R3, 0x7, RZ ;  /* 0x0000000703087819 */ /* 0x000fe400000012ff */
[----:B------:R-:W-:Y:S01]  /*a0e0*/  IADD3 R21, P4, PT, R5, R0, RZ ;  /* 0x0000000005157210 */ /* 0x000fe20007f9e0ff */
[----:B------:R-:W-:Y:S01]  /*a0f0*/  IMAD R5, R36, 0x6e, RZ ;  /* 0x0000006e24057824 */ /* 0x000fe200078e02ff */
[----:B------:R0:W5:Y:S01]  /*a100*/  @P6 LDG.E.U16 R30, desc[UR20][R6.64] ;  /* 0x00000014061e6981 */ /* 0x000162000c1e1500 */
[----:B------:R-:W-:Y:S01]  /*a110*/  LOP3.LUT P6, RZ, R8, 0x1, RZ, 0xc0, !PT ;  /* 0x0000000108ff7812 */ /* 0x000fe200078cc0ff */
[----:B------:R-:W-:Y:S01]  /*a120*/  IMAD R8, R36, 0x37, RZ ;  /* 0x0000003724087824 */ /* 0x000fe200078e02ff */
[----:B------:R-:W-:Y:S01]  /*a130*/  LEA.HI.X.SX32 R11, R11, R2, 0x1, P4 ;  /* 0x000000020b0b7211 */ /* 0x000fe200020f0eff */
[----:B------:R1:W-:Y:S01]  /*a140*/  STL [R1+0x5d8], R9 ;  /* 0x0005d80901007387 */ /* 0x0003e20000100800 */
[----:B------:R-:W-:-:S03]  /*a150*/  PRMT R46, RZ, 0x7610, R46 ;  /* 0x00007610ff2e7816 */ /* 0x000fc6000000002e */
[----:B------:R-:W-:Y:S01]  /*a160*/  STL [R1+0x5d4], R83 ;  /* 0x0005d45301007387 */ /* 0x000fe20000100800 */
[----:B0-----:R-:W-:-:S03]  /*a170*/  @P3 IMAD.MOV.U32 R6, RZ, RZ, R21 ;  /* 0x000000ffff063224 */ /* 0x001fc600078e0015 */
[----:B------:R-:W-:Y:S01]  /*a180*/  STL [R1+0x5e0], R21 ;  /* 0x0005e01501007387 */ /* 0x000fe20000100800 */
[----:B-1----:R-:W-:Y:S01]  /*a190*/  IADD3 R9, P4, PT, R5, R0, RZ ;  /* 0x0000000005097210 */ /* 0x002fe20007f9e0ff */
[----:B------:R-:W-:Y:S02]  /*a1a0*/  @P3 IMAD.MOV.U32 R7, RZ, RZ, R11 ;  /* 0x000000ffff073224 */ /* 0x000fe400078e000b */
[----:B------:R0:W-:Y:S01]  /*a1b0*/  STL [R1+0x5dc], R11 ;  /* 0x0005dc0b01007387 */ /* 0x0001e20000100800 */
[----:B------:R-:W-:-:S03]  /*a1c0*/  PRMT R31, RZ, 0x7610, R31 ;  /* 0x00007610ff1f7816 */ /* 0x000fc6000000001f */
[----:B------:R1:W5:Y:S01]  /*a1d0*/  @P3 LDG.E.U16 R46, desc[UR20][R6.64] ;  /* 0x00000014062e3981 */ /* 0x000362000c1e1500 */
[----:B0-----:R-:W-:Y:S01]  /*a1e0*/  LEA.HI.X.SX32 R11, R8, R2, 0x1, P4 ;  /* 0x00000002080b7211 */ /* 0x001fe200020f0eff */
[----:B------:R-:W-:Y:S02]  /*a1f0*/  IMAD R8, R36, 0x70, RZ ;  /* 0x0000007024087824 */ /* 0x000fe400078e02ff */
[----:B-1----:R-:W-:Y:S02]  /*a200*/  @P0 IMAD.MOV.U32 R6, RZ, RZ, R9 ;  /* 0x000000ffff060224 */ /* 0x002fe400078e0009 */
[----:B------:R-:W-:Y:S01]  /*a210*/  @P0 IMAD.MOV.U32 R7, RZ, RZ, R11 ;  /* 0x000000ffff070224 */ /* 0x000fe200078e000b */
[----:B------:R-:W-:Y:S01]  /*a220*/  STL [R1+0x5e8], R9 ;  /* 0x0005e80901007387 */ /* 0x000fe20000100800 */
[----:B------:R-:W-:-:S03]  /*a230*/  SHF.R.U64 R5, R3, 0x6, RZ ;  /* 0x0000000603057819 */ /* 0x000fc600000012ff */
[----:B------:R0:W-:Y:S04]  /*a240*/  STL [R1+0x5e4], R11 ;  /* 0x0005e40b01007387 */ /* 0x0001e80000100800 */
[----:B------:R1:W5:Y:S01]  /*a250*/  @P0 LDG.E.U16 R31, desc[UR20][R6.64] ;  /* 0x00000014061f0981 */ /* 0x000362000c1e1500 */
[----:B------:R-:W-:Y:S02]  /*a260*/  LOP3.LUT P3, RZ, R5, 0x1, RZ, 0xc0, !PT ;  /* 0x0000000105ff7812 */ /* 0x000fe4000786c0ff */
[----:B0-----:R-:W-:Y:S01]  /*a270*/  IADD3 R11, P4, PT, R8, R0, RZ ;  /* 0x00000000080b7210 */ /* 0x001fe20007f9e0ff */
[----:B-1----:R-:W-:-:S03]  /*a280*/  IMAD R6, R36, 0x72, RZ ;  /* 0x0000007224067824 */ /* 0x002fc600078e02ff */
[----:B------:R-:W-:Y:S01]  /*a290*/  LEA.HI.X.SX32 R83, R12, R2, 0x1, P4 ;  /* 0x000000020c537211 */ /* 0x000fe200020f0eff */
[----:B------:R-:W-:Y:S01]  /*a2a0*/  IMAD R7, R36, 0x39, RZ ;  /* 0x0000003924077824 */ /* 0x000fe200078e02ff */
[----:B------:R-:W-:Y:S01]  /*a2b0*/  IADD3 R9, P4, PT, R6, R0, RZ ;  /* 0x0000000006097210 */ /* 0x000fe20007f9e0ff */
[----:B------:R-:W-:Y:S01]  /*a2c0*/  @P6 IMAD.MOV.U32 R6, RZ, RZ, R11 ;  /* 0x000000ffff066224 */ /* 0x000fe200078e000b */
[----:B------:R-:W-:Y:S02]  /*a2d0*/  PRMT R45, RZ, 0x7610, R45 ;  /* 0x00007610ff2d7816 */ /* 0x000fe4000000002d */
[----:B------:R-:W-:Y:S01]  /*a2e0*/  LEA.HI.X.SX32 R21, R7, R2, 0x1, P4 ;  /* 0x0000000207157211 */ /* 0x000fe200020f0eff */
[----:B------:R-:W-:Y:S01]  /*a2f0*/  @P6 IMAD.MOV.U32 R7, RZ, RZ, R83 ;  /* 0x000000ffff076224 */ /* 0x000fe200078e0053 */
[----:B------:R-:W-:Y:S01]  /*a300*/  SHF.R.U64 R5, R3, 0x5, RZ ;  /* 0x0000000503057819 */ /* 0x000fe200000012ff */
[----:B------:R-:W-:Y:S01]  /*a310*/  IMAD R8, R36, 0x74, RZ ;  /* 0x0000007424087824 */ /* 0x000fe200078e02ff */
[----:B------:R-:W-:-:S02]  /*a320*/  PRMT R32, RZ, 0x7610, R32 ;  /* 0x00007610ff207816 */ /* 0x000fc40000000020 */
[----:B------:R0:W5:Y:S01]  /*a330*/  @P6 LDG.E.U16 R45, desc[UR20][R6.64] ;  /* 0x00000014062d6981 */ /* 0x000162000c1e1500 */
[----:B------:R-:W-:Y:S02]  /*a340*/  LOP3.LUT P0, RZ, R5, 0x1, RZ, 0xc0, !PT ;  /* 0x0000000105ff7812 */ /* 0x000fe4000780c0ff */
[----:B------:R-:W-:Y:S01]  /*a350*/  SHF.R.U64 R5, R3, 0x4, RZ ;  /* 0x0000000403057819 */ /* 0x000fe200000012ff */
[----:B------:R1:W-:Y:S01]  /*a360*/  STL [R1+0x5f0], R11 ;  /* 0x0005f00b01007387 */ /* 0x0003e20000100800 */
[----:B0-----:R-:W-:Y:S02]  /*a370*/  @P3 IMAD.MOV.U32 R6, RZ, RZ, R9 ;  /* 0x000000ffff063224 */ /* 0x001fe400078e0009 */
[----:B------:R-:W-:Y:S01]  /*a380*/  @P3 IMAD.MOV.U32 R7, RZ, RZ, R21 ;  /* 0x000000ffff073224 */ /* 0x000fe200078e0015 */
[----:B------:R-:W-:Y:S01]  /*a390*/  STL [R1+0x5ec], R83 ;  /* 0x0005ec5301007387 */ /* 0x000fe20000100800 */
[----:B-1----:R-:W-:-:S03]  /*a3a0*/  IADD3 R11, P6, PT, R8, R0, RZ ;  /* 0x00000000080b7210 */ /* 0x002fc60007fde0ff */
[----:B------:R0:W5:Y:S01]  /*a3b0*/  @P3 LDG.E.U16 R32, desc[UR20][R6.64] ;  /* 0x0000001406203981 */ /* 0x000162000c1e1500 */
[----:B------:R-:W-:-:S03]  /*a3c0*/  LOP3.LUT P4, RZ, R5, 0x1, RZ, 0xc0, !PT ;  /* 0x0000000105ff7812 */ /* 0x000fc6000788c0ff */
[----:B------:R-:W-:Y:S01]  /*a3d0*/  STL [R1+0x5f8], R9 ;  /* 0x0005f80901007387 */ /* 0x000fe20000100800 */
[----:B------:R-:W-:-:S03]  /*a3e0*/  IMAD R8, R36, 0x3b, RZ ;  /* 0x0000003b24087824 */ /* 0x000fc600078e02ff */
[----:B------:R1:W-:Y:S01]  /*a3f0*/  STL [R1+0x5f4], R21 ;  /* 0x0005f41501007387 */ /* 0x0003e20000100800 */
[----:B0-----:R-:W-:Y:S01]  /*a400*/  IMAD R6, R36, 0x76, RZ ;  /* 0x0000007624067824 */ /* 0x001fe200078e02ff */
[----:B------:R-:W-:Y:S02]  /*a410*/  PRMT R44, RZ, 0x7610, R44 ;  /* 0x00007610ff2c7816 */ /* 0x000fe4000000002c */
[----:B------:R0:W-:Y:S01]  /*a420*/  STL [R1+0x600], R11 ;  /* 0x0006000b01007387 */ /* 0x0001e20000100800 */
[----:B-1----:R-:W-:Y:S02]  /*a430*/  LEA.HI.X.SX32 R21, R13, R2, 0x1, P6 ;  /* 0x000000020d157211 */ /* 0x002fe400030f0eff */
[----:B------:R-:W-:Y:S01]  /*a440*/  IADD3 R9, P6, PT, R6, R0, RZ ;  /* 0x0000000006097210 */ /* 0x000fe20007fde0ff */
[----:B------:R-:W-:Y:S02]  /*a450*/  @P0 IMAD.MOV.U32 R6, RZ, RZ, R11 ;  /* 0x000000ffff060224 */ /* 0x000fe400078e000b */
[----:B------:R-:W-:Y:S01]  /*a460*/  @P0 IMAD.MOV.U32 R7, RZ, RZ, R21 ;  /* 0x000000ffff070224 */ /* 0x000fe200078e0015 */
[----:B0-----:R-:W-:-:S02]  /*a470*/  LEA.HI.X.SX32 R11, R8, R2, 0x1, P6 ;  /* 0x00000002080b7211 */ /* 0x001fc400030f0eff */
[----:B------:R-:W-:Y:S02]  /*a480*/  SHF.R.U64 R5, R3, 0x3, RZ ;  /* 0x0000000303057819 */ /* 0x000fe400000012ff */
[----:B------:R0:W5:Y:S01]  /*a490*/  @P0 LDG.E.U16 R44, desc[UR20][R6.64] ;  /* 0x00000014062c0981 */ /* 0x000162000c1e1500 */
[----:B------:R-:W-:Y:S01]  /*a4a0*/  PRMT R33, RZ, 0x7610, R33 ;  /* 0x00007610ff217816 */ /* 0x000fe20000000021 */
[----:B------:R-:W-:Y:S01]  /*a4b0*/  IMAD R8, R36, 0x78, RZ ;  /* 0x0000007824087824 */ /* 0x000fe200078e02ff */
[----:B------:R-:W-:Y:S02]  /*a4c0*/  LOP3.LUT P3, RZ, R5, 0x1, RZ, 0xc0, !PT ;  /* 0x0000000105ff7812 */ /* 0x000fe4000786c0ff */
[C---:B------:R-:W-:Y:S01]  /*a4d0*/  SHF.R.U64 R5, R3.reuse, 0x2, RZ ;  /* 0x0000000203057819 */ /* 0x040fe200000012ff */
[----:B------:R-:W-:Y:S01]  /*a4e0*/  STL [R1+0x5fc], R21 ;  /* 0x0005fc1501007387 */ /* 0x000fe20000100800 */
[----:B------:R-:W-:Y:S01]  /*a4f0*/  SHF.R.U64 R3, R3, 0x1, RZ ;  /* 0x0000000103037819 */ /* 0x000fe200000012ff */
[----:B0-----:R-:W-:-:S02]  /*a500*/  @P4 IMAD.MOV.U32 R6, RZ, RZ, R9 ;  /* 0x000000ffff064224 */ /* 0x001fc400078e0009 */
[----:B------:R-:W-:Y:S01]  /*a510*/  @P4 IMAD.MOV.U32 R7, RZ, RZ, R11 ;  /* 0x000000ffff074224 */ /* 0x000fe200078e000b */
[----:B------:R-:W-:Y:S01]  /*a520*/  STL [R1+0x608], R9 ;  /* 0x0006080901007387 */ /* 0x000fe20000100800 */
[----:B------:R-:W-:-:S03]  /*a530*/  LOP3.LUT P0, RZ, R5, 0x1, RZ, 0xc0, !PT ;  /* 0x0000000105ff7812 */ /* 0x000fc6000780c0ff */
[----:B------:R0:W-:Y:S04]  /*a540*/  STL [R1+0x604], R11 ;  /* 0x0006040b01007387 */ /* 0x0001e80000100800 */
[----:B------:R1:W5:Y:S01]  /*a550*/  @P4 LDG.E.U16 R33, desc[UR20][R6.64] ;  /* 0x0000001406214981 */ /* 0x000362000c1e1500 */
[----:B------:R-:W-:Y:S01]  /*a560*/  LOP3.LUT P4, RZ, R3, 0x1, RZ, 0xc0, !PT ;  /* 0x0000000103ff7812 */ /* 0x000fe2000788c0ff */
[----:B------:R-:W-:Y:S01]  /*a570*/  IMAD R3, R36, 0x7a, RZ ;  /* 0x0000007a24037824 */ /* 0x000fe200078e02ff */
[----:B0-----:R-:W-:Y:S01]  /*a580*/  IADD3 R11, P6, PT, R8, R0, RZ ;  /* 0x00000000080b7210 */ /* 0x001fe20007fde0ff */
[----:B------:R-:W-:-:S03]  /*a590*/  IMAD R8, R36, 0x3d, RZ ;  /* 0x0000003d24087824 */ /* 0x000fc600078e02ff */
[----:B------:R-:W-:Y:S01]  /*a5a0*/  LEA.HI.X.SX32 R83, R15, R2, 0x1, P6 ;  /* 0x000000020f537211 */ /* 0x000fe200030f0eff */
[----:B------:R-:W-:Y:S01]  /*a5b0*/  IMAD R9, R36, 0x7c, RZ ;  /* 0x0000007c24097824 */ /* 0x000fe200078e02ff */
[----:B------:R-:W-:Y:S01]  /*a5c0*/  IADD3 R21, P6, PT, R3, R0, RZ ;  /* 0x0000000003157210 */ /* 0x000fe20007fde0ff */
[----:B-1----:R-:W-:Y:S01]  /*a5d0*/  @P3 IMAD.MOV.U32 R6, RZ, RZ, R11 ;  /* 0x000000ffff063224 */ /* 0x002fe200078e000b */
[----:B------:R-:W-:Y:S01]  /*a5e0*/  PRMT R43, RZ, 0x7610, R43 ;  /* 0x00007610ff2b7816 */ /* 0x000fe2000000002b */
[----:B------:R-:W-:Y:S01]  /*a5f0*/  @P3 IMAD.MOV.U32 R7, RZ, RZ, R83 ;  /* 0x000000ffff073224 */ /* 0x000fe200078e0053 */
[----:B------:R-:W-:Y:S02]  /*a600*/  LEA.HI.X.SX32 R3, R8, R2, 0x1, P6 ;  /* 0x0000000208037211 */ /* 0x000fe400030f0eff */
[----:B------:R-:W-:Y:S01]  /*a610*/  IADD3 R9, P6, PT, R9, R0, RZ ;  /* 0x0000000009097210 */ /* 0x000fe20007fde0ff */
[----:B------:R-:W-:Y:S01]  /*a620*/  VIADD R5, R4, 0xfffffff0 ;  /* 0xfffffff004057836 */ /* 0x000fe20000000000 */
[----:B------:R0:W5:Y:S01]  /*a630*/  @P3 LDG.E.U16 R43, desc[UR20][R6.64] ;  /* 0x00000014062b3981 */ /* 0x000162000c1e1500 */
[----:B------:R-:W-:-:S03]  /*a640*/  PRMT R34, RZ, 0x7610, R34 ;  /* 0x00007610ff227816 */ /* 0x000fc60000000022 */
[----:B------:R1:W-:Y:S01]  /*a650*/  STL [R1+0x610], R11 ;  /* 0x0006100b01007387 */ /* 0x0003e20000100800 */
[----:B------:R-:W-:Y:S01]  /*a660*/  ISETP.GE.U32.AND P3, PT, R5, 0x7fffffb1, PT ;  /* 0x7fffffb10500780c */ /* 0x000fe20003f66070 */
[----:B0-----:R-:W-:Y:S02]  /*a670*/  @P0 IMAD.MOV.U32 R6, RZ, RZ, R21 ;  /* 0x000000ffff060224 */ /* 0x001fe400078e0015 */
[----:B------:R-:W-:Y:S01]  /*a680*/  @P0 IMAD.MOV.U32 R7, RZ, RZ, R3 ;  /* 0x000000ffff070224 */ /* 0x000fe200078e0003 */
[----:B-1----:R-:W-:Y:S01]  /*a690*/  LEA.HI.X.SX32 R11, R16, R2, 0x1, P6 ;  /* 0x00000002100b7211 */ /* 0x002fe200030f0eff */
[----:B------:R-:W-:Y:S01]  /*a6a0*/  STL [R1+0x60c], R83 ;  /* 0x00060c5301007387 */ /* 0x000fe20000100800 */
[----:B------:R-:W-:Y:S01]  /*a6b0*/  PRMT R42, RZ, 0x7610, R42 ;  /* 0x00007610ff2a7816 */ /* 0x000fe2000000002a */
[----:B------:R-:W-:Y:S02]  /*a6c0*/  VIADD R5, R4, 0xfffffff1 ;  /* 0xfffffff104057836 */ /* 0x000fe40000000000 */
[----:B------:R-:W-:Y:S04]  /*a6d0*/  STL [R1+0x618], R21 ;  /* 0x0006181501007387 */ /* 0x000fe80000100800 */
[----:B------:R0:W5:Y:S04]  /*a6e0*/  @P0 LDG.E.U16 R34, desc[UR20][R6.64] ;  /* 0x0000001406220981 */ /* 0x000168000c1e1500 */
[----:B------:R1:W-:Y:S01]  /*a6f0*/  STL [R1+0x614], R3 ;  /* 0x0006140301007387 */ /* 0x0003e20000100800 */
[----:B------:R-:W-:Y:S01]  /*a700*/  ISETP.GE.U32.AND P0, PT, R5, 0x7fffffb2, PT ;  /* 0x7fffffb20500780c */ /* 0x000fe20003f06070 */
[----:B0-----:R-:W-:-:S02]  /*a710*/  @P4 IMAD.MOV.U32 R6, RZ, RZ, R9 ;  /* 0x000000ffff064224 */ /* 0x001fc400078e0009 */
[----:B------:R-:W-:Y:S02]  /*a720*/  @P4 IMAD.MOV.U32 R7, RZ, RZ, R11 ;  /* 0x000000ffff074224 */ /* 0x000fe400078e000b */
[C---:B-1----:R-:W-:Y:S01]  /*a730*/  IMAD R3, R36.reuse, 0x7e, RZ ;  /* 0x0000007e24037824 */ /* 0x042fe200078e02ff */
[----:B------:R-:W-:Y:S01]  /*a740*/  STL [R1+0x620], R9 ;  /* 0x0006200901007387 */ /* 0x000fe20000100800 */
[----:B------:R-:W-:-:S03]  /*a750*/  IMAD R5, R36, 0x3f, RZ ;  /* 0x0000003f24057824 */ /* 0x000fc600078e02ff */
[----:B------:R0:W-:Y:S04]  /*a760*/  STL [R1+0x61c], R11 ;  /* 0x00061c0b01007387 */ /* 0x0001e80000100800 */
[----:B------:R1:W5:Y:S01]  /*a770*/  @P4 LDG.E.U16 R42, desc[UR20][R6.64] ;  /* 0x00000014062a4981 */ /* 0x000362000c1e1500 */
[-C--:B------:R-:W-:Y:S02]  /*a780*/  IADD3 R8, P6, PT, R17, R0.reuse, RZ ;  /* 0x0000000011087210 */ /* 0x080fe40007fde0ff */
[----:B0-----:R-:W-:Y:S01]  /*a790*/  IADD3 R11, P4, PT, R3, R0, RZ ;  /* 0x00000000030b7210 */ /* 0x001fe20007f9e0ff */
[----:B-1----:R-:W-:-:S03]  /*a7a0*/  IMAD R6, R36, 0xf, RZ ;  /* 0x0000000f24067824 */ /* 0x002fc600078e02ff */
[-C--:B------:R-:W-:Y:S02]  /*a7b0*/  LEA.HI.X.SX32 R21, R5, R2.reuse, 0x1, P4 ;  /* 0x0000000205157211 */ /* 0x080fe400020f0eff */
[----:B------:R-:W-:Y:S02]  /*a7c0*/  PRMT R35, RZ, 0x7610, R35 ;  /* 0x00007610ff237816 */ /* 0x000fe40000000023 */
[----:B------:R-:W-:Y:S01]  /*a7d0*/  LEA.HI.X.SX32 R9, R6, R2, 0x1, P6 ;  /* 0x0000000206097211 */ /* 0x000fe200030f0eff */
[----:B------:R-:W-:Y:S02]  /*a7e0*/  @!P5 IMAD.MOV.U32 R6, RZ, RZ, R11 ;  /* 0x000000ffff06d224 */ /* 0x000fe400078e000b */
[----:B------:R-:W-:Y:S01]  /*a7f0*/  @!P5 IMAD.MOV.U32 R7, RZ, RZ, R21 ;  /* 0x000000ffff07d224 */ /* 0x000fe200078e0015 */
[----:B------:R-:W-:-:S04]  /*a800*/  PRMT R19, RZ, 0x7610, R19 ;  /* 0x00007610ff137816 */ /* 0x000fc80000000013 */
[----:B------:R0:W5:Y:S01]  /*a810*/  @!P5 LDG.E.U16 R35, desc[UR20][R6.64] ;  /* 0x000000140623d981 */ /* 0x000162000c1e1500 */
[----:B------:R-:W-:-:S03]  /*a820*/  VIADD R3, R4, 0xfffffff2 ;  /* 0xfffffff204037836 */ /* 0x000fc60000000000 */
[----:B------:R-:W-:Y:S01]  /*a830*/  STL [R1+0x628], R11 ;  /* 0x0006280b01007387 */ /* 0x000fe20000100800 */
[----:B0-----:R-:W-:Y:S02]  /*a840*/  @!P3 IMAD.MOV.U32 R6, RZ, RZ, R8 ;  /* 0x000000ffff06b224 */ /* 0x001fe400078e0008 */
[----:B------:R-:W-:Y:S01]  /*a850*/  @!P3 IMAD.MOV.U32 R7, RZ, RZ, R9 ;  /* 0x000000ffff07b224 */ /* 0x000fe200078e0009 */
[----:B------:R0:W-:Y:S01]  /*a860*/  STL [R1+0x4a4], R8 ;  /* 0x0004a40801007387 */ /* 0x0001e20000100800 */
[----:B------:R-:W-:-:S03]  /*a870*/  ISETP.GE.U32.AND P4, PT, R3, 0x7fffffb3, PT ;  /* 0x7fffffb30300780c */ /* 0x000fc60003f86070 */
[----:B------:R1:W-:Y:S04]  /*a880*/  STL [R1+0x624], R21 ;  /* 0x0006241501007387 */ /* 0x0003e80000100800 */
[----:B------:R3:W5:Y:S01]  /*a890*/  @!P3 LDG.E.U16 R19, desc[UR20][R6.64] ;  /* 0x000000140613b981 */ /* 0x000762000c1e1500 */
[----:B0-----:R-:W-:Y:S01]  /*a8a0*/  IMAD R8, R36, 0xe, RZ ;  /* 0x0000000e24087824 */ /* 0x001fe200078e02ff */
[----:B-1----:R-:W-:Y:S02]  /*a8b0*/  IADD3 R21, P3, PT, R18, R0, RZ ;  /* 0x0000000012157210 */ /* 0x002fe40007f7e0ff */
[----:B------:R0:W-:Y:S01]  /*a8c0*/  STL [R1+0x4a0], R9 ;  /* 0x0004a00901007387 */ /* 0x0001e20000100800 */
[----:B------:R-:W-:Y:S01]  /*a8d0*/  IMAD R5, R36, 0xd, RZ ;  /* 0x0000000d24057824 */ /* 0x000fe200078e02ff */
[----:B------:R-:W-:Y:S01]  /*a8e0*/  LEA.HI.X.SX32 R83, R8, R2, 0x1, P3 ;  /* 0x0000000208537211 */ /* 0x000fe200018f0eff */
[----:B---3--:R-:W-:Y:S01]  /*a8f0*/  @!P0 IMAD.MOV.U32 R6, RZ, RZ, R21 ;  /* 0x000000ffff068224 */ /* 0x008fe200078e0015 */
[----:B------:R-:W-:-:S02]  /*a900*/  PRMT R18, RZ, 0x7610, R18 ;  /* 0x00007610ff127816 */ /* 0x000fc40000000012 */
[----:B0-----:R-:W-:Y:S01]  /*a910*/  IADD3 R9, P6, PT, R20, R0, RZ ;  /* 0x0000000014097210 */ /* 0x001fe20007fde0ff */
[----:B------:R-:W-:-:S03]  /*a920*/  @!P0 IMAD.MOV.U32 R7, RZ, RZ, R83 ;  /* 0x000000ffff078224 */ /* 0x000fc600078e0053 */
[----:B------:R-:W-:Y:S01]  /*a930*/  LEA.HI.X.SX32 R11, R5, R2, 0x1, P6 ;  /* 0x00000002050b7211 */ /* 0x000fe200030f0eff */
[C---:B------:R-:W-:Y:S01]  /*a940*/  VIADD R3, R4.reuse, 0xfffffff3 ;  /* 0xfffffff304037836 */ /* 0x040fe20000000000 */
[----:B------:R-:W-:Y:S01]  /*a950*/  PRMT R16, RZ, 0x7610, R16 ;  /* 0x00007610ff107816 */ /* 0x000fe20000000010 */
[----:B------:R0:W5:Y:S03]  /*a960*/  @!P0 LDG.E.U16 R18, desc[UR20][R6.64] ;  /* 0x0000001406128981 */ /* 0x000166000c1e1500 */
[----:B------:R-:W-:Y:S01]  /*a970*/  ISETP.GE.U32.AND P5, PT, R3, 0x7fffffb4, PT ;  /* 0x7fffffb40300780c */ /* 0x000fe20003fa6070 */
[----:B------:R-:W-:Y:S01]  /*a980*/  VIADD R3, R4, 0xfffffff4 ;  /* 0xfffffff404037836 */ /* 0x000fe20000000000 */
[----:B------:R1:W-:Y:S01]  /*a990*/  STL [R1+0x49c], R21 ;  /* 0x00049c1501007387 */ /* 0x0003e20000100800 */
[----:B0-----:R-:W-:Y:S02]  /*a9a0*/  @!P4 IMAD.MOV.U32 R6, RZ, RZ, R9 ;  /* 0x000000ffff06c224 */ /* 0x001fe400078e0009 */
[----:B------:R-:W-:-:S02]  /*a9b0*/  @!P4 IMAD.MOV.U32 R7, RZ, RZ, R11 ;  /* 0x000000ffff07c224 */ /* 0x000fc400078e000b */
[----:B------:R-:W-:-:S03]  /*a9c0*/  IMAD R20, R36, 0xc, RZ ;  /* 0x0000000c24147824 */ /* 0x000fc600078e02ff */
[----:B------:R0:W5:Y:S01]  /*a9d0*/  @!P4 LDG.E.U16 R16, desc[UR20][R6.64] ;  /* 0x000000140610c981 */ /* 0x000162000c1e1500 */
[----:B-1----:R-:W-:Y:S02]  /*a9e0*/  IADD3 R21, P4, PT, R38, R0, RZ ;  /* 0x0000000026157210 */ /* 0x002fe40007f9e0ff */
[----:B------:R-:W-:Y:S01]  /*a9f0*/  ISETP.GE.U32.AND P3, PT, R3, 0x7fffffb5, PT ;  /* 0x7fffffb50300780c */ /* 0x000fe20003f66070 */
[----:B------:R1:W-:Y:S01]  /*aa00*/  STL [R1+0x494], R9 ;  /* 0x0004940901007387 */ /* 0x0003e20000100800 */
[----:B------:R-:W-:-:S03]  /*aa10*/  IMAD R5, R36, 0xb, RZ ;  /* 0x0000000b24057824 */ /* 0x000fc600078e02ff */
[----:B------:R3:W-:Y:S01]  /*aa20*/  STL [R1+0x498], R83 ;  /* 0x0004985301007387 */ /* 0x0007e20000100800 */
[----:B------:R-:W-:Y:S01]  /*aa30*/  PRMT R17, RZ, 0x7610, R17 ;  /* 0x00007610ff117816 */ /* 0x000fe20000000011 */
[----:B0-----:R-:W-:Y:S01]  /*aa40*/  @!P5 IMAD.MOV.U32 R6, RZ, RZ, R21 ;  /* 0x000000ffff06d224 */ /* 0x001fe200078e0015 */
[----:B-1----:R-:W-:Y:S02]  /*aa50*/  IADD3 R9, P6, PT, R39, R0, RZ ;  /* 0x0000000027097210 */ /* 0x002fe40007fde0ff */
[----:B---3--:R-:W-:Y:S01]  /*aa60*/  LEA.HI.X.SX32 R83, R20, R2, 0x1, P4 ;  /* 0x0000000214537211 */ /* 0x008fe200020f0eff */
[----:B------:R0:W-:Y:S01]  /*aa70*/  STL [R1+0x490], R11 ;  /* 0x0004900b01007387 */ /* 0x0001e20000100800 */
[----:B------:R-:W-:-:S03]  /*aa80*/  VIADD R3, R4, 0xfffffff5 ;  /* 0xfffffff504037836 */ /* 0x000fc60000000000 */
[----:B------:R-:W-:Y:S01]  /*aa90*/  @!P5 IMAD.MOV.U32 R7, RZ, RZ, R83 ;  /* 0x000000ffff07d224 */ /* 0x000fe200078e0053 */
[----:B------:R-:W-:Y:S02]  /*aaa0*/  PRMT R14, RZ, 0x7610, R14 ;  /* 0x00007610ff0e7816 */ /* 0x000fe4000000000e */
[----:B0-----:R-:W-:Y:S02]  /*aab0*/  LEA.HI.X.SX32 R11, R5, R2, 0x1, P6 ;  /* 0x00000002050b7211 */ /* 0x001fe400030f0eff */
[----:B------:R0:W5:Y:S01]  /*aac0*/  @!P5 LDG.E.U16 R17, desc[UR20][R6.64] ;  /* 0x000000140611d981 */ /* 0x000162000c1e1500 */
[----:B------:R-:W-:Y:S01]  /*aad0*/  ISETP.GE.U32.AND P0, PT, R3, 0x7fffffb6, PT ;  /* 0x7fffffb60300780c */ /* 0x000fe20003f06070 */
[----:B------:R-:W-:Y:S02]  /*aae0*/  VIADD R3, R4, 0xfffffff6 ;  /* 0xfffffff604037836 */ /* 0x000fe40000000000 */
[----:B------:R-:W-:Y:S04]  /*aaf0*/  STL [R1+0x48c], R21 ;  /* 0x00048c1501007387 */ /* 0x000fe80000100800 */
[----:B------:R-:W-:Y:S01]  /*ab00*/  STL [R1+0x484], R9 ;  /* 0x0004840901007387 */ /* 0x000fe20000100800 */
[----:B0-----:R-:W-:-:S02]  /*ab10*/  @!P3 IMAD.MOV.U32 R6, RZ, RZ, R9 ;  /* 0x000000ffff06b224 */ /* 0x001fc400078e0009 */
[----:B------:R-:W-:Y:S01]  /*ab20*/  @!P3 IMAD.MOV.U32 R7, RZ, RZ, R11 ;  /* 0x000000ffff07b224 */ /* 0x000fe200078e000b */
[----:B------:R-:W-:Y:S01]  /*ab30*/  STL [R1+0x488], R83 ;  /* 0x0004885301007387 */ /* 0x000fe20000100800 */
[----:B------:R-:W-:-:S03]  /*ab40*/  ISETP.GE.U32.AND P4, PT, R3, 0x7fffffb7, PT ;  /* 0x7fffffb70300780c */ /* 0x000fc60003f86070 */
[----:B------:R0:W-:Y:S01]  /*ab50*/  STL [R1+0x480], R11 ;  /* 0x0004800b01007387 */ /* 0x0001e20000100800 */
[----:B------:R-:W-:-:S03]  /*ab60*/  VIADD R3, R4, 0xfffffff7 ;  /* 0xfffffff704037836 */ /* 0x000fc60000000000 */
[----:B------:R1:W5:Y:S01]  /*ab70*/  @!P3 LDG.E.U16 R14, desc[UR20][R6.64] ;  /* 0x00000014060eb981 */ /* 0x000362000c1e1500 */
[-C--:B------:R-:W-:Y:S01]  /*ab80*/  IADD3 R38, P3, PT, R41, R0.reuse, RZ ;  /* 0x0000000029267210 */ /* 0x080fe20007f7e0ff */
[----:B0-----:R-:W-:Y:S01]  /*ab90*/  IMAD R11, R36, 0xa, RZ ;  /* 0x0000000a240b7824 */ /* 0x001fe200078e02ff */
[----:B------:R-:W-:Y:S01]  /*aba0*/  IADD3 R9, P6, PT, R40, R0, RZ ;  /* 0x0000000028097210 */ /* 0x000fe20007fde0ff */
[----:B------:R-:W-:-:S03]  /*abb0*/  IMAD R5, R36, 0x9, RZ ;  /* 0x0000000924057824 */ /* 0x000fc600078e02ff */
[-C--:B------:R-:W-:Y:S02]  /*abc0*/  LEA.HI.X.SX32 R39, R11, R2.reuse, 0x1, P3 ;  /* 0x000000020b277211 */ /* 0x080fe400018f0eff */
[----:B------:R-:W-:Y:S01]  /*abd0*/  ISETP.GE.U32.AND P5, PT, R3, 0x7fffffb8, PT ;  /* 0x7fffffb80300780c */ /* 0x000fe20003fa6070 */
[C---:B------:R-:W-:Y:S01]  /*abe0*/  VIADD R3, R4.reuse, 0xfffffff8 ;  /* 0xfffffff804037836 */ /* 0x040fe20000000000 */
[----:B------:R-:W-:Y:S01]  /*abf0*/  PRMT R15, RZ, 0x7610, R15 ;  /* 0x00007610ff0f7816 */ /* 0x000fe2000000000f */
[----:B-1----:R-:W-:Y:S01]  /*ac00*/  @!P0 IMAD.MOV.U32 R6, RZ, RZ, R38 ;  /* 0x000000ffff068224 */ /* 0x002fe200078e0026 */
[----:B------:R-:W-:Y:S01]  /*ac10*/  LEA.HI.X.SX32 R21, R5, R2, 0x1, P6 ;  /* 0x0000000205157211 */ /* 0x000fe200030f0eff */
[----:B------:R-:W-:Y:S01]  /*ac20*/  @!P0 IMAD.MOV.U32 R7, RZ, RZ, R39 ;  /* 0x000000ffff078224 */ /* 0x000fe200078e0027 */
[----:B------:R-:W-:Y:S01]  /*ac30*/  ISETP.GE.U32.AND P3, PT, R3, 0x7fffffb9, PT ;  /* 0x7fffffb90300780c */ /* 0x000fe20003f66070 */
[----:B------:R-:W-:Y:S01]  /*ac40*/  VIADD R3, R4, 0xfffffff9 ;  /* 0xfffffff904037836 */ /* 0x000fe20000000000 */
[----:B------:R-:W-:-:S02]  /*ac50*/  PRMT R12, RZ, 0x7610, R12 ;  /* 0x00007610ff0c7816 */ /* 0x000fc4000000000c */
[----:B------:R0:W5:Y:S02]  /*ac60*/  @!P0 LDG.E.U16 R15, desc[UR20][R6.64] ;  /* 0x00000014060f8981 */ /* 0x000164000c1e1500 */
[----:B------:R-:W-:Y:S01]  /*ac70*/  ISETP.GE.U32.AND P0, PT, R3, 0x7fffffba, PT ;  /* 0x7fffffba0300780c */ /* 0x000fe20003f06070 */
[C---:B------:R-:W-:Y:S01]  /*ac80*/  IMAD.SHL.U32 R3, R36.reuse, 0x8, RZ ;  /* 0x0000000824037824 */ /* 0x040fe200078e00ff */
[----:B------:R1:W-:Y:S01]  /*ac90*/  STL [R1+0x47c], R38 ;  /* 0x00047c2601007387 */ /* 0x0003e20000100800 */
[----:B0-----:R-:W-:Y:S02]  /*aca0*/  @!P4 IMAD.MOV.U32 R6, RZ, RZ, R9 ;  /* 0x000000ffff06c224 */ /* 0x001fe400078e0009 */
[----:B------:R-:W-:Y:S01]  /*acb0*/  @!P4 IMAD.MOV.U32 R7, RZ, RZ, R21 ;  /* 0x000000ffff07c224 */ /* 0x000fe200078e0015 */
[----:B------:R0:W-:Y:S04]  /*acc0*/  STL [R1+0x474], R9 ;  /* 0x0004740901007387 */ /* 0x0001e80000100800 */
[----:B------:R3:W5:Y:S01]  /*acd0*/  @!P4 LDG.E.U16 R12, desc[UR20][R6.64] ;  /* 0x00000014060cc981 */ /* 0x000762000c1e1500 */
[----:B-1----:R-:W-:-:S03]  /*ace0*/  LEA R38, P4, R36, R0, 0x4 ;  /* 0x0000000024267211 */ /* 0x002fc600078820ff */
[----:B------:R1:W-:Y:S01]  /*acf0*/  STL [R1+0x478], R39 ;  /* 0x0004782701007387 */ /* 0x0003e20000100800 */
[----:B0-----:R-:W-:Y:S01]  /*ad00*/  IADD3 R9, P6, PT, R8, R0, RZ ;  /* 0x0000000008097210 */ /* 0x001fe20007fde0ff */
[----:B---3--:R-:W-:Y:S02]  /*ad10*/  IMAD R6, R36, 0x7, RZ ;  /* 0x0000000724067824 */ /* 0x008fe400078e02ff */
[----:B------:R0:W-:Y:S01]  /*ad20*/  STL [R1+0x470], R21 ;  /* 0x0004701501007387 */ /* 0x0001e20000100800 */
[----:B-1----:R-:W-:Y:S02]  /*ad30*/  LEA.HI.X.SX32 R39, R3, R2, 0x1, P4 ;  /* 0x0000000203277211 */ /* 0x002fe400020f0eff */
[----:B------:R-:W-:-:S03]  /*ad40*/  PRMT R13, RZ, 0x7610, R13 ;  /* 0x00007610ff0d7816 */ /* 0x000fc6000000000d */
[----:B------:R-:W-:Y:S01]  /*ad50*/  @!P5 IMAD.MOV.U32 R7, RZ, RZ, R39 ;  /* 0x000000ffff07d224 */ /* 0x000fe200078e0027 */
[----:B0-----:R-:W-:Y:S01]  /*ad60*/  LEA.HI.X.SX32 R21, R6, R2, 0x1, P6 ;  /* 0x0000000206157211 */ /* 0x001fe200030f0eff */
[----:B------:R-:W-:Y:S01]  /*ad70*/  @!P5 IMAD.MOV.U32 R6, RZ, RZ, R38 ;  /* 0x000000ffff06d224 */ /* 0x000fe200078e0026 */
[----:B------:R-:W-:Y:S01]  /*ad80*/  STL [R1+0x46c], R38 ;  /* 0x00046c2601007387 */ /* 0x000fe20000100800 */
[----:B------:R-:W-:Y:S01]  /*ad90*/  VIADD R5, R4, 0xfffffffa ;  /* 0xfffffffa04057836 */ /* 0x000fe20000000000 */
[----:B------:R-:W-:Y:S02]  /*ada0*/  PRMT R10, RZ, 0x7610, R10 ;  /* 0x00007610ff0a7816 */ /* 0x000fe4000000000a */
[----:B------:R0:W5:Y:S01]  /*adb0*/  @!P5 LDG.E.U16 R13, desc[UR20][R6.64] ;  /* 0x00000014060dd981 */ /* 0x000162000c1e1500 */
[----:B------:R-:W-:-:S03]  /*adc0*/  IADD3 R20, P6, PT, R20, R0, RZ ;  /* 0x0000000014147210 */ /* 0x000fc60007fde0ff */
[----:B------:R1:W-:Y:S01]  /*add0*/  STL [R1+0x464], R9 ;  /* 0x0004640901007387 */ /* 0x0003e20000100800 */
[----:B------:R-:W-:Y:S01]  /*ade0*/  ISETP.GE.U32.AND P4, PT, R5, 0x7fffffbb, PT ;  /* 0x7fffffbb0500780c */ /* 0x000fe20003f86070 */
[----:B------:R-:W-:Y:S02]  /*adf0*/  VIADD R3, R4, 0xfffffffb ;  /* 0xfffffffb04037836 */ /* 0x000fe40000000000 */
[----:B0-----:R-:W-:Y:S02]  /*ae00*/  @!P3 IMAD.MOV.U32 R6, RZ, RZ, R9 ;  /* 0x000000ffff06b224 */ /* 0x001fe400078e0009 */
[----:B------:R-:W-:Y:S02]  /*ae10*/  @!P3 IMAD.MOV.U32 R7, RZ, RZ, R21 ;  /* 0x000000ffff07b224 */ /* 0x000fe400078e0015 */
[C---:B-1----:R-:W-:Y:S01]  /*ae20*/  IMAD R9, R36.reuse, 0x6, RZ ;  /* 0x0000000624097824 */ /* 0x042fe200078e02ff */
[----:B------:R0:W-:Y:S01]  /*ae30*/  STL [R1+0x468], R39 ;  /* 0x0004682701007387 */ /* 0x0001e20000100800 */
[----:B------:R-:W-:Y:S01]  /*ae40*/  IMAD R5, R36, 0x5, RZ ;  /* 0x0000000524057824 */ /* 0x000fe200078e02ff */
[----:B------:R-:W-:-:S02]  /*ae50*/  ISETP.GE.U32.AND P5, PT, R3, 0x7fffffbc, PT ;  /* 0x7fffffbc0300780c */ /* 0x000fc40003fa6070 */
[----:B------:R1:W-:Y:S01]  /*ae60*/  STL [R1+0x460], R21 ;  /* 0x0004601501007387 */ /* 0x0003e20000100800 */
[----:B------:R-:W-:-:S03]  /*ae70*/  VIADD R3, R4, 0xfffffffc ;  /* 0xfffffffc04037836 */ /* 0x000fc60000000000 */
[----:B------:R3:W5:Y:S01]  /*ae80*/  @!P3 LDG.E.U16 R10, desc[UR20][R6.64] ;  /* 0x00000014060ab981 */ /* 0x000762000c1e1500 */
[----:B0-----:R-:W-:Y:S02]  /*ae90*/  LEA.HI.X.SX32 R39, R9, R2, 0x1, P6 ;  /* 0x0000000209277211 */ /* 0x001fe400030f0eff */
[----:B-1----:R-:W-:Y:S02]  /*aea0*/  IADD3 R21, P3, PT, R11, R0, RZ ;  /* 0x000000000b157210 */ /* 0x002fe40007f7e0ff */
[----:B------:R-:W-:Y:S01]  /*aeb0*/  PRMT R11, RZ, 0x7610, R11 ;  /* 0x00007610ff0b7816 */ /* 0x000fe2000000000b */
[----:B---3--:R-:W-:Y:S01]  /*aec0*/  @!P0 IMAD.MOV.U32 R6, RZ, RZ, R20 ;  /* 0x000000ffff068224 */ /* 0x008fe200078e0014 */
[----:B------:R-:W-:Y:S01]  /*aed0*/  LEA.HI.X.SX32 R38, R5, R2, 0x1, P3 ;  /* 0x0000000205267211 */ /* 0x000fe200018f0eff */
[----:B------:R-:W-:Y:S01]  /*aee0*/  @!P0 IMAD.MOV.U32 R7, RZ, RZ, R39 ;  /* 0x000000ffff078224 */ /* 0x000fe200078e0027 */
[----:B------:R-:W-:Y:S01]  /*aef0*/  STL [R1+0x45c], R20 ;  /* 0x00045c1401007387 */ /* 0x000fe20000100800 */
[----:B------:R-:W-:Y:S01]  /*af00*/  ISETP.GE.U32.AND P6, PT, R3, 0x7fffffbd, PT ;  /* 0x7fffffbd0300780c */ /* 0x000fe20003fc6070 */
[----:B------:R-:W-:Y:S01]  /*af10*/  VIADD R3, R4, 0xfffffffd ;  /* 0xfffffffd04037836 */ /* 0x000fe20000000000 */
[----:B------:R-:W-:Y:S01]  /*af20*/  PRMT R8, RZ, 0x7610, R8 ;  /* 0x00007610ff087816 */ /* 0x000fe20000000008 */
[----:B------:R-:W-:Y:S04]  /*af30*/  STL [R1+0x454], R21 ;  /* 0x0004541501007387 */ /* 0x000fe80000100800 */
[----:B------:R-:W-:Y:S04]  /*af40*/  STL [R1+0x458], R39 ;  /* 0x0004582701007387 */ /* 0x000fe80000100800 */
[----:B------:R0:W5:Y:S04]  /*af50*/  @!P0 LDG.E.U16 R11, desc[UR20][R6.64] ;  /* 0x00000014060b8981 */ /* 0x000168000c1e1500 */
[----:B------:R1:W-:Y:S01]  /*af60*/  STL [R1+0x450], R38 ;  /* 0x0004502601007387 */ /* 0x0003e20000100800 */
[----:B------:R-:W-:-:S03]  /*af70*/  ISETP.GE.U32.AND P3, PT, R3, 0x7fffffbe, PT ;  /* 0x7fffffbe0300780c */ /* 0x000fc60003f66070 */
[----:B------:R-:W3:Y:S01]  /*af80*/  LDL.LU R87, [R1+0x20] ;  /* 0x0000200001577983 */ /* 0x000ee20000300800 */
[----:B0-----:R-:W-:Y:S02]  /*af90*/  @!P4 IMAD.MOV.U32 R6, RZ, RZ, R21 ;  /* 0x000000ffff06c224 */ /* 0x001fe400078e0015 */
[----:B------:R-:W-:Y:S02]  /*afa0*/  @!P4 IMAD.MOV.U32 R7, RZ, RZ, R38 ;  /* 0x000000ffff07c224 */ /* 0x000fe400078e0026 */
[C---:B------:R-:W-:Y:S01]  /*afb0*/  IMAD.SHL.U32 R3, R36.reuse, 0x4, RZ ;  /* 0x0000000424037824 */ /* 0x040fe200078e00ff */
[-C--:B-1----:R-:W-:Y:S01]  /*afc0*/  IADD3 R38, P0, PT, R9, R0.reuse, RZ ;  /* 0x0000000009267210 */ /* 0x082fe20007f1e0ff */
[C---:B------:R-:W-:Y:S01]  /*afd0*/  IMAD R5, R36.reuse, 0x3, RZ ;  /* 0x0000000324057824 */ /* 0x040fe200078e02ff */
[----:B------:R0:W5:Y:S01]  /*afe0*/  @!P4 LDG.E.U16 R8, desc[UR20][R6.64] ;  /* 0x000000140608c981 */ /* 0x000162000c1e1500 */
[----:B------:R-:W-:-:S03]  /*aff0*/  LEA R20, P4, R36, R0, 0x3 ;  /* 0x0000000024147211 */ /* 0x000fc600078818ff */
[-C--:B------:R-:W-:Y:S02]  /*b000*/  LEA.HI.X.SX32 R39, R5, R2.reuse, 0x1, P0 ;  /* 0x0000000205277211 */ /* 0x080fe400000f0eff */
[----:B------:R-:W-:Y:S01]  /*b010*/  LEA.HI.X.SX32 R21, R3, R2, 0x1, P4 ;  /* 0x0000000203157211 */ /* 0x000fe200020f0eff */
[----:B------:R1:W-:Y:S04]  /*b020*/  STL [R1+0x44c], R20 ;  /* 0x00044c1401007387 */ /* 0x0003e80000100800 */
[----:B------:R-:W-:Y:S04]  /*b030*/  STL [R1+0x444], R38 ;  /* 0x0004442601007387 */ /* 0x000fe80000100800 */
[----:B------:R4:W-:Y:S04]  /*b040*/  STL [R1+0x448], R21 ;  /* 0x0004481501007387 */ /* 0x0009e80000100800 */
[----:B------:R1:W-:Y:S04]  /*b050*/  STL [R1+0x440], R39 ;  /* 0x0004402701007387 */ /* 0x0003e80000100800 */
[----:B------:R-:W3:Y:S01]  /*b060*/  LDL.LU R83, [R1+0x10] ;  /* 0x0000100001537983 */ /* 0x000ee20000300800 */
[----:B------:R-:W2:Y:S01]  /*b070*/  S2R R84, SR_TID.X ;  /* 0x0000000000547919 */ /* 0x000ea20000002100 */
[----:B------:R-:W-:-:S02]  /*b080*/  PRMT R9, RZ, 0x7610, R9 ;  /* 0x00007610ff097816 */ /* 0x000fc40000000009 */
[----:B0-----:R-:W-:Y:S01]  /*b090*/  PRMT R6, RZ, 0x7610, R6 ;  /* 0x00007610ff067816 */ /* 0x001fe20000000006 */
[----:B------:R-:W-:-:S03]  /*b0a0*/  IMAD.SHL.U32 R3, R36, 0x2, RZ ;  /* 0x0000000224037824 */ /* 0x000fc600078e00ff */
[----:B------:R1:W5:Y:S01]  /*b0b0*/  @!P5 LDG.E.U16 R9, desc[UR20][R20.64] ;  /* 0x000000141409d981 */ /* 0x000362000c1e1500 */
[C---:B------:R-:W-:Y:S02]  /*b0c0*/  VIADD R5, R4.reuse, 0xffffffff ;  /* 0xffffffff04057836 */ /* 0x040fe40000000000 */
[----:B------:R-:W-:Y:S02]  /*b0d0*/  VIADD R40, R4, 0x3f ;  /* 0x0000003f04287836 */ /* 0x000fe40000000000 */
[----:B-1----:R-:W-:Y:S02]  /*b0e0*/  @!P6 IMAD.MOV.U32 R20, RZ, RZ, R38 ;  /* 0x000000ffff14e224 */ /* 0x002fe400078e0026 */
[----:B----4-:R-:W-:Y:S01]  /*b0f0*/  @!P6 IMAD.MOV.U32 R21, RZ, RZ, R39 ;  /* 0x000000ffff15e224 */ /* 0x010fe200078e0027 */
[----:B------:R-:W-:-:S04]  /*b100*/  LEA R39, P0, R36, R0, 0x2 ;  /* 0x0000000024277211 */ /* 0x000fc800078010ff */
[----:B------:R0:W5:Y:S01]  /*b110*/  @!P6 LDG.E.U16 R6, desc[UR20][R20.64] ;  /* 0x000000141406e981 */ /* 0x000162000c1e1500 */
[----:B------:R-:W-:Y:S01]  /*b120*/  IADD3 R41, P6, PT, R3, R0, RZ ;  /* 0x0000000003297210 */ /* 0x000fe20007fde0ff */
[----:B------:R-:W-:Y:S01]  /*b130*/  VIADD R7, R4, 0xfffffffe ;  /* 0xfffffffe04077836 */ /* 0x000fe20000000000 */
[----:B------:R-:W-:Y:S02]  /*b140*/  ISETP.GT.AND P5, PT, R40, 0x3f, PT ;  /* 0x0000003f2800780c */ /* 0x000fe40003fa4270 */
[-C--:B------:R-:W-:Y:S02]  /*b150*/  LEA.HI.X.SX32 R85, R36, R2.reuse, 0x1, P6 ;  /* 0x0000000224557211 */ /* 0x080fe400030f0eff */
[----:B------:R-:W-:Y:S02]  /*b160*/  ISETP.GE.U32.AND P6, PT, R5, 0x7fffffc0, PT ;  /* 0x7fffffc00500780c */ /* 0x000fe40003fc6070 */
[----:B--2---:R-:W-:Y:S02]  /*b170*/  LOP3.LUT R38, R84, 0x3f, RZ, 0xc0, !PT ;  /* 0x0000003f54267812 */ /* 0x004fe400078ec0ff */
[----:B0-----:R-:W-:-:S02]  /*b180*/  LEA.HI.X.SX32 R20, R3, R2, 0x1, P0 ;  /* 0x0000000203147211 */ /* 0x001fc400000f0eff */
[----:B------:R-:W-:Y:S02]  /*b190*/  ISETP.GE.U32.AND P4, PT, R7, 0x7fffffbf, PT ;  /* 0x7fffffbf0700780c */ /* 0x000fe40003f86070 */
[----:B------:R-:W-:Y:S01]  /*b1a0*/  PRMT R7, RZ, 0x7610, R7 ;  /* 0x00007610ff077816 */ /* 0x000fe20000000007 */
[----:B------:R-:W-:Y:S01]  /*b1b0*/  @!P3 IMAD.MOV.U32 R5, RZ, RZ, R20 ;  /* 0x000000ffff05b224 */ /* 0x000fe200078e0014 */
[C---:B------:R-:W-:Y:S01]  /*b1c0*/  ISETP.LT.AND P0, PT, R38.reuse, R4, P5 ;  /* 0x000000042600720c */ /* 0x040fe20002f01270 */
[----:B------:R-:W-:Y:S01]  /*b1d0*/  @!P3 IMAD.MOV.U32 R4, RZ, RZ, R39 ;  /* 0x000000ffff04b224 */ /* 0x000fe200078e0027 */
[----:B------:R-:W-:Y:S01]  /*b1e0*/  STL [R1+0x63c], R40 ;  /* 0x00063c2801007387 */ /* 0x000fe20000100800 */
[----:B------:R-:W-:-:S03]  /*b1f0*/  IMAD R38, R38, R37, RZ ;  /* 0x0000002526267224 */ /* 0x000fc600078e02ff */
[----:B------:R-:W-:Y:S01]  /*b200*/  STL [R1+0x434], R41 ;  /* 0x0004342901007387 */ /* 0x000fe20000100800 */
[----:B------:R-:W-:-:S03]  /*b210*/  @!P6 IMAD.MOV.U32 R21, RZ, RZ, R2 ;  /* 0x000000ffff15e224 */ /* 0x000fc600078e0002 */
[----:B------:R0:W-:Y:S04]  /*b220*/  STL [R1+0x43c], R39 ;  /* 0x00043c2701007387 */ /* 0x0001e80000100800 */
[----:B------:R-:W-:Y:S04]  /*b230*/  STL [R1+0x430], R85 ;  /* 0x0004305501007387 */ /* 0x000fe80000100800 */
[----:B------:R1:W5:Y:S04]  /*b240*/  @!P3 LDG.E.U16 R7, desc[UR20][R4.64] ;  /* 0x000000140407b981 */ /* 0x000368000c1e1500 */
[----:B------:R2:W-:Y:S01]  /*b250*/  STL [R1+0x438], R20 ;  /* 0x0004381401007387 */ /* 0x0005e20000100800 */
[----:B0-----:R-:W-:-:S02]  /*b260*/  LEA R39, P3, R38, UR14, 0x1 ;  /* 0x0000000e26277c11 */ /* 0x001fc4000f8608ff */
[----:B-1----:R-:W-:Y:S01]  /*b270*/  PRMT R5, RZ, 0x7610, R5 ;  /* 0x00007610ff057816 */ /* 0x002fe20000000005 */
[----:B--2---:R-:W-:Y:S01]  /*b280*/  @!P6 IMAD.MOV.U32 R20, RZ, RZ, R0 ;  /* 0x000000ffff14e224 */ /* 0x004fe200078e0000 */
[----:B------:R-:W-:-:S04]  /*b290*/  @!UP1 UIADD3 UR4, UPT, UPT, -UR7, 0x100000, URZ ;  /* 0x0010000007049890 */ /* 0x000fc8000fffe1ff */
[----:B------:R-:W-:Y:S02]  /*b2a0*/  @!UP1 USHF.L.U32 UR5, UR4, 0xb, URZ ;  /* 0x0000000b04059899 */ /* 0x000fe400080006ff */
[----:B------:R-:W-:Y:S01]  /*b2b0*/  @!UP1 USHF.L.U32 UR4, UR4, 0x1, URZ ;  /* 0x0000000104049899 */ /* 0x000fe200080006ff */
[----:B------:R0:W5:Y:S01]  /*b2c0*/  @!P6 LDG.E.U16 R5, desc[UR20][R20.64] ;  /* 0x000000141405e981 */ /* 0x000162000c1e1500 */
[----:B------:R-:W-:Y:S01]  /*b2d0*/  SHF.R.S32.HI R3, RZ, 0x6, R84 ;  /* 0x00000006ff037819 */ /* 0x000fe20000011454 */
[----:B------:R-:W-:Y:S01]  /*b2e0*/  VOTEU.ALL UP1, P2 ;  /* 0x0000000000ff7886 */ /* 0x000fe20001020000 */
[----:B------:R-:W-:Y:S02]  /*b2f0*/  PRMT R4, RZ, 0x7610, R4 ;  /* 0x00007610ff047816 */ /* 0x000fe40000000004 */
[----:B------:R-:W-:Y:S01]  /*b300*/  SGXT R3, R3, 0x1 ;  /* 0x000000010303781a */ /* 0x000fe20000000200 */
[----:B------:R-:W-:Y:S01]  /*b310*/  IMAD.SHL.U32 R84, R84, 0x2, RZ ;  /* 0x0000000254547824 */ /* 0x000fe200078e00ff */
[----:B------:R-:W-:-:S04]  /*b320*/  LEA.HI.X.SX32 R38, R38, UR15, 0x1, P3 ;  /* 0x0000000f26267c11 */ /* 0x000fc800098f0eff */
[----:B------:R1:W2:Y:S01]  /*b330*/  @!UP1 SYNCS.EXCH.64 URZ, [UR9+0x10008], UR4 ;  /* 0x0100080409ff95b2 */ /* 0x0002a20008000100 */
[----:B0-----:R-:W-:Y:S01]  /*b340*/  @!P4 IMAD.MOV.U32 R21, RZ, RZ, R85 ;  /* 0x000000ffff15c224 */ /* 0x001fe200078e0055 */
[----:B------:R-:W-:-:S04]  /*b350*/  LOP3.LUT R3, R3, 0x90, RZ, 0xc0, !PT ;  /* 0x0000009003037812 */ /* 0x000fc800078ec0ff */
[----:B------:R-:W-:Y:S01]  /*b360*/  LOP3.LUT R3, R3, 0x7e, R84, 0x78, !PT ;  /* 0x0000007e03037812 */ /* 0x000fe200078e7854 */
[----:B---3--:R-:W-:-:S05]  /*b370*/  IMAD R40, R87, UR11, RZ ;  /* 0x0000000b57287c24 */ /* 0x008fca000f8e02ff */
[----:B------:R-:W-:-:S05]  /*b380*/  LEA R20, P6, R40, R39, 0x1 ;  /* 0x0000002728147211 */ /* 0x000fca00078c08ff */
[----:B------:R0:W-:Y:S02]  /*b390*/  STL [R1+0x518], R20 ;  /* 0x0005181401007387 */ /* 0x0001e40000100800 */
[----:B0-----:R-:W-:-:S05]  /*b3a0*/  @!P4 IMAD.MOV.U32 R20, RZ, RZ, R41 ;  /* 0x000000ffff14c224 */ /* 0x001fca00078e0029 */
[----:B------:R1:W5:Y:S01]  /*b3b0*/  @!P4 LDG.E.U16 R4, desc[UR20][R20.64] ;  /* 0x000000141404c981 */ /* 0x000362000c1e1500 */
[----:B------:R-:W-:Y:S01]  /*b3c0*/  IMAD R41, R83, UR11, RZ ;  /* 0x0000000b53297c24 */ /* 0x000fe2000f8e02ff */
[----:B--2---:R-:W-:Y:S06]  /*b3d0*/  @!P5 BRA `(.L_x_6) ;  /* 0x000000000084d947 */ /* 0x004fec0003800000 */
[----:B-----5:R-:W-:Y:S02]  /*b3e0*/  PRMT R4, R5, 0x5410, R4 ;  /* 0x0000541005047816 */ /* 0x020fe40000000004 */
[----:B------:R-:W-:Y:S02]  /*b3f0*/  PRMT R5, R7, 0x5410, R6 ;  /* 0x0000541007057816 */ /* 0x000fe40000000006 */
[----:B------:R-:W-:Y:S02]  /*b400*/  PRMT R6, R9, 0x5410, R8 ;  /* 0x0000541009067816 */ /* 0x000fe40000000008 */
[----:B------:R-:W-:Y:S02]  /*b410*/  PRMT R7, R11, 0x5410, R10 ;  /* 0x000054100b077816 */ /* 0x000fe4000000000a */
[----:B------:R-:W-:Y:S02]  /*b420*/  PRMT R8, R13, 0x5410, R12 ;  /* 0x000054100d087816 */ /* 0x000fe4000000000c */
[----:B------:R-:W-:-:S02]  /*b430*/  PRMT R9, R15, 0x5410, R14 ;  /* 0x000054100f097816 */ /* 0x000fc4000000000e */
[----:B------:R-:W-:Y:S02]  /*b440*/  PRMT R10, R17, 0x5410, R16 ;  /* 0x00005410110a7816 */ /* 0x000fe40000000010 */
        /* <DEDUP_REMOVED lines=9> */
[----:B-1----:R-:W-:Y:S02]  /*b4e0*/  PRMT R20, R74, 0x5410, R72 ;  /* 0x000054104a147816 */ /* 0x002fe40000000048 */
        /* <DEDUP_REMOVED lines=14> */
[----:B------:R-:W-:-:S04]  /*b5d0*/  PRMT R35, R42, 0x5410, R35 ;  /* 0x000054102a237816 */ /* 0x000fc80000000023 */
[----:B------:R0:W-:Y:S03]  /*b5e0*/  STTM.x32 tmem[UR10+0x100], R4 ;  /* 0x00010004000079ed */ /* 0x0001e600082c000a */
.L_x_6:
[----:B0----5:R-:W2:Y:S04]  /*b5f0*/  LDL.LU R4, [R1+0x4] ;  /* 0x0000040001047983 */ /* 0x021ea80000300800 */
[----:B------:R-:W3:Y:S04]  /*b600*/  LDL.LU R5, [R1] ;  /* 0x0000000001057983 */ /* 0x000ee80000300800 */
[----:B------:R-:W4:Y:S01]  /*b610*/  LDL R6, [R1+0x518] ;  /* 0x0005180001067983 */ /* 0x000f220000100800 */
[----:B------:R-:W0:Y:S01]  /*b620*/  FENCE.VIEW.ASYNC.T ;  /* 0x00000000000073c6 */ /* 0x000e220000000200 */
[----:B------:R-:W-:-:S02]  /*b630*/  LEA R12, P3, R41, R39, 0x1 ;  /* 0x00000027290c7211 */ /* 0x000fc400078608ff */
[----:B------:R-:W4:Y:S01]  /*b640*/  LDL.LU R9, [R1+0xc] ;  /* 0x00000c0001097983 */ /* 0x000f220000300800 */
[----:B------:R-:W-:Y:S02]  /*b650*/  PRMT R118, RZ, 0x7610, R118 ;  /* 0x00007610ff767816 */ /* 0x000fe40000000076 */
[-C--:B------:R-:W-:Y:S01]  /*b660*/  LEA.HI.X.SX32 R7, R40, R38.reuse, 0x1, P6 ;  /* 0x0000002628077211 */ /* 0x080fe200030f0eff */
[----:B0-----:R-:W-:Y:S01]  /*b670*/  BAR.SYNC.DEFER_BLOCKING 0x0 ;  /* 0x0000000000007b1d */ /* 0x001fe20000010000 */
[----:B-1----:R-:W-:Y:S02]  /*b680*/  LEA.HI.X.SX32 R21, R41, R38, 0x1, P3 ;  /* 0x0000002629157211 */ /* 0x002fe400018f0eff */
[----:B------:R-:W-:-:S03]  /*b690*/  PRMT R8, RZ, 0x7610, R8 ;  /* 0x00007610ff087816 */ /* 0x000fc60000000008 */
[----:B------:R-:W4:Y:S04]  /*b6a0*/  LDL.LU R17, [R1+0x8] ;  /* 0x0000080001117983 */ /* 0x000f280000300800 */
[----:B------:R-:W-:Y:S04]  /*b6b0*/  STL [R1+0x654], R37 ;  /* 0x0006542501007387 */ /* 0x000fe80000100800 */
[----:B------:R-:W-:Y:S04]  /*b6c0*/  STL [R1+0x650], R36 ;  /* 0x0006502401007387 */ /* 0x000fe80000100800 */
[----:B------:R-:W-:Y:S04]  /*b6d0*/  STL [R1+0x64c], R2 ;  /* 0x00064c0201007387 */ /* 0x000fe80000100800 */
[----:B------:R-:W-:Y:S04]  /*b6e0*/  STL [R1+0x648], R0 ;  /* 0x0006480001007387 */ /* 0x000fe80000100800 */
[----:B------:R0:W-:Y:S04]  /*b6f0*/  STL [R1+0x34], R7 ;  /* 0x0000340701007387 */ /* 0x0001e80000100800 */
[----:B------:R-:W-:Y:S04]  /*b700*/  STL [R1+0x54], R12 ;  /* 0x0000540c01007387 */ /* 0x000fe80000100800 */
[----:B------:R-:W4:Y:S04]  /*b710*/  LDL.LU R20, [R1+0x18] ;  /* 0x0000180001147983 */ /* 0x000f280000300800 */
[----:B------:R-:W4:Y:S01]  /*b720*/  LDL.LU R19, [R1+0x14] ;  /* 0x0000140001137983 */ /* 0x000f220000300800 */
[----:B------:R-:W-:-:S02]  /*b730*/  PRMT R97, RZ, 0x7610, R97 ;  /* 0x00007610ff617816 */ /* 0x000fc40000000061 */
[----:B------:R-:W-:Y:S01]  /*b740*/  PRMT R15, RZ, 0x7610, R15 ;  /* 0x00007610ff0f7816 */ /* 0x000fe2000000000f */
[----:B--2---:R-:W-:Y:S02]  /*b750*/  IMAD R4, R4, UR11, RZ ;  /* 0x0000000b04047c24 */ /* 0x004fe4000f8e02ff */
[----:B---3--:R-:W-:Y:S01]  /*b760*/  IMAD R5, R5, UR11, RZ ;  /* 0x0000000b05057c24 */ /* 0x008fe2000f8e02ff */
[----:B----4-:R1:W2:Y:S02]  /*b770*/  @P0 LDG.E.U16 R118, desc[UR20][R6.64] ;  /* 0x0000001406760981 */ /* 0x0102a4000c1e1500 */
[----:B-1----:R-:W-:Y:S02]  /*b780*/  @P0 IMAD.MOV.U32 R6, RZ, RZ, R12 ;  /* 0x000000ffff060224 */ /* 0x002fe400078e000c */
[----:B0-----:R-:W-:-:S05]  /*b790*/  @P0 IMAD.MOV.U32 R7, RZ, RZ, R21 ;  /* 0x000000ffff070224 */ /* 0x001fca00078e0015 */
[----:B------:R0:W3:Y:S01]  /*b7a0*/  @P0 LDG.E.U16 R8, desc[UR20][R6.64] ;  /* 0x0000001406080981 */ /* 0x0000e2000c1e1500 */
[----:B------:R-:W-:-:S03]  /*b7b0*/  LEA R18, P3, R4, R39, 0x1 ;  /* 0x0000002704127211 */ /* 0x000fc600078608ff */
[----:B------:R-:W-:Y:S01]  /*b7c0*/  STL [R1+0x50], R21 ;  /* 0x0000501501007387 */ /* 0x000fe20000100800 */
[----:B------:R-:W-:Y:S01]  /*b7d0*/  LEA.HI.X.SX32 R4, R4, R38, 0x1, P3 ;  /* 0x0000002604047211 */ /* 0x000fe200018f0eff */
[----:B0-----:R-:W-:Y:S02]  /*b7e0*/  IMAD R6, R9, UR11, RZ ;  /* 0x0000000b09067c24 */ /* 0x001fe4000f8e02ff */
[----:B---3--:R0:W-:Y:S04]  /*b7f0*/  STL [R1+0x24], R8 ;  /* 0x0000240801007387 */ /* 0x0081e80000100800 */
[----:B------:R-:W-:Y:S01]  /*b800*/  STL [R1+0x74], R18 ;  /* 0x0000741201007387 */ /* 0x000fe20000100800 */
[----:B0-----:R-:W-:-:S04]  /*b810*/  LEA R8, P4, R5, R39, 0x1 ;  /* 0x0000002705087211 */ /* 0x001fc800078808ff */
[----:B------:R-:W-:Y:S01]  /*b820*/  LEA.HI.X.SX32 R9, R5, R38, 0x1, P4 ;  /* 0x0000002605097211 */ /* 0x000fe200020f0eff */
[----:B------:R-:W-:Y:S01]  /*b830*/  STL [R1+0x94], R8 ;  /* 0x0000940801007387 */ /* 0x000fe20000100800 */
[----:B------:R-:W-:-:S03]  /*b840*/  @P0 IMAD.MOV.U32 R5, RZ, RZ, R4 ;  /* 0x000000ffff050224 */ /* 0x000fc600078e0004 */
[----:B------:R0:W-:Y:S04]  /*b850*/  STL [R1+0x70], R4 ;  /* 0x0000700401007387 */ /* 0x0001e80000100800 */
[----:B------:R-:W3:Y:S01]  /*b860*/  @P0 LDG.E.U16 R15, desc[UR20][R8.64] ;  /* 0x00000014080f0981 */ /* 0x000ee2000c1e1500 */
[----:B------:R-:W-:-:S03]  /*b870*/  LEA R7, P3, R6, R39, 0x1 ;  /* 0x0000002706077211 */ /* 0x000fc600078608ff */
[----:B------:R-:W4:Y:S01]  /*b880*/  LDL.LU R12, [R1+0x2c] ;  /* 0x00002c00010c7983 */ /* 0x000f220000300800 */
[----:B0-----:R-:W-:-:S05]  /*b890*/  @P0 IMAD.MOV.U32 R4, RZ, RZ, R18 ;  /* 0x000000ffff040224 */ /* 0x001fca00078e0012 */
[----:B------:R0:W2:Y:S01]  /*b8a0*/  @P0 LDG.E.U16 R97, desc[UR20][R4.64] ;  /* 0x0000001404610981 */ /* 0x0000a2000c1e1500 */
[----:B------:R-:W-:Y:S01]  /*b8b0*/  LEA.HI.X.SX32 R6, R6, R38, 0x1, P3 ;  /* 0x0000002606067211 */ /* 0x000fe200018f0eff */
[----:B0-----:R-:W-:-:S05]  /*b8c0*/  IMAD R4, R17, UR11, RZ ;  /* 0x0000000b11047c24 */ /* 0x001fca000f8e02ff */
[----:B------:R-:W-:Y:S01]  /*b8d0*/  LEA R17, P4, R4, R39, 0x1 ;  /* 0x0000002704117211 */ /* 0x000fe200078808ff */
[----:B------:R-:W-:Y:S01]  /*b8e0*/  IMAD R5, R20, UR11, RZ ;  /* 0x0000000b14057c24 */ /* 0x000fe2000f8e02ff */
[----:B------:R-:W-:Y:S02]  /*b8f0*/  PRMT R115, RZ, 0x7610, R115 ;  /* 0x00007610ff737816 */ /* 0x000fe40000000073 */
[----:B------:R-:W-:Y:S02]  /*b900*/  LEA.HI.X.SX32 R20, R4, R38, 0x1, P4 ;  /* 0x0000002604147211 */ /* 0x000fe400020f0eff */
[----:B------:R-:W-:Y:S01]  /*b910*/  PRMT R16, RZ, 0x7610, R16 ;  /* 0x00007610ff107816 */ /* 0x000fe20000000010 */
[----:B--2---:R-:W-:Y:S04]  /*b920*/  STL [R1+0x798], R97 ;  /* 0x0007986101007387 */ /* 0x004fe80000100800 */
[----:B------:R-:W-:Y:S04]  /*b930*/  STL [R1+0x90], R9 ;  /* 0x0000900901007387 */ /* 0x000fe80000100800 */
[----:B------:R-:W2:Y:S04]  /*b940*/  LDL.LU R18, [R1+0x28] ;  /* 0x0000280001127983 */ /* 0x000ea80000300800 */
[----:B---3--:R0:W-:Y:S04]  /*b950*/  STL [R1+0x20], R15 ;  /* 0x0000200f01007387 */ /* 0x0081e80000100800 */
[----:B0-----:R-:W3:Y:S04]  /*b960*/  LDL.LU R15, [R1+0x38] ;  /* 0x00003800010f7983 */ /* 0x001ee80000300800 */
[----:B------:R0:W-:Y:S04]  /*b970*/  STL [R1+0xb4], R7 ;  /* 0x0000b40701007387 */ /* 0x0001e80000100800 */
[----:B------:R-:W-:Y:S01]  /*b980*/  STL [R1+0xd4], R17 ;  /* 0x0000d41101007387 */ /* 0x000fe20000100800 */
[----:B0-----:R-:W-:-:S03]  /*b990*/  @P0 LOP3.LUT R7, R7, R6, RZ, 0x3c, !PT ;  /* 0x0000000607070212 */ /* 0x001fc600078e3cff */
[----:B------:R0:W-:Y:S02]  /*b9a0*/  STL [R1+0xb0], R6 ;  /* 0x0000b00601007387 */ /* 0x0001e40000100800 */
[----:B0-----:R-:W-:-:S04]  /*b9b0*/  @P0 LOP3.LUT R6, R7, R6, RZ, 0x3c, !PT ;  /* 0x0000000607060212 */ /* 0x001fc800078e3cff */
[----:B------:R-:W-:-:S05]  /*b9c0*/  @P0 LOP3.LUT R7, R7, R6, RZ, 0x3c, !PT ;  /* 0x0000000607070212 */ /* 0x000fca00078e3cff */
[----:B------:R0:W2:Y:S02]  /*b9d0*/  @P0 LDG.E.U16 R115, desc[UR20][R6.64] ;  /* 0x0000001406730981 */ /* 0x0000a4000c1e1500 */
[----:B0-----:R-:W-:Y:S02]  /*b9e0*/  @P0 IMAD.MOV.U32 R6, RZ, RZ, R17 ;  /* 0x000000ffff060224 */ /* 0x001fe400078e0011 */
[----:B------:R-:W-:-:S05]  /*b9f0*/  @P0 IMAD.MOV.U32 R7, RZ, RZ, R20 ;  /* 0x000000ffff070224 */ /* 0x000fca00078e0014 */
[----:B------:R0:W3:Y:S01]  /*ba00*/  @P0 LDG.E.U16 R16, desc[UR20][R6.64] ;  /* 0x0000001406100981 */ /* 0x0000e2000c1e1500 */
[----:B------:R-:W-:Y:S01]  /*ba10*/  LEA R8, P3, R5, R39, 0x1 ;  /* 0x0000002705087211 */ /* 0x000fe200078608ff */
[----:B------:R-:W-:Y:S02]  /*ba20*/  IMAD R4, R19, UR11, RZ ;  /* 0x0000000b13047c24 */ /* 0x000fe4000f8e02ff */
[----:B------:R-:W4:Y:S04]  /*ba30*/  LDL.LU R19, [R1+0x30] ;  /* 0x0000300001137983 */ /* 0x000f280000300800 */
[----:B------:R1:W-:Y:S01]  /*ba40*/  STL [R1+0xd0], R20 ;  /* 0x0000d01401007387 */ /* 0x0003e20000100800 */
[----:B------:R-:W-:Y:S01]  /*ba50*/  PRMT R96, RZ, 0x7610, R96 ;  /* 0x00007610ff607816 */ /* 0x000fe20000000060 */
[----:B0-----:R-:W-:Y:S01]  /*ba60*/  @P0 IMAD.MOV.U32 R6, RZ, RZ, R8 ;  /* 0x000000ffff060224 */ /* 0x001fe200078e0008 */
[----:B-1----:R-:W-:-:S05]  /*ba70*/  LEA.HI.X.SX32 R20, R5, R38, 0x1, P3 ;  /* 0x0000002605147211 */ /* 0x002fca00018f0eff */
[----:B------:R-:W-:Y:S01]  /*ba80*/  @P0 IMAD.MOV.U32 R7, RZ, RZ, R20 ;  /* 0x000000ffff070224 */ /* 0x000fe200078e0014 */
[----:B------:R-:W-:-:S04]  /*ba90*/  PRMT R14, RZ, 0x7610, R14 ;  /* 0x00007610ff0e7816 */ /* 0x000fc8000000000e */
[----:B------:R0:W4:Y:S04]  /*baa0*/  @P0 LDG.E.U16 R96, desc[UR20][R6.64] ;  /* 0x0000001406600981 */ /* 0x000128000c1e1500 */
[----:B--2---:R-:W-:Y:S04]  /*bab0*/  STL [R1+0x794], R115 ;  /* 0x0007947301007387 */ /* 0x004fe80000100800 */
[----:B---3--:R1:W-:Y:S02]  /*bac0*/  STL [R1+0x1c], R16 ;  /* 0x00001c1001007387 */ /* 0x0083e40000100800 */
[----:B-1----:R-:W-:-:S04]  /*bad0*/  LEA R16, P4, R4, R39, 0x1 ;  /* 0x0000002704107211 */ /* 0x002fc800078808ff */
[----:B------:R-:W-:Y:S01]  /*bae0*/  LEA.HI.X.SX32 R17, R4, R38, 0x1, P4 ;  /* 0x0000002604117211 */ /* 0x000fe200020f0eff */
[----:B0-----:R-:W-:-:S04]  /*baf0*/  @P0 IMAD.MOV.U32 R6, RZ, RZ, R16 ;  /* 0x000000ffff060224 */ /* 0x001fc800078e0010 */
[----:B------:R-:W-:-:S05]  /*bb00*/  @P0 IMAD.MOV.U32 R7, RZ, RZ, R17 ;  /* 0x000000ffff070224 */ /* 0x000fca00078e0011 */
[----:B------:R0:W2:Y:S01]  /*bb10*/  @P0 LDG.E.U16 R14, desc[UR20][R6.64] ;  /* 0x00000014060e0981 */ /* 0x0000a2000c1e1500 */
[----:B----4-:R-:W-:-:S03]  /*bb20*/  IMAD R5, R12, UR11, RZ ;  /* 0x0000000b0c057c24 */ /* 0x010fc6000f8e02ff */
[----:B------:R1:W-:Y:S01]  /*bb30*/  STL [R1+0xf4], R8 ;  /* 0x0000f40801007387 */ /* 0x0003e20000100800 */
[----:B------:R-:W-:-:S03]  /*bb40*/  IMAD R4, R18, UR11, RZ ;  /* 0x0000000b12047c24 */ /* 0x000fc6000f8e02ff */
[----:B------:R-:W-:Y:S04]  /*bb50*/  STL [R1+0x114], R16 ;  /* 0x0001141001007387 */ /* 0x000fe80000100800 */
[----:B------:R-:W-:Y:S01]  /*bb60*/  STL [R1+0xf0], R20 ;  /* 0x0000f01401007387 */ /* 0x000fe20000100800 */
[----:B-1----:R-:W-:-:S03]  /*bb70*/  LEA R8, P3, R5, R39, 0x1 ;  /* 0x0000002705087211 */ /* 0x002fc600078608ff */
[----:B------:R-:W3:Y:S04]  /*bb80*/  LDL.LU R12, [R1+0x40] ;  /* 0x00004000010c7983 */ /* 0x000ee80000300800 */
[----:B------:R-:W-:Y:S04]  /*bb90*/  STL [R1+0x790], R96 ;  /* 0x0007906001007387 */ /* 0x000fe80000100800 */
[----:B------:R1:W-:Y:S04]  /*bba0*/  STL [R1+0x110], R17 ;  /* 0x0001101101007387 */ /* 0x0003e80000100800 */
[----:B------:R-:W4:Y:S04]  /*bbb0*/  LDL.LU R18, [R1+0x3c] ;  /* 0x00003c0001127983 */ /* 0x000f280000300800 */
[----:B------:R-:W-:Y:S01]  /*bbc0*/  STL [R1+0x134], R8 ;  /* 0x0001340801007387 */ /* 0x000fe20000100800 */
[----:B-1----:R-:W-:Y:S01]  /*bbd0*/  LEA.HI.X.SX32 R17, R5, R38, 0x1, P3 ;  /* 0x0000002605117211 */ /* 0x002fe200018f0eff */
[----:B0-----:R-:W-:Y:S01]  /*bbe0*/  @P0 IMAD.MOV.U32 R6, RZ, RZ, R8 ;  /* 0x000000ffff060224 */ /* 0x001fe200078e0008 */
[----:B------:R-:W-:-:S03]  /*bbf0*/  PRMT R112, RZ, 0x7610, R112 ;  /* 0x00007610ff707816 */ /* 0x000fc60000000070 */
[----:B------:R-:W-:Y:S01]  /*bc00*/  @P0 IMAD.MOV.U32 R7, RZ, RZ, R17 ;  /* 0x000000ffff070224 */ /* 0x000fe200078e0011 */
[----:B------:R-:W-:-:S04]  /*bc10*/  PRMT R13, RZ, 0x7610, R13 ;  /* 0x00007610ff0d7816 */ /* 0x000fc8000000000d */
[----:B------:R0:W3:Y:S01]  /*bc20*/  @P0 LDG.E.U16 R112, desc[UR20][R6.64] ;  /* 0x0000001406700981 */ /* 0x0000e2000c1e1500 */
[----:B------:R-:W-:-:S03]  /*bc30*/  IMAD R5, R15, UR11, RZ ;  /* 0x0000000b0f057c24 */ /* 0x000fc6000f8e02ff */
[----:B--2---:R1:W-:Y:S02]  /*bc40*/  STL [R1+0x18], R14 ;  /* 0x0000180e01007387 */ /* 0x0043e40000100800 */
[----:B-1----:R-:W-:-:S04]  /*bc50*/  LEA R14, P4, R4, R39, 0x1 ;  /* 0x00000027040e7211 */ /* 0x002fc800078808ff */
[----:B------:R-:W-:Y:S01]  /*bc60*/  LEA.HI.X.SX32 R16, R4, R38, 0x1, P4 ;  /* 0x0000002604107211 */ /* 0x000fe200020f0eff */
[----:B0-----:R-:W-:-:S04]  /*bc70*/  @P0 IMAD.MOV.U32 R6, RZ, RZ, R14 ;  /* 0x000000ffff060224 */ /* 0x001fc800078e000e */
[----:B------:R-:W-:-:S05]  /*bc80*/  @P0 IMAD.MOV.U32 R7, RZ, RZ, R16 ;  /* 0x000000ffff070224 */ /* 0x000fca00078e0010 */
[----:B------:R0:W2:Y:S04]  /*bc90*/  @P0 LDG.E.U16 R13, desc[UR20][R6.64] ;  /* 0x00000014060d0981 */ /* 0x0000a8000c1e1500 */
[----:B------:R-:W-:Y:S04]  /*bca0*/  STL [R1+0x154], R14 ;  /* 0x0001540e01007387 */ /* 0x000fe80000100800 */
[----:B------:R1:W-:Y:S04]  /*bcb0*/  STL [R1+0x130], R17 ;  /* 0x0001301101007387 */ /* 0x0003e80000100800 */
[----:B------:R-:W2:Y:S01]  /*bcc0*/  LDL.LU R15, [R1+0x48] ;  /* 0x00004800010f7983 */ /* 0x000ea20000300800 */
[----:B------:R-:W-:Y:S01]  /*bcd0*/  LEA R8, P3, R5, R39, 0x1 ;  /* 0x0000002705087211 */ /* 0x000fe200078608ff */
[----:B------:R-:W-:-:S02]  /*bce0*/  IMAD R4, R19, UR11, RZ ;  /* 0x0000000b13047c24 */ /* 0x000fc4000f8e02ff */
[----:B-1----:R-:W2:Y:S04]  /*bcf0*/  LDL.LU R17, [R1+0x44] ;  /* 0x0000440001117983 */ /* 0x002ea80000300800 */
[----:B------:R1:W-:Y:S04]  /*bd00*/  STL [R1+0x150], R16 ;  /* 0x0001501001007387 */ /* 0x0003e80000100800 */
[----:B---3--:R-:W-:Y:S04]  /*bd10*/  STL [R1+0x78c], R112 ;  /* 0x00078c7001007387 */ /* 0x008fe80000100800 */
[----:B------:R-:W-:Y:S01]  /*bd20*/  STL [R1+0x174], R8 ;  /* 0x0001740801007387 */ /* 0x000fe20000100800 */
[----:B------:R-:W-:Y:S01]  /*bd30*/  LEA R14, P4, R4, R39, 0x1 ;  /* 0x00000027040e7211 */ /* 0x000fe200078808ff */
[----:B0-----:R-:W-:Y:S01]  /*bd40*/  @P0 IMAD.MOV.U32 R6, RZ, RZ, R8 ;  /* 0x000000ffff060224 */ /* 0x001fe200078e0008 */
[----:B------:R-:W-:-:S02]  /*bd50*/  PRMT R95, RZ, 0x7610, R95 ;  /* 0x00007610ff5f7816 */ /* 0x000fc4000000005f */
[-C--:B-1----:R-:W-:Y:S01]  /*bd60*/  LEA.HI.X.SX32 R16, R4, R38.reuse, 0x1, P4 ;  /* 0x0000002604107211 */ /* 0x082fe200020f0eff */
[----:B----4-:R-:W-:Y:S01]  /*bd70*/  IMAD R4, R18, UR11, RZ ;  /* 0x0000000b12047c24 */ /* 0x010fe2000f8e02ff */
[----:B------:R-:W-:Y:S02]  /*bd80*/  PRMT R10, RZ, 0x7610, R10 ;  /* 0x00007610ff0a7816 */ /* 0x000fe4000000000a */
[----:B------:R-:W-:Y:S02]  /*bd90*/  PRMT R109, RZ, 0x7610, R109 ;  /* 0x00007610ff6d7816 */ /* 0x000fe4000000006d */
[----:B------:R-:W-:Y:S01]  /*bda0*/  PRMT R11, RZ, 0x7610, R11 ;  /* 0x00007610ff0b7816 */ /* 0x000fe2000000000b */
[----:B--2---:R0:W-:Y:S02]  /*bdb0*/  STL [R1+0x14], R13 ;  /* 0x0000140d01007387 */ /* 0x0041e40000100800 */
[----:B0-----:R-:W-:Y:S01]  /*bdc0*/  LEA.HI.X.SX32 R13, R5, R38, 0x1, P3 ;  /* 0x00000026050d7211 */ /* 0x001fe200018f0eff */
[----:B------:R-:W-:Y:S01]  /*bdd0*/  IMAD R5, R12, UR11, RZ ;  /* 0x0000000b0c057c24 */ /* 0x000fe2000f8e02ff */
[----:B------:R-:W-:Y:S03]  /*bde0*/  STL [R1+0x1a8], R14 ;  /* 0x0001a80e01007387 */ /* 0x000fe60000100800 */
[----:B------:R-:W-:Y:S01]  /*bdf0*/  @P0 IMAD.MOV.U32 R7, RZ, RZ, R13 ;  /* 0x000000ffff070224 */ /* 0x000fe200078e000d */
[----:B------:R0:W-:Y:S01]  /*be00*/  STL [R1+0x170], R13 ;  /* 0x0001700d01007387 */ /* 0x0001e20000100800 */
[----:B------:R-:W-:-:S03]  /*be10*/  LEA R8, P3, R5, R39, 0x1 ;  /* 0x0000002705087211 */ /* 0x000fc600078608ff */
[----:B------:R-:W2:Y:S04]  /*be20*/  LDL.LU R12, [R1+0x58] ;  /* 0x00005800010c7983 */ /* 0x000ea80000300800 */
[----:B------:R1:W3:Y:S04]  /*be30*/  @P0 LDG.E.U16 R95, desc[UR20][R6.64] ;  /* 0x00000014065f0981 */ /* 0x0002e8000c1e1500 */
[----:B0-----:R-:W4:Y:S04]  /*be40*/  LDL.LU R13, [R1+0x4c] ;  /* 0x00004c00010d7983 */ /* 0x001f280000300800 */
[----:B------:R0:W-:Y:S01]  /*be50*/  STL [R1+0x1a4], R16 ;  /* 0x0001a41001007387 */ /* 0x0001e20000100800 */
[----:B-1----:R-:W-:-:S02]  /*be60*/  @P0 IMAD.MOV.U32 R6, RZ, RZ, R14 ;  /* 0x000000ffff060224 */ /* 0x002fc400078e000e */
[----:B------:R-:W-:Y:S01]  /*be70*/  @P0 IMAD.MOV.U32 R7, RZ, RZ, R16 ;  /* 0x000000ffff070224 */ /* 0x000fe200078e0010 */
[----:B------:R-:W-:-:S04]  /*be80*/  LEA R14, P4, R4, R39, 0x1 ;  /* 0x00000027040e7211 */ /* 0x000fc800078808ff */
[----:B------:R1:W2:Y:S01]  /*be90*/  @P0 LDG.E.U16 R10, desc[UR20][R6.64] ;  /* 0x00000014060a0981 */ /* 0x0002a2000c1e1500 */
[-C--:B0-----:R-:W-:Y:S01]  /*bea0*/  LEA.HI.X.SX32 R16, R5, R38.reuse, 0x1, P3 ;  /* 0x0000002605107211 */ /* 0x081fe200018f0eff */
[----:B------:R-:W-:Y:S01]  /*beb0*/  IMAD R5, R15, UR11, RZ ;  /* 0x0000000b0f057c24 */ /* 0x000fe2000f8e02ff */
[----:B------:R-:W-:Y:S01]  /*bec0*/  LEA.HI.X.SX32 R15, R4, R38, 0x1, P4 ;  /* 0x00000026040f7211 */ /* 0x000fe200020f0eff */
[----:B-1----:R-:W-:Y:S02]  /*bed0*/  @P0 IMAD.MOV.U32 R6, RZ, RZ, R8 ;  /* 0x000000ffff060224 */ /* 0x002fe400078e0008 */
[----:B------:R-:W-:-:S05]  /*bee0*/  @P0 IMAD.MOV.U32 R7, RZ, RZ, R16 ;  /* 0x000000ffff070224 */ /* 0x000fca00078e0010 */
[----:B------:R0:W4:Y:S02]  /*bef0*/  @P0 LDG.E.U16 R109, desc[UR20][R6.64] ;  /* 0x00000014066d0981 */ /* 0x000124000c1e1500 */
[----:B0-----:R-:W-:Y:S02]  /*bf00*/  @P0 IMAD.MOV.U32 R6, RZ, RZ, R14 ;  /* 0x000000ffff060224 */ /* 0x001fe400078e000e */
[----:B------:R-:W-:-:S05]  /*bf10*/  @P0 IMAD.MOV.U32 R7, RZ, RZ, R15 ;  /* 0x000000ffff070224 */ /* 0x000fca00078e000f */
[----:B------:R-:W4:Y:S01]  /*bf20*/  @P0 LDG.E.U16 R11, desc[UR20][R6.64] ;  /* 0x00000014060b0981 */ /* 0x000f22000c1e1500 */
[----:B------:R-:W-:Y:S01]  /*bf30*/  IMAD R4, R17, UR11, RZ ;  /* 0x0000000b11047c24 */ /* 0x000fe2000f8e02ff */
[----:B------:R-:W-:Y:S02]  /*bf40*/  PRMT R94, RZ, 0x7610, R94 ;  /* 0x00007610ff5e7816 */ /* 0x000fe4000000005e */
[----:B------:R-:W-:Y:S01]  /*bf50*/  PRMT R9, RZ, 0x7610, R9 ;  /* 0x00007610ff097816 */ /* 0x000fe20000000009 */
[----:B---3--:R-:W-:Y:S04]  /*bf60*/  STL [R1+0x788], R95 ;  /* 0x0007885f01007387 */ /* 0x008fe80000100800 */
[----:B--2---:R0:W-:Y:S04]  /*bf70*/  STL [R1+0x10], R10 ;  /* 0x0000100a01007387 */ /* 0x0041e80000100800 */
[----:B0-----:R-:W2:Y:S04]  /*bf80*/  LDL.LU R10, [R1+0x5c] ;  /* 0x00005c00010a7983 */ /* 0x001ea80000300800 */
[----:B------:R0:W-:Y:S04]  /*bf90*/  STL [R1+0x1c8], R8 ;  /* 0x0001c80801007387 */ /* 0x0001e80000100800 */
[----:B------:R1:W-:Y:S04]  /*bfa0*/  STL [R1+0x1e8], R14 ;  /* 0x0001e80e01007387 */ /* 0x0003e80000100800 */
[----:B------:R-:W-:Y:S01]  /*bfb0*/  STL [R1+0x1c4], R16 ;  /* 0x0001c41001007387 */ /* 0x000fe20000100800 */
[----:B0-----:R-:W-:-:S03]  /*bfc0*/  LEA R8, P3, R5, R39, 0x1 ;  /* 0x0000002705087211 */ /* 0x001fc600078608ff */
[----:B------:R-:W-:Y:S01]  /*bfd0*/  STL [R1+0x1e4], R15 ;  /* 0x0001e40f01007387 */ /* 0x000fe20000100800 */
[----:B-1----:R-:W-:-:S03]  /*bfe0*/  LEA.HI.X.SX32 R14, R5, R38, 0x1, P3 ;  /* 0x00000026050e7211 */ /* 0x002fc600018f0eff */
[----:B----4-:R-:W-:Y:S04]  /*bff0*/  STL [R1+0x77c], R109 ;  /* 0x00077c6d01007387 */ /* 0x010fe80000100800 */
[----:B------:R0:W-:Y:S01]  /*c000*/  STL [R1+0xc], R11 ;  /* 0x00000c0b01007387 */ /* 0x0001e20000100800 */
[----:B------:R-:W-:Y:S02]  /*c010*/  IMAD R5, R12, UR11, RZ ;  /* 0x0000000b0c057c24 */ /* 0x000fe4000f8e02ff */
[----:B------:R-:W-:Y:S02]  /*c020*/  @P0 IMAD.MOV.U32 R6, RZ, RZ, R8 ;  /* 0x000000ffff060224 */ /* 0x000fe400078e0008 */
[----:B------:R-:W-:Y:S01]  /*c030*/  @P0 IMAD.MOV.U32 R7, RZ, RZ, R14 ;  /* 0x000000ffff070224 */ /* 0x000fe200078e000e */
[----:B0-----:R-:W-:-:S04]  /*c040*/  LEA R11, P4, R4, R39, 0x1 ;  /* 0x00000027040b7211 */ /* 0x001fc800078808ff */
[----:B------:R0:W3:Y:S01]  /*c050*/  @P0 LDG.E.U16 R94, desc[UR20][R6.64] ;  /* 0x00000014065e0981 */ /* 0x0000e2000c1e1500 */
[----:B------:R-:W-:Y:S01]  /*c060*/  LEA.HI.X.SX32 R12, R4, R38, 0x1, P4 ;  /* 0x00000026040c7211 */ /* 0x000fe200020f0eff */
[----:B0-----:R-:W-:-:S04]  /*c070*/  @P0 IMAD.MOV.U32 R6, RZ, RZ, R11 ;  /* 0x000000ffff060224 */ /* 0x001fc800078e000b */
[----:B------:R-:W-:-:S05]  /*c080*/  @P0 IMAD.MOV.U32 R7, RZ, RZ, R12 ;  /* 0x000000ffff070224 */ /* 0x000fca00078e000c */
[----:B------:R0:W4:Y:S01]  /*c090*/  @P0 LDG.E.U16 R9, desc[UR20][R6.64] ;  /* 0x0000001406090981 */ /* 0x000122000c1e1500 */
[----:B------:R-:W-:-:S03]  /*c0a0*/  IMAD R4, R13, UR11, RZ ;  /* 0x0000000b0d047c24 */ /* 0x000fc6000f8e02ff */
[----:B------:R1:W-:Y:S04]  /*c0b0*/  STL [R1+0x208], R8 ;  /* 0x0002080801007387 */ /* 0x0003e80000100800 */
[----:B------:R0:W-:Y:S04]  /*c0c0*/  STL [R1+0x228], R11 ;  /* 0x0002280b01007387 */ /* 0x0001e80000100800 */
[----:B------:R-:W-:Y:S01]  /*c0d0*/  STL [R1+0x204], R14 ;  /* 0x0002040e01007387 */ /* 0x000fe20000100800 */
[----:B-1----:R-:W-:-:S04]  /*c0e0*/  LEA R8, P3, R5, R39, 0x1 ;  /* 0x0000002705087211 */ /* 0x002fc800078608ff */
[----:B0-----:R-:W-:Y:S01]  /*c0f0*/  LEA.HI.X.SX32 R11, R5, R38, 0x1, P3 ;  /* 0x00000026050b7211 */ /* 0x001fe200018f0eff */
[----:B------:R-:W-:Y:S01]  /*c100*/  @P0 IMAD.MOV.U32 R6, RZ, RZ, R8 ;  /* 0x000000ffff060224 */ /* 0x000fe200078e0008 */
[----:B------:R-:W-:-:S03]  /*c110*/  PRMT R106, RZ, 0x7610, R106 ;  /* 0x00007610ff6a7816 */ /* 0x000fc6000000006a */
[----:B------:R-:W-:Y:S01]  /*c120*/  @P0 IMAD.MOV.U32 R7, RZ, RZ, R11 ;  /* 0x000000ffff070224 */ /* 0x000fe200078e000b */
[----:B------:R-:W-:-:S04]  /*c130*/  PRMT R2, RZ, 0x7610, R2 ;  /* 0x00007610ff027816 */ /* 0x000fc80000000002 */
[----:B------:R0:W4:Y:S01]  /*c140*/  @P0 LDG.E.U16 R106, desc[UR20][R6.64] ;  /* 0x00000014066a0981 */ /* 0x000122000c1e1500 */
[----:B--2---:R-:W-:-:S03]  /*c150*/  IMAD R5, R10, UR11, RZ ;  /* 0x0000000b0a057c24 */ /* 0x004fc6000f8e02ff */
[----:B---3--:R-:W-:Y:S04]  /*c160*/  STL [R1+0x76c], R94 ;  /* 0x00076c5e01007387 */ /* 0x008fe80000100800 */
[----:B------:R-:W-:Y:S04]  /*c170*/  STL [R1+0x224], R12 ;  /* 0x0002240c01007387 */ /* 0x000fe80000100800 */
[----:B------:R-:W-:Y:S04]  /*c180*/  STL [R1+0x248], R8 ;  /* 0x0002480801007387 */ /* 0x000fe80000100800 */
[----:B----4-:R1:W-:Y:S02]  /*c190*/  STL [R1+0x8], R9 ;  /* 0x0000080901007387 */ /* 0x0103e40000100800 */
[----:B-1----:R-:W-:-:S04]  /*c1a0*/  LEA R9, P4, R4, R39, 0x1 ;  /* 0x0000002704097211 */ /* 0x002fc800078808ff */
[----:B------:R-:W-:Y:S01]  /*c1b0*/  LEA.HI.X.SX32 R10, R4, R38, 0x1, P4 ;  /* 0x00000026040a7211 */ /* 0x000fe200020f0eff */
[----:B0-----:R-:W-:-:S04]  /*c1c0*/  @P0 IMAD.MOV.U32 R6, RZ, RZ, R9 ;  /* 0x000000ffff060224 */ /* 0x001fc800078e0009 */
[----:B------:R-:W-:-:S05]  /*c1d0*/  @P0 IMAD.MOV.U32 R7, RZ, RZ, R10 ;  /* 0x000000ffff070224 */ /* 0x000fca00078e000a */
[----:B------:R0:W2:Y:S01]  /*c1e0*/  @P0 LDG.E.U16 R2, desc[UR20][R6.64] ;  /* 0x0000001406020981 */ /* 0x0000a2000c1e1500 */
[----:B------:R-:W-:Y:S01]  /*c1f0*/  LEA R8, P3, R5, R39, 0x1 ;  /* 0x0000002705087211 */ /* 0x000fe200078608ff */
[----:B------:R-:W-:Y:S02]  /*c200*/  IMAD R4, R78, UR11, RZ ;  /* 0x0000000b4e047c24 */ /* 0x000fe4000f8e02ff */
[----:B------:R-:W-:Y:S04]  /*c210*/  STL [R1+0x268], R9 ;  /* 0x0002680901007387 */ /* 0x000fe80000100800 */
[----:B------:R-:W-:Y:S04]  /*c220*/  STL [R1+0x244], R11 ;  /* 0x0002440b01007387 */ /* 0x000fe80000100800 */
[----:B------:R1:W-:Y:S04]  /*c230*/  STL [R1+0x264], R10 ;  /* 0x0002640a01007387 */ /* 0x0003e80000100800 */
[----:B------:R-:W-:Y:S01]  /*c240*/  STL [R1+0x75c], R106 ;  /* 0x00075c6a01007387 */ /* 0x000fe20000100800 */
[----:B------:R-:W-:-:S02]  /*c250*/  PRMT R93, RZ, 0x7610, R93 ;  /* 0x00007610ff5d7816 */ /* 0x000fc4000000005d */
[----:B-1----:R-:W-:Y:S01]  /*c260*/  LEA.HI.X.SX32 R10, R5, R38, 0x1, P3 ;  /* 0x00000026050a7211 */ /* 0x002fe200018f0eff */
[----:B0-----:R-:W-:-:S04]  /*c270*/  @P0 IMAD.MOV.U32 R6, RZ, RZ, R8 ;  /* 0x000000ffff060224 */ /* 0x001fc800078e0008 */
[----:B------:R-:W-:Y:S01]  /*c280*/  @P0 IMAD.MOV.U32 R7, RZ, RZ, R10 ;  /* 0x000000ffff070224 */ /* 0x000fe200078e000a */
[----:B------:R-:W-:-:S04]  /*c290*/  PRMT R0, RZ, 0x7610, R0 ;  /* 0x00007610ff007816 */ /* 0x000fc80000000000 */
[----:B------:R0:W3:Y:S04]  /*c2a0*/  @P0 LDG.E.U16 R93, desc[UR20][R6.64] ;  /* 0x00000014065d0981 */ /* 0x0000e8000c1e1500 */
[----:B--2---:R1:W-:Y:S02]  /*c2b0*/  STL [R1+0x4], R2 ;  /* 0x0000040201007387 */ /* 0x0043e40000100800 */
[----:B-1----:R-:W-:-:S04]  /*c2c0*/  LEA R2, P4, R4, R39, 0x1 ;  /* 0x0000002704027211 */ /* 0x002fc800078808ff */
[----:B------:R-:W-:Y:S01]  /*c2d0*/  LEA.HI.X.SX32 R9, R4, R38, 0x1, P4 ;  /* 0x0000002604097211 */ /* 0x000fe200020f0eff */
[----:B0-----:R-:W-:-:S04]  /*c2e0*/  @P0 IMAD.MOV.U32 R6, RZ, RZ, R2 ;  /* 0x000000ffff060224 */ /* 0x001fc800078e0002 */
[----:B------:R-:W-:-:S05]  /*c2f0*/  @P0 IMAD.MOV.U32 R7, RZ, RZ, R9 ;  /* 0x000000ffff070224 */ /* 0x000fca00078e0009 */
[----:B------:R0:W2:Y:S01]  /*c300*/  @P0 LDG.E.U16 R0, desc[UR20][R6.64] ;  /* 0x0000001406000981 */ /* 0x0000a2000c1e1500 */
[----:B------:R-:W-:-:S03]  /*c310*/  IMAD R5, R82, UR11, RZ ;  /* 0x0000000b52057c24 */ /* 0x000fc6000f8e02ff */
[----:B------:R1:W-:Y:S01]  /*c320*/  STL [R1+0x288], R8 ;  /* 0x0002880801007387 */ /* 0x0003e20000100800 */
[----:B------:R-:W-:-:S03]  /*c330*/  IMAD R4, R86, UR11, RZ ;  /* 0x0000000b56047c24 */ /* 0x000fc6000f8e02ff */
[----:B------:R-:W-:Y:S04]  /*c340*/  STL [R1+0x2a8], R2 ;  /* 0x0002a80201007387 */ /* 0x000fe80000100800 */
[----:B------:R-:W-:Y:S01]  /*c350*/  STL [R1+0x284], R10 ;  /* 0x0002840a01007387 */ /* 0x000fe20000100800 */
[----:B-1----:R-:W-:-:S03]  /*c360*/  LEA R8, P3, R5, R39, 0x1 ;  /* 0x0000002705087211 */ /* 0x002fc600078608ff */
[----:B---3--:R-:W-:Y:S04]  /*c370*/  STL [R1+0x74c], R93 ;  /* 0x00074c5d01007387 */ /* 0x008fe80000100800 */
[----:B------:R1:W-:Y:S04]  /*c380*/  STL [R1+0x2a4], R9 ;  /* 0x0002a40901007387 */ /* 0x0003e80000100800 */
[----:B------:R3:W-:Y:S01]  /*c390*/  STL [R1+0x2c8], R8 ;  /* 0x0002c80801007387 */ /* 0x0007e20000100800 */
[----:B------:R-:W-:Y:S02]  /*c3a0*/  PRMT R103, RZ, 0x7610, R103 ;  /* 0x00007610ff677816 */ /* 0x000fe40000000067 */
[----:B-1----:R-:W-:Y:S01]  /*c3b0*/  LEA.HI.X.SX32 R9, R5, R38, 0x1, P3 ;  /* 0x0000002605097211 */ /* 0x002fe200018f0eff */
[----:B0-----:R-:W-:-:S02]  /*c3c0*/  @P0 IMAD.MOV.U32 R6, RZ, RZ, R8 ;  /* 0x000000ffff060224 */ /* 0x001fc400078e0008 */
[----:B------:R-:W-:Y:S02]  /*c3d0*/  IMAD R5, R90, UR11, RZ ;  /* 0x0000000b5a057c24 */ /* 0x000fe4000f8e02ff */
[----:B------:R-:W-:Y:S01]  /*c3e0*/  @P0 IMAD.MOV.U32 R7, RZ, RZ, R9 ;  /* 0x000000ffff070224 */ /* 0x000fe200078e0009 */
[----:B------:R-:W-:Y:S02]  /*c3f0*/  PRMT R125, RZ, 0x7610, R125 ;  /* 0x00007610ff7d7816 */ /* 0x000fe4000000007d */
[-C--:B---3--:R-:W-:Y:S02]  /*c400*/  LEA R8, P3, R5, R39.reuse, 0x1 ;  /* 0x0000002705087211 */ /* 0x088fe400078608ff */
[----:B------:R0:W3:Y:S01]  /*c410*/  @P0 LDG.E.U16 R103, desc[UR20][R6.64] ;  /* 0x0000001406670981 */ /* 0x0000e2000c1e1500 */
[----:B------:R-:W-:Y:S02]  /*c420*/  PRMT R92, RZ, 0x7610, R92 ;  /* 0x00007610ff5c7816 */ /* 0x000fe4000000005c */
[----:B------:R-:W-:Y:S01]  /*c430*/  PRMT R124, RZ, 0x7610, R124 ;  /* 0x00007610ff7c7816 */ /* 0x000fe2000000007c */
[----:B--2---:R1:W-:Y:S02]  /*c440*/  STL [R1], R0 ;  /* 0x0000000001007387 */ /* 0x0043e40000100800 */
[----:B-1----:R-:W-:-:S04]  /*c450*/  LEA R0, P4, R4, R39, 0x1 ;  /* 0x0000002704007211 */ /* 0x002fc800078808ff */
[-C--:B------:R-:W-:Y:S01]  /*c460*/  LEA.HI.X.SX32 R2, R4, R38.reuse, 0x1, P4 ;  /* 0x0000002604027211 */ /* 0x080fe200020f0eff */
[----:B0-----:R-:W-:Y:S01]  /*c470*/  @P0 IMAD.MOV.U32 R6, RZ, RZ, R0 ;  /* 0x000000ffff060224 */ /* 0x001fe200078e0000 */
[----:B------:R-:W-:Y:S03]  /*c480*/  STL [R1+0x2e8], R0 ;  /* 0x0002e80001007387 */ /* 0x000fe60000100800 */
[----:B------:R-:W-:Y:S01]  /*c490*/  @P0 IMAD.MOV.U32 R7, RZ, RZ, R2 ;  /* 0x000000ffff070224 */ /* 0x000fe200078e0002 */
[----:B------:R0:W-:Y:S04]  /*c4a0*/  STL [R1+0x2c4], R9 ;  /* 0x0002c40901007387 */ /* 0x0001e80000100800 */
[----:B------:R1:W2:Y:S01]  /*c4b0*/  @P0 LDG.E.U16 R125, desc[UR20][R6.64] ;  /* 0x00000014067d0981 */ /* 0x0002a2000c1e1500 */
[----:B0-----:R-:W-:Y:S01]  /*c4c0*/  LEA.HI.X.SX32 R9, R5, R38, 0x1, P3 ;  /* 0x0000002605097211 */ /* 0x001fe200018f0eff */
[----:B-1----:R-:W-:-:S04]  /*c4d0*/  @P0 IMAD.MOV.U32 R6, RZ, RZ, R8 ;  /* 0x000000ffff060224 */ /* 0x002fc800078e0008 */
[----:B------:R-:W-:Y:S02]  /*c4e0*/  @P0 IMAD.MOV.U32 R7, RZ, RZ, R9 ;  /* 0x000000ffff070224 */ /* 0x000fe400078e0009 */
[----:B------:R-:W-:-:S03]  /*c4f0*/  IMAD R4, R76, UR11, RZ ;  /* 0x0000000b4c047c24 */ /* 0x000fc6000f8e02ff */
[----:B------:R0:W4:Y:S02]  /*c500*/  @P0 LDG.E.U16 R92, desc[UR20][R6.64] ;  /* 0x00000014065c0981 */ /* 0x000124000c1e1500 */
[C---:B------:R-:W-:Y:S02]  /*c510*/  LEA R0, P4, R4.reuse, R39, 0x1 ;  /* 0x0000002704007211 */ /* 0x040fe400078808ff */
[----:B------:R1:W-:Y:S02]  /*c520*/  STL [R1+0x2e4], R2 ;  /* 0x0002e40201007387 */ /* 0x0003e40000100800 */
[----:B-1----:R-:W-:Y:S01]  /*c530*/  LEA.HI.X.SX32 R2, R4, R38, 0x1, P4 ;  /* 0x0000002604027211 */ /* 0x002fe200020f0eff */
[----:B0-----:R-:W-:-:S04]  /*c540*/  @P0 IMAD.MOV.U32 R6, RZ, RZ, R0 ;  /* 0x000000ffff060224 */ /* 0x001fc800078e0000 */
[----:B------:R-:W-:-:S05]  /*c550*/  @P0 IMAD.MOV.U32 R7, RZ, RZ, R2 ;  /* 0x000000ffff070224 */ /* 0x000fca00078e0002 */
[----:B------:R0:W4:Y:S01]  /*c560*/  @P0 LDG.E.U16 R124, desc[UR20][R6.64] ;  /* 0x00000014067c0981 */ /* 0x000122000c1e1500 */
[----:B------:R-:W-:-:S03]  /*c570*/  IMAD R5, R98, UR11, RZ ;  /* 0x0000000b62057c24 */ /* 0x000fc6000f8e02ff */
[----:B---3--:R-:W-:Y:S01]  /*c580*/  STL [R1+0x73c], R103 ;  /* 0x00073c6701007387 */ /* 0x008fe20000100800 */
[----:B------:R-:W-:Y:S01]  /*c590*/  IMAD R4, R102, UR11, RZ ;  /* 0x0000000b66047c24 */ /* 0x000fe2000f8e02ff */
[----:B------:R-:W-:Y:S02]  /*c5a0*/  PRMT R100, RZ, 0x7610, R100 ;  /* 0x00007610ff647816 */ /* 0x000fe40000000064 */
[----:B------:R-:W-:Y:S02]  /*c5b0*/  PRMT R123, RZ, 0x7610, R123 ;  /* 0x00007610ff7b7816 */ /* 0x000fe4000000007b */
[----:B------:R-:W-:Y:S02]  /*c5c0*/  PRMT R91, RZ, 0x7610, R91 ;  /* 0x00007610ff5b7816 */ /* 0x000fe4000000005b */
[----:B------:R-:W-:Y:S01]  /*c5d0*/  PRMT R122, RZ, 0x7610, R122 ;  /* 0x00007610ff7a7816 */ /* 0x000fe2000000007a */
[----:B--2---:R-:W-:Y:S04]  /*c5e0*/  STL [R1+0x734], R125 ;  /* 0x0007347d01007387 */ /* 0x004fe80000100800 */
[----:B------:R1:W-:Y:S04]  /*c5f0*/  STL [R1+0x308], R8 ;  /* 0x0003080801007387 */ /* 0x0003e80000100800 */
[----:B------:R2:W-:Y:S01]  /*c600*/  STL [R1+0x328], R0 ;  /* 0x0003280001007387 */ /* 0x0005e20000100800 */
[----:B-1----:R-:W-:-:S03]  /*c610*/  LEA R8, P3, R5, R39, 0x1 ;  /* 0x0000002705087211 */ /* 0x002fc600078608ff */
[----:B------:R1:W-:Y:S01]  /*c620*/  STL [R1+0x304], R9 ;  /* 0x0003040901007387 */ /* 0x0003e20000100800 */
[----:B--2---:R-:W-:-:S03]  /*c630*/  LEA R0, P4, R4, R39, 0x1 ;  /* 0x0000002704007211 */ /* 0x004fc600078808ff */
[----:B----4-:R-:W-:Y:S01]  /*c640*/  STL [R1+0x72c], R92 ;  /* 0x00072c5c01007387 */ /* 0x010fe20000100800 */
[----:B0-----:R-:W-:Y:S01]  /*c650*/  @P0 IMAD.MOV.U32 R6, RZ, RZ, R8 ;  /* 0x000000ffff060224 */ /* 0x001fe200078e0008 */
[----:B-1----:R-:W-:Y:S02]  /*c660*/  LEA.HI.X.SX32 R9, R5, R38, 0x1, P3 ;  /* 0x0000002605097211 */ /* 0x002fe400018f0eff */
[----:B------:R0:W-:Y:S03]  /*c670*/  STL [R1+0x324], R2 ;  /* 0x0003240201007387 */ /* 0x0001e60000100800 */
[----:B------:R-:W-:-:S05]  /*c680*/  @P0 IMAD.MOV.U32 R7, RZ, RZ, R9 ;  /* 0x000000ffff070224 */ /* 0x000fca00078e0009 */
[----:B------:R1:W2:Y:S01]  /*c690*/  @P0 LDG.E.U16 R100, desc[UR20][R6.64] ;  /* 0x0000001406640981 */ /* 0x0002a2000c1e1500 */
[----:B0-----:R-:W-:Y:S01]  /*c6a0*/  LEA.HI.X.SX32 R2, R4, R38, 0x1, P4 ;  /* 0x0000002604027211 */ /* 0x001fe200020f0eff */
[----:B-1----:R-:W-:-:S04]  /*c6b0*/  @P0 IMAD.MOV.U32 R6, RZ, RZ, R0 ;  /* 0x000000ffff060224 */ /* 0x002fc800078e0000 */
[----:B------:R-:W-:-:S05]  /*c6c0*/  @P0 IMAD.MOV.U32 R7, RZ, RZ, R2 ;  /* 0x000000ffff070224 */ /* 0x000fca00078e0002 */
[----:B------:R0:W3:Y:S01]  /*c6d0*/  @P0 LDG.E.U16 R123, desc[UR20][R6.64] ;  /* 0x00000014067b0981 */ /* 0x0000e2000c1e1500 */
[----:B------:R-:W-:-:S03]  /*c6e0*/  IMAD R5, R77, UR11, RZ ;  /* 0x0000000b4d057c24 */ /* 0x000fc6000f8e02ff */
[----:B------:R-:W-:Y:S01]  /*c6f0*/  STL [R1+0x724], R124 ;  /* 0x0007247c01007387 */ /* 0x000fe20000100800 */
[----:B------:R-:W-:-:S03]  /*c700*/  IMAD R4, R110, UR11, RZ ;  /* 0x0000000b6e047c24 */ /* 0x000fc6000f8e02ff */
[----:B------:R1:W-:Y:S04]  /*c710*/  STL [R1+0x348], R8 ;  /* 0x0003480801007387 */ /* 0x0003e80000100800 */
[----:B------:R4:W-:Y:S01]  /*c720*/  STL [R1+0x368], R0 ;  /* 0x0003680001007387 */ /* 0x0009e20000100800 */
[----:B-1----:R-:W-:-:S03]  /*c730*/  LEA R8, P3, R5, R39, 0x1 ;  /* 0x0000002705087211 */ /* 0x002fc600078608ff */
[----:B------:R1:W-:Y:S01]  /*c740*/  STL [R1+0x344], R9 ;  /* 0x0003440901007387 */ /* 0x0003e20000100800 */
[----:B----4-:R-:W-:Y:S01]  /*c750*/  LEA R0, P4, R4, R39, 0x1 ;  /* 0x0000002704007211 */ /* 0x010fe200078808ff */
[----:B0-----:R-:W-:Y:S01]  /*c760*/  @P0 IMAD.MOV.U32 R6, RZ, RZ, R8 ;  /* 0x000000ffff060224 */ /* 0x001fe200078e0008 */
[----:B-1----:R-:W-:Y:S01]  /*c770*/  LEA.HI.X.SX32 R9, R5, R38, 0x1, P3 ;  /* 0x0000002605097211 */ /* 0x002fe200018f0eff */
[----:B------:R0:W-:Y:S04]  /*c780*/  STL [R1+0x364], R2 ;  /* 0x0003640201007387 */ /* 0x0001e80000100800 */
[----:B------:R-:W-:-:S05]  /*c790*/  @P0 IMAD.MOV.U32 R7, RZ, RZ, R9 ;  /* 0x000000ffff070224 */ /* 0x000fca00078e0009 */
[----:B------:R1:W4:Y:S01]  /*c7a0*/  @P0 LDG.E.U16 R91, desc[UR20][R6.64] ;  /* 0x00000014065b0981 */ /* 0x000322000c1e1500 */
[----:B0-----:R-:W-:Y:S01]  /*c7b0*/  LEA.HI.X.SX32 R2, R4, R38, 0x1, P4 ;  /* 0x0000002604027211 */ /* 0x001fe200020f0eff */
[----:B-1----:R-:W-:-:S04]  /*c7c0*/  @P0 IMAD.MOV.U32 R6, RZ, RZ, R0 ;  /* 0x000000ffff060224 */ /* 0x002fc800078e0000 */
[----:B------:R-:W-:-:S05]  /*c7d0*/  @P0 IMAD.MOV.U32 R7, RZ, RZ, R2 ;  /* 0x000000ffff070224 */ /* 0x000fca00078e0002 */
[----:B------:R0:W4:Y:S01]  /*c7e0*/  @P0 LDG.E.U16 R122, desc[UR20][R6.64] ;  /* 0x00000014067a0981 */ /* 0x000122000c1e1500 */
[----:B------:R-:W-:Y:S02]  /*c7f0*/  IMAD R5, R114, UR11, RZ ;  /* 0x0000000b72057c24 */ /* 0x000fe4000f8e02ff */
[----:B------:R-:W-:Y:S01]  /*c800*/  IMAD R4, R79, UR11, RZ ;  /* 0x0000000b4f047c24 */ /* 0x000fe2000f8e02ff */
[----:B------:R-:W-:Y:S02]  /*c810*/  PRMT R98, RZ, 0x7610, R98 ;  /* 0x00007610ff627816 */ /* 0x000fe40000000062 */
[----:B------:R-:W-:Y:S02]  /*c820*/  PRMT R121, RZ, 0x7610, R121 ;  /* 0x00007610ff797816 */ /* 0x000fe40000000079 */
[----:B------:R-:W-:Y:S02]  /*c830*/  PRMT R90, RZ, 0x7610, R90 ;  /* 0x00007610ff5a7816 */ /* 0x000fe4000000005a */
[----:B------:R-:W-:Y:S01]  /*c840*/  PRMT R120, RZ, 0x7610, R120 ;  /* 0x00007610ff787816 */ /* 0x000fe20000000078 */
[----:B--2---:R-:W-:Y:S04]  /*c850*/  STL [R1+0x71c], R100 ;  /* 0x00071c6401007387 */ /* 0x004fe80000100800 */
[----:B---3--:R-:W-:Y:S04]  /*c860*/  STL [R1+0x714], R123 ;  /* 0x0007147b01007387 */ /* 0x008fe80000100800 */
[----:B------:R1:W-:Y:S04]  /*c870*/  STL [R1+0x388], R8 ;  /* 0x0003880801007387 */ /* 0x0003e80000100800 */
[----:B------:R2:W-:Y:S01]  /*c880*/  STL [R1+0x3a8], R0 ;  /* 0x0003a80001007387 */ /* 0x0005e20000100800 */
[----:B-1----:R-:W-:-:S03]  /*c890*/  LEA R8, P3, R5, R39, 0x1 ;  /* 0x0000002705087211 */ /* 0x002fc600078608ff */
[----:B------:R1:W-:Y:S01]  /*c8a0*/  STL [R1+0x384], R9 ;  /* 0x0003840901007387 */ /* 0x0003e20000100800 */
[----:B--2---:R-:W-:-:S03]  /*c8b0*/  LEA R0, P4, R4, R39, 0x1 ;  /* 0x0000002704007211 */ /* 0x004fc600078808ff */
[----:B------:R-:W2:Y:S01]  /*c8c0*/  LDL.LU R12, [R1+0x64] ;  /* 0x00006400010c7983 */ /* 0x000ea20000300800 */
[----:B0-----:R-:W-:Y:S01]  /*c8d0*/  @P0 IMAD.MOV.U32 R6, RZ, RZ, R8 ;  /* 0x000000ffff060224 */ /* 0x001fe200078e0008 */
[----:B-1----:R-:W-:Y:S02]  /*c8e0*/  LEA.HI.X.SX32 R9, R5, R38, 0x1, P3 ;  /* 0x0000002605097211 */ /* 0x002fe400018f0eff */
[----:B------:R0:W-:Y:S03]  /*c8f0*/  STL [R1+0x3a4], R2 ;  /* 0x0003a40201007387 */ /* 0x0001e60000100800 */
[----:B------:R-:W-:-:S05]  /*c900*/  @P0 IMAD.MOV.U32 R7, RZ, RZ, R9 ;  /* 0x000000ffff070224 */ /* 0x000fca00078e0009 */
[----:B------:R1:W3:Y:S01]  /*c910*/  @P0 LDG.E.U16 R98, desc[UR20][R6.64] ;  /* 0x0000001406620981 */ /* 0x0002e2000c1e1500 */
[----:B0-----:R-:W-:Y:S01]  /*c920*/  LEA.HI.X.SX32 R2, R4, R38, 0x1, P4 ;  /* 0x0000002604027211 */ /* 0x001fe200020f0eff */
[----:B------:R-:W-:Y:S02]  /*c930*/  IMAD R5, R81, UR11, RZ ;  /* 0x0000000b51057c24 */ /* 0x000fe4000f8e02ff */
[----:B-1----:R-:W-:Y:S02]  /*c940*/  @P0 IMAD.MOV.U32 R6, RZ, RZ, R0 ;  /* 0x000000ffff060224 */ /* 0x002fe400078e0000 */
[----:B------:R-:W-:Y:S01]  /*c950*/  @P0 IMAD.MOV.U32 R7, RZ, RZ, R2 ;  /* 0x000000ffff070224 */ /* 0x000fe200078e0002 */
[----:B----4-:R-:W-:Y:S04]  /*c960*/  STL [R1+0x70c], R91 ;  /* 0x00070c5b01007387 */ /* 0x010fe80000100800 */
[----:B------:R0:W4:Y:S04]  /*c970*/  @P0 LDG.E.U16 R121, desc[UR20][R6.64] ;  /* 0x0000001406790981 */ /* 0x000128000c1e1500 */
[----:B------:R-:W4:Y:S01]  /*c980*/  LDL.LU R13, [R1+0x60] ;  /* 0x00006000010d7983 */ /* 0x000f220000300800 */
[----:B------:R-:W-:-:S03]  /*c990*/  IMAD R4, R80, UR11, RZ ;  /* 0x0000000b50047c24 */ /* 0x000fc6000f8e02ff */
[----:B------:R-:W4:Y:S04]  /*c9a0*/  LDL.LU R11, [R1+0x6c] ;  /* 0x00006c00010b7983 */ /* 0x000f280000300800 */
[----:B------:R1:W-:Y:S04]  /*c9b0*/  STL [R1+0x3c8], R8 ;  /* 0x0003c80801007387 */ /* 0x0003e80000100800 */
[----:B------:R-:W-:Y:S04]  /*c9c0*/  STL [R1+0x704], R122 ;  /* 0x0007047a01007387 */ /* 0x000fe80000100800 */
[----:B------:R0:W-:Y:S01]  /*c9d0*/  STL [R1+0x3e8], R0 ;  /* 0x0003e80001007387 */ /* 0x0001e20000100800 */
[----:B-1----:R-:W-:-:S03]  /*c9e0*/  LEA R8, P3, R5, R39, 0x1 ;  /* 0x0000002705087211 */ /* 0x002fc600078608ff */
[----:B------:R1:W-:Y:S02]  /*c9f0*/  STL [R1+0x3c4], R9 ;  /* 0x0003c40901007387 */ /* 0x0003e40000100800 */
[----:B0-----:R-:W-:Y:S02]  /*ca00*/  @P0 IMAD.MOV.U32 R6, RZ, RZ, R8 ;  /* 0x000000ffff060224 */ /* 0x001fe400078e0008 */
[----:B------:R-:W4:Y:S01]  /*ca10*/  LDL.LU R10, [R1+0x68] ;  /* 0x00006800010a7983 */ /* 0x000f220000300800 */
[----:B------:R-:W-:Y:S02]  /*ca20*/  LEA R0, P4, R4, R39, 0x1 ;  /* 0x0000002704007211 */ /* 0x000fe400078808ff */
        /* <DEDUP_REMOVED lines=8> */
[----:B------:R-:W-:Y:S02]  /*cab0*/  PRMT R89, RZ, 0x7610, R89 ;  /* 0x00007610ff597816 */ /* 0x000fe40000000059 */
[----:B------:R-:W-:Y:S02]  /*cac0*/  PRMT R117, RZ, 0x7610, R117 ;  /* 0x00007610ff757816 */ /* 0x000fe40000000075 */
[----:B------:R-:W-:Y:S02]  /*cad0*/  PRMT R87, RZ, 0x7610, R87 ;  /* 0x00007610ff577816 */ /* 0x000fe40000000057 */
[----:B------:R-:W-:Y:S01]  /*cae0*/  PRMT R116, RZ, 0x7610, R116 ;  /* 0x00007610ff747816 */ /* 0x000fe20000000074 */
[----:B--2---:R-:W-:Y:S01]  /*caf0*/  IMAD R5, R12, UR11, RZ ;  /* 0x0000000b0c057c24 */ /* 0x004fe2000f8e02ff */
[----:B---3--:R-:W-:Y:S04]  /*cb00*/  STL [R1+0x700], R98 ;  /* 0x0007006201007387 */ /* 0x008fe80000100800 */
[----:B----4-:R-:W-:Y:S04]  /*cb10*/  STL [R1+0x6f8], R121 ;  /* 0x0006f87901007387 */ /* 0x010fe80000100800 */
[----:B------:R1:W-:Y:S01]  /*cb20*/  STL [R1+0x404], R8 ;  /* 0x0004040801007387 */ /* 0x0003e20000100800 */
[----:B------:R-:W-:-:S03]  /*cb30*/  IMAD R4, R13, UR11, RZ ;  /* 0x0000000b0d047c24 */ /* 0x000fc6000f8e02ff */
        /* <DEDUP_REMOVED lines=14> */
[----:B------:R-:W-:Y:S04]  /*cc20*/  STL [R1+0x6f4], R90 ;  /* 0x0006f45a01007387 */ /* 0x000fe80000100800 */
[----:B------:R0:W4:Y:S01]  /*cc30*/  @P0 LDG.E.U16 R117, desc[UR20][R6.64] ;  /* 0x0000001406750981 */ /* 0x000122000c1e1500 */
[----:B------:R-:W-:-:S03]  /*cc40*/  IMAD R4, R10, UR11, RZ ;  /* 0x0000000b0a047c24 */ /* 0x000fc6000f8e02ff */
[----:B------:R-:W4:Y:S04]  /*cc50*/  LDL.LU R13, [R1+0x80] ;  /* 0x00008000010d7983 */ /* 0x000f280000300800 */
[----:B------:R1:W-:Y:S04]  /*cc60*/  STL [R1+0x3c], R8 ;  /* 0x00003c0801007387 */ /* 0x0003e80000100800 */
[----:B------:R-:W-:Y:S04]  /*cc70*/  STL [R1+0x6ec], R120 ;  /* 0x0006ec7801007387 */ /* 0x000fe80000100800 */
[----:B------:R0:W-:Y:S01]  /*cc80*/  STL [R1+0x5c], R0 ;  /* 0x00005c0001007387 */ /* 0x0001e20000100800 */
[----:B-1----:R-:W-:-:S03]  /*cc90*/  LEA R8, P3, R5, R39, 0x1 ;  /* 0x0000002705087211 */ /* 0x002fc600078608ff */
[----:B------:R1:W-:Y:S04]  /*cca0*/  STL [R1+0x38], R9 ;  /* 0x0000380901007387 */ /* 0x0003e80000100800 */
[----:B------:R-:W4:Y:S01]  /*ccb0*/  LDL.LU R11, [R1+0x8c] ;  /* 0x00008c00010b7983 */ /* 0x000f220000300800 */
[----:B0-----:R-:W-:Y:S01]  /*ccc0*/  LEA R0, P4, R4, R39, 0x1 ;  /* 0x0000002704007211 */ /* 0x001fe200078808ff */
[----:B------:R-:W-:Y:S02]  /*ccd0*/  @P0 IMAD.MOV.U32 R6, RZ, RZ, R8 ;  /* 0x000000ffff060224 */ /* 0x000fe400078e0008 */
[----:B------:R-:W4:Y:S01]  /*cce0*/  LDL.LU R10, [R1+0x88] ;  /* 0x00008800010a7983 */ /* 0x000f220000300800 */
[----:B-1----:R-:W-:-:S03]  /*ccf0*/  LEA.HI.X.SX32 R9, R5, R38, 0x1, P3 ;  /* 0x0000002605097211 */ /* 0x002fc600018f0eff */
[----:B------:R0:W-:Y:S02]  /*cd00*/  STL [R1+0x58], R2 ;  /* 0x0000580201007387 */ /* 0x0001e40000100800 */
        /* <DEDUP_REMOVED lines=23> */
[----:B------:R-:W-:Y:S02]  /*ce80*/  @P0 IMAD.MOV.U32 R7, RZ, RZ, R9 ;  /* 0x000000ffff070224 */ /* 0x000fe400078e0009 */
[----:B------:R-:W-:-:S03]  /*ce90*/  IMAD R5, R11, UR11, RZ ;  /* 0x0000000b0b057c24 */ /* 0x000fc6000f8e02ff */
[----:B------:R1:W3:Y:S01]  /*cea0*/  @P0 LDG.E.U16 R88, desc[UR20][R6.64] ;  /* 0x0000001406580981 */ /* 0x0002e2000c1e1500 */
[----:B0-----:R-:W-:-:S03]  /*ceb0*/  LEA.HI.X.SX32 R2, R4, R38, 0x1, P4 ;  /* 0x0000002604027211 */ /* 0x001fc600020f0eff */
[----:B------:R-:W-:Y:S01]  /*cec0*/  STL [R1+0x6e4], R87 ;  /* 0x0006e45701007387 */ /* 0x000fe20000100800 */
[----:B-1----:R-:W-:-:S03]  /*ced0*/  @P0 IMAD.MOV.U32 R6, RZ, RZ, R0 ;  /* 0x000000ffff060224 */ /* 0x002fc600078e0000 */
[----:B------:R-:W4:Y:S01]  /*cee0*/  LDL.LU R13, [R1+0xa0] ;  /* 0x0000a000010d7983 */ /* 0x000f220000300800 */
[----:B------:R-:W-:-:S03]  /*cef0*/  @P0 IMAD.MOV.U32 R7, RZ, RZ, R2 ;  /* 0x000000ffff070224 */ /* 0x000fc600078e0002 */
[----:B------:R0:W-:Y:S01]  /*cf00*/  STL [R1+0xbc], R8 ;  /* 0x0000bc0801007387 */ /* 0x0001e20000100800 */
[----:B------:R-:W-:-:S03]  /*cf10*/  IMAD R4, R10, UR11, RZ ;  /* 0x0000000b0a047c24 */ /* 0x000fc6000f8e02ff */
[----:B------:R1:W4:Y:S04]  /*cf20*/  @P0 LDG.E.U16 R114, desc[UR20][R6.64] ;  /* 0x0000001406720981 */ /* 0x000328000c1e1500 */
[----:B------:R-:W-:Y:S01]  /*cf30*/  STL [R1+0x6e0], R116 ;  /* 0x0006e07401007387 */ /* 0x000fe20000100800 */
[----:B0-----:R-:W-:-:S03]  /*cf40*/  LEA R8, P3, R5, R39, 0x1 ;  /* 0x0000002705087211 */ /* 0x001fc600078608ff */
[----:B------:R0:W-:Y:S04]  /*cf50*/  STL [R1+0xdc], R0 ;  /* 0x0000dc0001007387 */ /* 0x0001e80000100800 */
[----:B------:R0:W-:Y:S01]  /*cf60*/  STL [R1+0xb8], R9 ;  /* 0x0000b80901007387 */ /* 0x0001e20000100800 */
[----:B-1----:R-:W-:-:S03]  /*cf70*/  @P0 IMAD.MOV.U32 R6, RZ, RZ, R8 ;  /* 0x000000ffff060224 */ /* 0x002fc600078e0008 */
[----:B------:R-:W4:Y:S01]  /*cf80*/  LDL.LU R11, [R1+0xac] ;  /* 0x0000ac00010b7983 */ /* 0x000f220000300800 */
[----:B0-----:R-:W-:-:S03]  /*cf90*/  LEA R0, P4, R4, R39, 0x1 ;  /* 0x0000002704007211 */ /* 0x001fc600078808ff */
[----:B------:R-:W4:Y:S01]  /*cfa0*/  LDL.LU R10, [R1+0xa8] ;  /* 0x0000a800010a7983 */ /* 0x000f220000300800 */
[----:B------:R-:W-:-:S03]  /*cfb0*/  LEA.HI.X.SX32 R9, R5, R38, 0x1, P3 ;  /* 0x0000002605097211 */ /* 0x000fc600018f0eff */
        /* <DEDUP_REMOVED lines=12> */
[----:B---3--:R-:W-:Y:S01]  /*d080*/  STL [R1+0x6dc], R88 ;  /* 0x0006dc5801007387 */ /* 0x008fe20000100800 */
[----:B----4-:R-:W-:-:S03]  /*d090*/  IMAD R4, R13, UR11, RZ ;  /* 0x0000000b0d047c24 */ /* 0x010fc6000f8e02ff */
[----:B------:R-:W-:Y:S04]  /*d0a0*/  STL [R1+0x6d8], R114 ;  /* 0x0006d87201007387 */ /* 0x000fe80000100800 */
[----:B------:R1:W-:Y:S04]  /*d0b0*/  STL [R1+0xfc], R8 ;  /* 0x0000fc0801007387 */ /* 0x0003e80000100800 */
[----:B------:R2:W-:Y:S01]  /*d0c0*/  STL [R1+0x11c], R0 ;  /* 0x00011c0001007387 */ /* 0x0005e20000100800 */
[----:B-1----:R-:W-:-:S03]  /*d0d0*/  LEA R8, P3, R5, R39, 0x1 ;  /* 0x0000002705087211 */ /* 0x002fc600078608ff */
[----:B------:R1:W-:Y:S01]  /*d0e0*/  STL [R1+0xf8], R9 ;  /* 0x0000f80901007387 */ /* 0x0003e20000100800 */
[----:B--2---:R-:W-:-:S03]  /*d0f0*/  LEA R0, P4, R4, R39, 0x1 ;  /* 0x0000002704007211 */ /* 0x004fc600078808ff */
[----:B------:R-:W2:Y:S01]  /*d100*/  LDL.LU R12, [R1+0xc4] ;  /* 0x0000c400010c7983 */ /* 0x000ea20000300800 */
[----:B0-----:R-:W-:Y:S01]  /*d110*/  @P0 IMAD.MOV.U32 R6, RZ, RZ, R8 ;  /* 0x000000ffff060224 */ /* 0x001fe200078e0008 */
[-C--:B-1----:R-:W-:Y:S02]  /*d120*/  LEA.HI.X.SX32 R9, R5, R38.reuse, 0x1, P3 ;  /* 0x0000002605097211 */ /* 0x082fe400018f0eff */
[----:B------:R0:W-:Y:S03]  /*d130*/  STL [R1+0x118], R2 ;  /* 0x0001180201007387 */ /* 0x0001e60000100800 */
[----:B------:R-:W-:Y:S02]  /*d140*/  @P0 IMAD.MOV.U32 R7, RZ, RZ, R9 ;  /* 0x000000ffff070224 */ /* 0x000fe400078e0009 */
[----:B------:R-:W-:Y:S01]  /*d150*/  IMAD R5, R11, UR11, RZ ;  /* 0x0000000b0b057c24 */ /* 0x000fe2000f8e02ff */
[----:B0-----:R-:W-:-:S02]  /*d160*/  LEA.HI.X.SX32 R2, R4, R38, 0x1, P4 ;  /* 0x0000002604027211 */ /* 0x001fc400020f0eff */
[----:B------:R0:W3:Y:S04]  /*d170*/  @P0 LDG.E.U16 R85, desc[UR20][R6.64] ;  /* 0x0000001406550981 */ /* 0x0000e8000c1e1500 */
[----:B------:R-:W-:Y:S01]  /*d180*/  STL [R1+0x6d4], R86 ;  /* 0x0006d45601007387 */ /* 0x000fe20000100800 */
[----:B------:R-:W-:-:S03]  /*d190*/  IMAD R4, R10, UR11, RZ ;  /* 0x0000000b0a047c24 */ /* 0x000fc6000f8e02ff */
[----:B------:R-:W4:Y:S01]  /*d1a0*/  LDL.LU R13, [R1+0xc0] ;  /* 0x0000c000010d7983 */ /* 0x000f220000300800 */
[----:B0-----:R-:W-:Y:S02]  /*d1b0*/  @P0 IMAD.MOV.U32 R6, RZ, RZ, R0 ;  /* 0x000000ffff060224 */ /* 0x001fe400078e0000 */
[----:B------:R-:W-:Y:S01]  /*d1c0*/  @P0 IMAD.MOV.U32 R7, RZ, RZ, R2 ;  /* 0x000000ffff070224 */ /* 0x000fe200078e0002 */
[----:B------:R0:W-:Y:S04]  /*d1d0*/  STL [R1+0x13c], R8 ;  /* 0x00013c0801007387 */ /* 0x0001e80000100800 */
[----:B------:R-:W-:Y:S04]  /*d1e0*/  STL [R1+0x6d0], R113 ;  /* 0x0006d07101007387 */ /* 0x000fe80000100800 */
[----:B------:R1:W4:Y:S01]  /*d1f0*/  @P0 LDG.E.U16 R111, desc[UR20][R6.64] ;  /* 0x00000014066f0981 */ /* 0x000322000c1e1500 */
        /* <DEDUP_REMOVED lines=31> */
[----:B------:R0:W-:Y:S01]  /*d3f0*/  STL [R1+0x1ac], R2 ;  /* 0x0001ac0201007387 */ /* 0x0001e20000100800 */
[----:B------:R-:W-:Y:S02]  /*d400*/  IMAD R5, R11, UR11, RZ ;  /* 0x0000000b0b057c24 */ /* 0x000fe4000f8e02ff */
[----:B------:R-:W-:Y:S01]  /*d410*/  @P0 IMAD.MOV.U32 R7, RZ, RZ, R9 ;  /* 0x000000ffff070224 */ /* 0x000fe200078e0009 */
[----:B------:R-:W-:Y:S04]  /*d420*/  STL [R1+0x6c4], R84 ;  /* 0x0006c45401007387 */ /* 0x000fe80000100800 */
[----:B------:R-:W3:Y:S01]  /*d430*/  LDL.LU R13, [R1+0xe0] ;  /* 0x0000e000010d7983 */ /* 0x000ee20000300800 */
[----:B0-----:R-:W-:-:S03]  /*d440*/  LEA.HI.X.SX32 R2, R4, R38, 0x1, P4 ;  /* 0x0000002604027211 */ /* 0x001fc600020f0eff */
[----:B------:R0:W4:Y:S01]  /*d450*/  @P0 LDG.E.U16 R83, desc[UR20][R6.64] ;  /* 0x0000001406530981 */ /* 0x000122000c1e1500 */
[----:B------:R-:W-:-:S03]  /*d460*/  IMAD R4, R10, UR11, RZ ;  /* 0x0000000b0a047c24 */ /* 0x000fc6000f8e02ff */
[----:B------:R1:W-:Y:S04]  /*d470*/  STL [R1+0x1d0], R8 ;  /* 0x0001d00801007387 */ /* 0x0003e80000100800 */
[----:B------:R-:W-:Y:S01]  /*d480*/  STL [R1+0x6bc], R110 ;  /* 0x0006bc6e01007387 */ /* 0x000fe20000100800 */
[----:B0-----:R-:W-:Y:S02]  /*d490*/  @P0 IMAD.MOV.U32 R6, RZ, RZ, R0 ;  /* 0x000000ffff060224 */ /* 0x001fe400078e0000 */
[----:B------:R-:W-:Y:S01]  /*d4a0*/  @P0 IMAD.MOV.U32 R7, RZ, RZ, R2 ;  /* 0x000000ffff070224 */ /* 0x000fe200078e0002 */
[-C--:B-1----:R-:W-:Y:S01]  /*d4b0*/  LEA R8, P3, R5, R39.reuse, 0x1 ;  /* 0x0000002705087211 */ /* 0x082fe200078608ff */
[----:B------:R0:W-:Y:S04]  /*d4c0*/  STL [R1+0x1f0], R0 ;  /* 0x0001f00001007387 */ /* 0x0001e80000100800 */
[----:B------:R1:W-:Y:S04]  /*d4d0*/  STL [R1+0x1cc], R9 ;  /* 0x0001cc0901007387 */ /* 0x0003e80000100800 */
[----:B------:R1:W4:Y:S01]  /*d4e0*/  @P0 LDG.E.U16 R108, desc[UR20][R6.64] ;  /* 0x00000014066c0981 */ /* 0x000322000c1e1500 */
[----:B0-----:R-:W-:-:S03]  /*d4f0*/  LEA R0, P4, R4, R39, 0x1 ;  /* 0x0000002704007211 */ /* 0x001fc600078808ff */
[----:B------:R-:W4:Y:S01]  /*d500*/  LDL.LU R11, [R1+0xec] ;  /* 0x0000ec00010b7983 */ /* 0x000f220000300800 */
[----:B-1----:R-:W-:-:S03]  /*d510*/  LEA.HI.X.SX32 R9, R5, R38, 0x1, P3 ;  /* 0x0000002605097211 */ /* 0x002fc600018f0eff */
[----:B------:R-:W4:Y:S01]  /*d520*/  LDL.LU R10, [R1+0xe8] ;  /* 0x0000e800010a7983 */ /* 0x000f220000300800 */
[----:B------:R-:W-:-:S03]  /*d530*/  @P0 IMAD.MOV.U32 R6, RZ, RZ, R8 ;  /* 0x000000ffff060224 */ /* 0x000fc600078e0008 */
[----:B------:R0:W-:Y:S01]  /*d540*/  STL [R1+0x1ec], R2 ;  /* 0x0001ec0201007387 */ /* 0x0001e20000100800 */
        /* <DEDUP_REMOVED lines=10> */
[----:B--2---:R-:W-:Y:S02]  /*d5f0*/  IMAD R5, R12, UR11, RZ ;  /* 0x0000000b0c057c24 */ /* 0x004fe4000f8e02ff */
[----:B---3--:R-:W-:Y:S01]  /*d600*/  IMAD R4, R13, UR11, RZ ;  /* 0x0000000b0d047c24 */ /* 0x008fe2000f8e02ff */
[----:B----4-:R-:W-:Y:S04]  /*d610*/  STL [R1+0x6c0], R83 ;  /* 0x0006c05301007387 */ /* 0x010fe80000100800 */
        /* <DEDUP_REMOVED lines=8> */
[-C--:B-1----:R-:W-:Y:S01]  /*d6a0*/  LEA.HI.X.SX32 R9, R5, R38.reuse, 0x1, P3 ;  /* 0x0000002605097211 */ /* 0x082fe200018f0eff */
[----:B------:R-:W-:Y:S01]  /*d6b0*/  IMAD R5, R11, UR11, RZ ;  /* 0x0000000b0b057c24 */ /* 0x000fe2000f8e02ff */
[----:B------:R0:W-:Y:S03]  /*d6c0*/  STL [R1+0x22c], R2 ;  /* 0x00022c0201007387 */ /* 0x0001e60000100800 */
[----:B------:R-:W-:Y:S01]  /*d6d0*/  @P0 IMAD.MOV.U32 R7, RZ, RZ, R9 ;  /* 0x000000ffff070224 */ /* 0x000fe200078e0009 */
[----:B------:R-:W-:Y:S04]  /*d6e0*/  STL [R1+0x6b4], R82 ;  /* 0x0006b45201007387 */ /* 0x000fe80000100800 */
[----:B------:R-:W3:Y:S01]  /*d6f0*/  LDL.LU R13, [R1+0x100] ;  /* 0x00010000010d7983 */ /* 0x000ee20000300800 */
[----:B0-----:R-:W-:-:S03]  /*d700*/  LEA.HI.X.SX32 R2, R4, R38, 0x1, P4 ;  /* 0x0000002604027211 */ /* 0x001fc600020f0eff */
[----:B------:R0:W-:Y:S01]  /*d710*/  STL [R1+0x250], R8 ;  /* 0x0002500801007387 */ /* 0x0001e20000100800 */
[----:B------:R-:W-:-:S03]  /*d720*/  IMAD R4, R10, UR11, RZ ;  /* 0x0000000b0a047c24 */ /* 0x000fc6000f8e02ff */
[----:B------:R-:W-:Y:S04]  /*d730*/  STL [R1+0x6b0], R107 ;  /* 0x0006b06b01007387 */ /* 0x000fe80000100800 */
[----:B------:R1:W4:Y:S01]  /*d740*/  @P0 LDG.E.U16 R81, desc[UR20][R6.64] ;  /* 0x0000001406510981 */ /* 0x000322000c1e1500 */
[----:B0-----:R-:W-:-:S03]  /*d750*/  LEA R8, P3, R5, R39, 0x1 ;  /* 0x0000002705087211 */ /* 0x001fc600078608ff */
[----:B------:R0:W-:Y:S04]  /*d760*/  STL [R1+0x270], R0 ;  /* 0x0002700001007387 */ /* 0x0001e80000100800 */
[----:B------:R0:W-:Y:S01]  /*d770*/  STL [R1+0x24c], R9 ;  /* 0x00024c0901007387 */ /* 0x0001e20000100800 */
[----:B-1----:R-:W-:Y:S02]  /*d780*/  @P0 IMAD.MOV.U32 R6, RZ, RZ, R0 ;  /* 0x000000ffff060224 */ /* 0x002fe400078e0000 */
[----:B------:R-:W-:Y:S01]  /*d790*/  @P0 IMAD.MOV.U32 R7, RZ, RZ, R2 ;  /* 0x000000ffff070224 */ /* 0x000fe200078e0002 */
[----:B------:R-:W4:Y:S01]  /*d7a0*/  LDL.LU R11, [R1+0x10c] ;  /* 0x00010c00010b7983 */ /* 0x000f220000300800 */
[----:B0-----:R-:W-:-:S03]  /*d7b0*/  LEA R0, P4, R4, R39, 0x1 ;  /* 0x0000002704007211 */ /* 0x001fc600078808ff */
[----:B------:R0:W4:Y:S01]  /*d7c0*/  @P0 LDG.E.U16 R105, desc[UR20][R6.64] ;  /* 0x0000001406690981 */ /* 0x000122000c1e1500 */
[----:B------:R-:W-:-:S03]  /*d7d0*/  LEA.HI.X.SX32 R9, R5, R38, 0x1, P3 ;  /* 0x0000002605097211 */ /* 0x000fc600018f0eff */
[----:B------:R-:W4:Y:S04]  /*d7e0*/  LDL.LU R10, [R1+0x108] ;  /* 0x00010800010a7983 */ /* 0x000f280000300800 */
[----:B------:R1:W-:Y:S01]  /*d7f0*/  STL [R1+0x26c], R2 ;  /* 0x00026c0201007387 */ /* 0x0003e20000100800 */
[----:B0-----:R-:W-:Y:S02]  /*d800*/  @P0 IMAD.MOV.U32 R6, RZ, RZ, R8 ;  /* 0x000000ffff060224 */ /* 0x001fe400078e0008 */
[----:B------:R-:W-:-:S05]  /*d810*/  @P0 IMAD.MOV.U32 R7, RZ, RZ, R9 ;  /* 0x000000ffff070224 */ /* 0x000fca00078e0009 */
[----:B------:R0:W4:Y:S01]  /*d820*/  @P0 LDG.E.U16 R80, desc[UR20][R6.64] ;  /* 0x0000001406500981 */ /* 0x000122000c1e1500 */
[----:B-1----:R-:W-:Y:S01]  /*d830*/  LEA.HI.X.SX32 R2, R4, R38, 0x1, P4 ;  /* 0x0000002604027211 */ /* 0x002fe200020f0eff */
[----:B0-----:R-:W-:-:S04]  /*d840*/  @P0 IMAD.MOV.U32 R6, RZ, RZ, R0 ;  /* 0x000000ffff060224 */ /* 0x001fc800078e0000 */
[----:B------:R-:W-:-:S05]  /*d850*/  @P0 IMAD.MOV.U32 R7, RZ, RZ, R2 ;  /* 0x000000ffff070224 */ /* 0x000fca00078e0002 */
[----:B------:R0:W4:Y:S01]  /*d860*/  @P0 LDG.E.U16 R104, desc[UR20][R6.64] ;  /* 0x0000001406680981 */ /* 0x000122000c1e1500 */
        /* <DEDUP_REMOVED lines=19> */
[----:B------:R-:W-:Y:S01]  /*d9a0*/  STL [R1+0x6a0], R104 ;  /* 0x0006a06801007387 */ /* 0x000fe20000100800 */
[----:B0-----:R-:W-:-:S03]  /*d9b0*/  LEA.HI.X.SX32 R2, R4, R38, 0x1, P4 ;  /* 0x0000002604027211 */ /* 0x001fc600020f0eff */
[----:B------:R0:W-:Y:S04]  /*d9c0*/  STL [R1+0x2d0], R8 ;  /* 0x0002d00801007387 */ /* 0x0001e80000100800 */
[----:B------:R1:W3:Y:S04]  /*d9d0*/  @P0 LDG.E.U16 R79, desc[UR20][R6.64] ;  /* 0x00000014064f0981 */ /* 0x0002e8000c1e1500 */
[----:B------:R-:W-:Y:S01]  /*d9e0*/  STL [R1+0x2f0], R0 ;  /* 0x0002f00001007387 */ /* 0x000fe20000100800 */
[----:B0-----:R-:W-:-:S03]  /*d9f0*/  LEA R8, P3, R5, R39, 0x1 ;  /* 0x0000002705087211 */ /* 0x001fc600078608ff */
[----:B------:R0:W-:Y:S01]  /*da00*/  STL [R1+0x2cc], R9 ;  /* 0x0002cc0901007387 */ /* 0x0001e20000100800 */
[----:B-1----:R-:W-:Y:S02]  /*da10*/  @P0 IMAD.MOV.U32 R6, RZ, RZ, R0 ;  /* 0x000000ffff060224 */ /* 0x002fe400078e0000 */
[----:B------:R-:W-:Y:S01]  /*da20*/  @P0 IMAD.MOV.U32 R7, RZ, RZ, R2 ;  /* 0x000000ffff070224 */ /* 0x000fe200078e0002 */
[----:B------:R-:W4:Y:S04]  /*da30*/  LDL.LU R14, [R1+0x128] ;  /* 0x00012800010e7983 */ /* 0x000f280000300800 */
[----:B------:R1:W4:Y:S01]  /*da40*/  @P0 LDG.E.U16 R102, desc[UR20][R6.64] ;  /* 0x0000001406660981 */ /* 0x000322000c1e1500 */
[----:B0-----:R-:W-:Y:S01]  /*da50*/  LEA.HI.X.SX32 R9, R5, R38, 0x1, P3 ;  /* 0x0000002605097211 */ /* 0x001fe200018f0eff */
[----:B-1----:R-:W-:-:S04]  /*da60*/  @P0 IMAD.MOV.U32 R6, RZ, RZ, R8 ;  /* 0x000000ffff060224 */ /* 0x002fc800078e0008 */
[----:B------:R-:W-:-:S05]  /*da70*/  @P0 IMAD.MOV.U32 R7, RZ, RZ, R9 ;  /* 0x000000ffff070224 */ /* 0x000fca00078e0009 */
[----:B------:R0:W4:Y:S01]  /*da80*/  @P0 LDG.E.U16 R78, desc[UR20][R6.64] ;  /* 0x00000014064e0981 */ /* 0x000122000c1e1500 */
[----:B------:R-:W-:-:S03]  /*da90*/  IMAD R4, R10, UR11, RZ ;  /* 0x0000000b0a047c24 */ /* 0x000fc6000f8e02ff */
[----:B------:R1:W-:Y:S02]  /*daa0*/  STL [R1+0x2ec], R2 ;  /* 0x0002ec0201007387 */ /* 0x0003e40000100800 */
[C---:B------:R-:W-:Y:S02]  /*dab0*/  LEA R0, P4, R4.reuse, R39, 0x1 ;  /* 0x0000002704007211 */ /* 0x040fe400078808ff */
[----:B------:R-:W4:Y:S01]  /*dac0*/  LDL.LU R11, [R1+0x124] ;  /* 0x00012400010b7983 */ /* 0x000f220000300800 */
[----:B------:R-:W-:Y:S02]  /*dad0*/  PRMT R101, RZ, 0x7610, R101 ;  /* 0x00007610ff657816 */ /* 0x000fe40000000065 */
[----:B-1----:R-:W-:Y:S01]  /*dae0*/  LEA.HI.X.SX32 R2, R4, R38, 0x1, P4 ;  /* 0x0000002604027211 */ /* 0x002fe200020f0eff */
[----:B------:R-:W-:Y:S02]  /*daf0*/  IMAD R4, R99, UR11, RZ ;  /* 0x0000000b63047c24 */ /* 0x000fe4000f8e02ff */
[----:B0-----:R-:W-:-:S02]  /*db00*/  @P0 IMAD.MOV.U32 R6, RZ, RZ, R0 ;  /* 0x000000ffff060224 */ /* 0x001fc400078e0000 */
[----:B------:R-:W-:Y:S01]  /*db10*/  @P0 IMAD.MOV.U32 R7, RZ, RZ, R2 ;  /* 0x000000ffff070224 */ /* 0x000fe200078e0002 */
[----:B------:R-:W-:-:S04]  /*db20*/  PRMT R77, RZ, 0x7610, R77 ;  /* 0x00007610ff4d7816 */ /* 0x000fc8000000004d */
[----:B------:R0:W4:Y:S01]  /*db30*/  @P0 LDG.E.U16 R101, desc[UR20][R6.64] ;  /* 0x0000001406650981 */ /* 0x000122000c1e1500 */
[----:B------:R-:W-:Y:S01]  /*db40*/  PRMT R99, RZ, 0x7610, R99 ;  /* 0x00007610ff637816 */ /* 0x000fe20000000063 */
[----:B--2---:R-:W-:Y:S02]  /*db50*/  IMAD R5, R12, UR11, RZ ;  /* 0x0000000b0c057c24 */ /* 0x004fe4000f8e02ff */
[----:B---3--:R-:W-:Y:S04]  /*db60*/  STL [R1+0x69c], R79 ;  /* 0x00069c4f01007387 */ /* 0x008fe80000100800 */
[----:B------:R-:W2:Y:S04]  /*db70*/  LDL.LU R10, [R1+0x12c] ;  /* 0x00012c00010a7983 */ /* 0x000ea80000300800 */
[----:B------:R1:W-:Y:S04]  /*db80*/  STL [R1+0x310], R8 ;  /* 0x0003100801007387 */ /* 0x0003e80000100800 */
[----:B----4-:R-:W-:Y:S01]  /*db90*/  STL [R1+0x698], R102 ;  /* 0x0006986601007387 */ /* 0x010fe20000100800 */
[----:B-1----:R-:W-:-:S03]  /*dba0*/  LEA R8, P3, R5, R39, 0x1 ;  /* 0x0000002705087211 */ /* 0x002fc600078608ff */
[----:B------:R1:W-:Y:S04]  /*dbb0*/  STL [R1+0x330], R0 ;  /* 0x0003300001007387 */ /* 0x0003e80000100800 */
[----:B------:R3:W-:Y:S01]  /*dbc0*/  STL [R1+0x30c], R9 ;  /* 0x00030c0901007387 */ /* 0x0007e20000100800 */
[----:B0-----:R-:W-:Y:S01]  /*dbd0*/  @P0 IMAD.MOV.U32 R6, RZ, RZ, R8 ;  /* 0x000000ffff060224 */ /* 0x001fe200078e0008 */
[----:B-1----:R-:W-:Y:S02]  /*dbe0*/  LEA R0, P4, R4, R39, 0x1 ;  /* 0x0000002704007211 */ /* 0x002fe400078808ff */
[----:B---3--:R-:W-:Y:S01]  /*dbf0*/  LEA.HI.X.SX32 R9, R5, R38, 0x1, P3 ;  /* 0x0000002605097211 */ /* 0x008fe200018f0eff */
[----:B------:R-:W-:Y:S04]  /*dc00*/  STL [R1+0x694], R78 ;  /* 0x0006944e01007387 */ /* 0x000fe80000100800 */
[----:B------:R0:W-:Y:S01]  /*dc10*/  STL [R1+0x32c], R2 ;  /* 0x00032c0201007387 */ /* 0x0001e20000100800 */
[----:B------:R-:W-:-:S03]  /*dc20*/  @P0 IMAD.MOV.U32 R7, RZ, RZ, R9 ;  /* 0x000000ffff070224 */ /* 0x000fc600078e0009 */
[----:B------:R-:W3:Y:S04]  /*dc30*/  LDL.LU R13, [R1+0x144] ;  /* 0x00014400010d7983 */ /* 0x000ee80000300800 */
[----:B------:R1:W4:Y:S01]  /*dc40*/  @P0 LDG.E.U16 R77, desc[UR20][R6.64] ;  /* 0x00000014064d0981 */ /* 0x000322000c1e1500 */
[----:B0-----:R-:W-:Y:S01]  /*dc50*/  LEA.HI.X.SX32 R2, R4, R38, 0x1, P4 ;  /* 0x0000002604027211 */ /* 0x001fe200020f0eff */
[----:B------:R-:W-:Y:S02]  /*dc60*/  IMAD R5, R14, UR11, RZ ;  /* 0x0000000b0e057c24 */ /* 0x000fe4000f8e02ff */
[----:B------:R-:W2:Y:S01]  /*dc70*/  LDL.LU R12, [R1+0x140] ;  /* 0x00014000010c7983 */ /* 0x000ea20000300800 */
[----:B-1----:R-:W-:Y:S02]  /*dc80*/  @P0 IMAD.MOV.U32 R6, RZ, RZ, R0 ;  /* 0x000000ffff060224 */ /* 0x002fe400078e0000 */
[----:B------:R-:W-:-:S05]  /*dc90*/  @P0 IMAD.MOV.U32 R7, RZ, RZ, R2 ;  /* 0x000000ffff070224 */ /* 0x000fca00078e0002 */
[----:B------:R0:W2:Y:S01]  /*dca0*/  @P0 LDG.E.U16 R99, desc[UR20][R6.64] ;  /* 0x0000001406630981 */ /* 0x0000a2000c1e1500 */
[----:B------:R-:W-:-:S03]  /*dcb0*/  IMAD R4, R11, UR11, RZ ;  /* 0x0000000b0b047c24 */ /* 0x000fc6000f8e02ff */
[----:B------:R1:W-:Y:S04]  /*dcc0*/  STL [R1+0x350], R8 ;  /* 0x0003500801007387 */ /* 0x0003e80000100800 */
[----:B------:R-:W-:Y:S04]  /*dcd0*/  STL [R1+0x68c], R101 ;  /* 0x00068c6501007387 */ /* 0x000fe80000100800 */
[----:B------:R-:W-:Y:S01]  /*dce0*/  STL [R1+0x370], R0 ;  /* 0x0003700001007387 */ /* 0x000fe20000100800 */
[----:B-1----:R-:W-:-:S03]  /*dcf0*/  LEA R8, P3, R5, R39, 0x1 ;  /* 0x0000002705087211 */ /* 0x002fc600078608ff */
[----:B------:R-:W-:Y:S04]  /*dd00*/  STL [R1+0x34c], R9 ;  /* 0x00034c0901007387 */ /* 0x000fe80000100800 */
[----:B------:R1:W-:Y:S01]  /*dd10*/  STL [R1+0x36c], R2 ;  /* 0x00036c0201007387 */ /* 0x0003e20000100800 */
[----:B------:R-:W-:Y:S02]  /*dd20*/  PRMT R76, RZ, 0x7610, R76 ;  /* 0x00007610ff4c7816 */ /* 0x000fe4000000004c */
[----:B------:R-:W-:Y:S02]  /*dd30*/  LEA.HI.X.SX32 R5, R5, R38, 0x1, P3 ;  /* 0x0000002605057211 */ /* 0x000fe400018f0eff */
[----:B-1----:R-:W-:-:S04]  /*dd40*/  LEA R2, P4, R4, R39, 0x1 ;  /* 0x0000002704027211 */ /* 0x002fc800078808ff */
[----:B0-----:R-:W-:Y:S01]  /*dd50*/  LEA.HI.X.SX32 R7, R4, R38, 0x1, P4 ;  /* 0x0000002604077211 */ /* 0x001fe200020f0eff */
[----:B------:R-:W-:Y:S01]  /*dd60*/  @P0 IMAD.MOV.U32 R4, RZ, RZ, R8 ;  /* 0x000000ffff040224 */ /* 0x000fe200078e0008 */
[----:B------:R-:W-:-:S04]  /*dd70*/  PRMT R75, RZ, 0x7610, R75 ;  /* 0x00007610ff4b7816 */ /* 0x000fc8000000004b */
[----:B------:R0:W3:Y:S02]  /*dd80*/  @P0 LDG.E.U16 R76, desc[UR20][R4.64] ;  /* 0x00000014044c0981 */ /* 0x0000e4000c1e1500 */
[----:B0-----:R-:W-:Y:S02]  /*dd90*/  @P0 IMAD.MOV.U32 R4, RZ, RZ, R2 ;  /* 0x000000ffff040224 */ /* 0x001fe400078e0002 */
[----:B----4-:R-:W-:Y:S04]  /*dda0*/  STL [R1+0x684], R77 ;  /* 0x0006844d01007387 */ /* 0x010fe80000100800 */
[----:B--2---:R-:W-:Y:S04]  /*ddb0*/  STL [R1+0x67c], R99 ;  /* 0x00067c6301007387 */ /* 0x004fe80000100800 */
[----:B------:R-:W-:Y:S04]  /*ddc0*/  STL [R1+0x390], R8 ;  /* 0x0003900801007387 */ /* 0x000fe80000100800 */
[----:B------:R-:W-:Y:S04]  /*ddd0*/  STL [R1+0x3b0], R2 ;  /* 0x0003b00201007387 */ /* 0x000fe80000100800 */
[----:B------:R0:W-:Y:S02]  /*dde0*/  STL [R1+0x38c], R5 ;  /* 0x00038c0501007387 */ /* 0x0001e40000100800 */
[----:B0-----:R-:W-:-:S05]  /*ddf0*/  @P0 IMAD.MOV.U32 R5, RZ, RZ, R7 ;  /* 0x000000ffff050224 */ /* 0x001fca00078e0007 */
[----:B------:R3:W2:Y:S01]  /*de00*/  @P0 LDG.E.U16 R75, desc[UR20][R4.64] ;  /* 0x00000014044b0981 */ /* 0x0006a2000c1e1500 */
[----:B------:R-:W-:-:S05]  /*de10*/  IMAD R6, R10, UR11, RZ ;  /* 0x0000000b0a067c24 */ /* 0x000fca000f8e02ff */
[----:B------:R-:W-:Y:S01]  /*de20*/  LEA R0, P3, R6, R39, 0x1 ;  /* 0x0000002706007211 */ /* 0x000fe200078608ff */
[----:B---3--:R-:W-:-:S03]  /*de30*/  IMAD R4, R13, UR11, RZ ;  /* 0x0000000b0d047c24 */ /* 0x008fc6000f8e02ff */
[-C--:B------:R-:W-:Y:S01]  /*de40*/  LEA.HI.X.SX32 R2, R6, R38.reuse, 0x1, P3 ;  /* 0x0000002606027211 */ /* 0x080fe200018f0eff */
[----:B------:R-:W-:Y:S01]  /*de50*/  IMAD R5, R12, UR11, RZ ;  /* 0x0000000b0c057c24 */ /* 0x000fe2000f8e02ff */
[CC--:B------:R-:W-:Y:S01]  /*de60*/  LEA R13, P3, R4.reuse, R39.reuse, 0x1 ;  /* 0x00000027040d7211 */ /* 0x0c0fe200078608ff */
[----:B------:R0:W-:Y:S03]  /*de70*/  STL [R1+0x3ac], R7 ;  /* 0x0003ac0701007387 */ /* 0x0001e60000100800 */
[----:B------:R-:W-:Y:S01]  /*de80*/  LEA.HI.X.SX32 R14, R4, R38, 0x1, P3 ;  /* 0x00000026040e7211 */ /* 0x000fe200018f0eff */
[----:B------:R-:W-:Y:S01]  /*de90*/  IMAD R6, R119, UR11, RZ ;  /* 0x0000000b77067c24 */ /* 0x000fe2000f8e02ff */
[----:B------:R-:W-:Y:S01]  /*dea0*/  PRMT R73, RZ, 0x7610, R73 ;  /* 0x00007610ff497816 */ /* 0x000fe20000000049 */
[----:B------:R-:W3:Y:S01]  /*deb0*/  LDL.LU R11, [R1+0x334] ;  /* 0x00033400010b7983 */ /* 0x000ee20000300800 */
[----:B0-----:R-:W-:Y:S01]  /*dec0*/  LEA R7, P4, R5, R39, 0x1 ;  /* 0x0000002705077211 */ /* 0x001fe200078808ff */
[----:B------:R-:W-:-:S02]  /*ded0*/  @P0 IMAD.MOV.U32 R4, RZ, RZ, R13 ;  /* 0x000000ffff040224 */ /* 0x000fc400078e000d */
[----:B------:R-:W4:Y:S01]  /*dee0*/  LDL.LU R10, [R1+0x320] ;  /* 0x00032000010a7983 */ /* 0x000f220000300800 */
[----:B------:R-:W-:Y:S01]  /*def0*/  LEA.HI.X.SX32 R12, R5, R38, 0x1, P4 ;  /* 0x00000026050c7211 */ /* 0x000fe200020f0eff */
[----:B------:R-:W-:Y:S02]  /*df00*/  @P0 IMAD.MOV.U32 R5, RZ, RZ, R14 ;  /* 0x000000ffff050224 */ /* 0x000fe400078e000e */
[----:B------:R0:W-:Y:S01]  /*df10*/  STL [R1+0x3d0], R0 ;  /* 0x0003d00001007387 */ /* 0x0001e20000100800 */
[----:B------:R-:W-:Y:S01]  /*df20*/  PRMT R74, RZ, 0x7610, R74 ;  /* 0x00007610ff4a7816 */ /* 0x000fe2000000004a */
[----:B------:R-:W-:Y:S02]  /*df30*/  @P0 IMAD.MOV.U32 R8, RZ, RZ, R0 ;  /* 0x000000ffff080224 */ /* 0x000fe400078e0000 */
[----:B------:R-:W-:Y:S01]  /*df40*/  @P0 IMAD.MOV.U32 R9, RZ, RZ, R2 ;  /* 0x000000ffff090224 */ /* 0x000fe200078e0002 */
[----:B------:R-:W-:Y:S01]  /*df50*/  STL [R1+0x674], R76 ;  /* 0x0006744c01007387 */ /* 0x000fe20000100800 */
[----:B------:R-:W-:-:S03]  /*df60*/  PRMT R72, RZ, 0x7610, R72 ;  /* 0x00007610ff487816 */ /* 0x000fc60000000048 */
[----:B------:R1:W3:Y:S01]  /*df70*/  @P0 LDG.E.U16 R73, desc[UR20][R4.64] ;  /* 0x0000001404490981 */ /* 0x0002e2000c1e1500 */
[----:B0-----:R-:W-:-:S03]  /*df80*/  LEA R0, P5, R6, R39, 0x1 ;  /* 0x0000002706007211 */ /* 0x001fc600078a08ff */
[----:B------:R-:W3:Y:S01]  /*df90*/  @P0 LDG.E.U16 R74, desc[UR20][R8.64] ;  /* 0x00000014084a0981 */ /* 0x000ee2000c1e1500 */
[----:B------:R-:W-:Y:S01]  /*dfa0*/  PRMT R119, RZ, 0x7610, R119 ;  /* 0x00007610ff777816 */ /* 0x000fe20000000077 */
[----:B-1----:R-:W-:Y:S02]  /*dfb0*/  @P0 IMAD.MOV.U32 R4, RZ, RZ, R7 ;  /* 0x000000ffff040224 */ /* 0x002fe400078e0007 */
[----:B------:R-:W-:-:S05]  /*dfc0*/  @P0 IMAD.MOV.U32 R5, RZ, RZ, R12 ;  /* 0x000000ffff050224 */ /* 0x000fca00078e000c */
[----:B------:R0:W4:Y:S02]  /*dfd0*/  @P0 LDG.E.U16 R72, desc[UR20][R4.64] ;  /* 0x0000001404480981 */ /* 0x000124000c1e1500 */
[----:B0-----:R-:W-:Y:S02]  /*dfe0*/  @P0 IMAD.MOV.U32 R4, RZ, RZ, R0 ;  /* 0x000000ffff040224 */ /* 0x001fe400078e0000 */
[----:B--2---:R-:W-:Y:S04]  /*dff0*/  STL [R1+0x670], R75 ;  /* 0x0006704b01007387 */ /* 0x004fe80000100800 */
[----:B------:R0:W-:Y:S02]  /*e000*/  STL [R1+0x3cc], R2 ;  /* 0x0003cc0201007387 */ /* 0x0001e40000100800 */
[----:B0-----:R-:W-:-:S05]  /*e010*/  LEA.HI.X.SX32 R2, R6, R38, 0x1, P5 ;  /* 0x0000002606027211 */ /* 0x001fca00028f0eff */
[----:B------:R-:W-:-:S05]  /*e020*/  @P0 IMAD.MOV.U32 R5, RZ, RZ, R2 ;  /* 0x000000ffff050224 */ /* 0x000fca00078e0002 */
[----:B------:R0:W2:Y:S04]  /*e030*/  @P0 LDG.E.U16 R119, desc[UR20][R4.64] ;  /* 0x0000001404770981 */ /* 0x0000a8000c1e1500 */
[----:B---3--:R-:W-:Y:S04]  /*e040*/  STL [R1+0x66c], R74 ;  /* 0x00066c4a01007387 */ /* 0x008fe80000100800 */
[----:B------:R-:W-:Y:S04]  /*e050*/  STL [R1+0x3f0], R13 ;  /* 0x0003f00d01007387 */ /* 0x000fe80000100800 */
[----:B------:R-:W-:Y:S04]  /*e060*/  STL [R1+0x40c], R7 ;  /* 0x00040c0701007387 */ /* 0x000fe80000100800 */
[----:B------:R-:W-:Y:S04]  /*e070*/  STL [R1+0x3ec], R14 ;  /* 0x0003ec0e01007387 */ /* 0x000fe80000100800 */
[----:B------:R-:W-:Y:S04]  /*e080*/  STL [R1+0x424], R0 ;  /* 0x0004240001007387 */ /* 0x000fe80000100800 */
[----:B------:R1:W-:Y:S04]  /*e090*/  STL [R1+0x408], R12 ;  /* 0x0004080c01007387 */ /* 0x0003e80000100800 */
[----:B------:R-:W-:Y:S04]  /*e0a0*/  STL [R1+0x668], R73 ;  /* 0x0006684901007387 */ /* 0x000fe80000100800 */
[----:B------:R3:W-:Y:S04]  /*e0b0*/  STL [R1+0x420], R2 ;  /* 0x0004200201007387 */ /* 0x0007e80000100800 */
[----:B----4-:R-:W-:Y:S01]  /*e0c0*/  STL [R1+0x664], R72 ;  /* 0x0006644801007387 */ /* 0x010fe20000100800 */
[----:B0-----:R-:W-:-:S02]  /*e0d0*/  IMAD R5, R10, UR11, RZ ;  /* 0x0000000b0a057c24 */ /* 0x001fc4000f8e02ff */
[----:B------:R-:W-:Y:S01]  /*e0e0*/  IMAD R4, R11, UR11, RZ ;  /* 0x0000000b0b047c24 */ /* 0x000fe2000f8e02ff */
[----:B--2---:R-:W-:Y:S04]  /*e0f0*/  STL [R1+0x660], R119 ;  /* 0x0006607701007387 */ /* 0x004fe80000100800 */
[----:B------:R-:W2:Y:S04]  /*e100*/  LDL.LU R46, [R1+0x31c] ;  /* 0x00031c00012e7983 */ /* 0x000ea80000300800 */
[----:B------:R-:W4:Y:S04]  /*e110*/  LDL.LU R45, [R1+0x318] ;  /* 0x00031800012d7983 */ /* 0x000f280000300800 */
[----:B------:R-:W2:Y:S04]  /*e120*/  LDL.LU R44, [R1+0x314] ;  /* 0x00031400012c7983 */ /* 0x000ea80000300800 */
[----:B------:R-:W2:Y:S04]  /*e130*/  LDL.LU R43, [R1+0x300] ;  /* 0x00030000012b7983 */ /* 0x000ea80000300800 */
[----:B------:R-:W4:Y:S04]  /*e140*/  LDL.LU R10, [R1+0x2fc] ;  /* 0x0002fc00010a7983 */ /* 0x000f280000300800 */
[----:B------:R-:W4:Y:S04]  /*e150*/  LDL.LU R11, [R1+0x2f8] ;  /* 0x0002f800010b7983 */ /* 0x000f280000300800 */
[----:B-1----:R-:W4:Y:S04]  /*e160*/  LDL.LU R12, [R1+0x2f4] ;  /* 0x0002f400010c7983 */ /* 0x002f280000300800 */
[----:B------:R-:W4:Y:S04]  /*e170*/  LDL.LU R13, [R1+0x2e0] ;  /* 0x0002e000010d7983 */ /* 0x000f280000300800 */
        /* <DEDUP_REMOVED lines=23> */
[----:B------:R-:W4:Y:S01]  /*e2f0*/  LDL.LU R37, [R1+0x220] ;  /* 0x0002200001257983 */ /* 0x000f220000300800 */
[----:B---3--:R-:W-:-:S02]  /*e300*/  LEA R2, P5, R5, R39, 0x1 ;  /* 0x0000002705027211 */ /* 0x008fc400078a08ff */
[-C--:B------:R-:W-:Y:S01]  /*e310*/  LEA R0, P6, R4, R39.reuse, 0x1 ;  /* 0x0000002704007211 */ /* 0x080fe200078c08ff */
[----:B--2---:R-:W-:Y:S02]  /*e320*/  IMAD R9, R43, UR11, RZ ;  /* 0x0000000b2b097c24 */ /* 0x004fe4000f8e02ff */
[----:B------:R-:W-:Y:S02]  /*e330*/  IMAD R8, R44, UR11, RZ ;  /* 0x0000000b2c087c24 */ /* 0x000fe4000f8e02ff */
[----:B----4-:R-:W-:Y:S02]  /*e340*/  IMAD R7, R45, UR11, RZ ;  /* 0x0000000b2d077c24 */ /* 0x010fe4000f8e02ff */
[----:B------:R-:W-:Y:S02]  /*e350*/  IMAD R6, R46, UR11, RZ ;  /* 0x0000000b2e067c24 */ /* 0x000fe4000f8e02ff */
[----:B------:R-:W-:Y:S02]  /*e360*/  IMAD R40, R42, UR11, RZ ;  /* 0x0000000b2a287c24 */ /* 0x000fe4000f8e02ff */
[----:B------:R-:W2:Y:S04]  /*e370*/  LDL.LU R42, [R1+0x21c] ;  /* 0x00021c00012a7983 */ /* 0x000ea80000300800 */
[----:B------:R-:W3:Y:S04]  /*e380*/  LDL.LU R43, [R1+0x218] ;  /* 0x00021800012b7983 */ /* 0x000ee80000300800 */
[----:B------:R-:W4:Y:S04]  /*e390*/  LDL.LU R44, [R1+0x214] ;  /* 0x00021400012c7983 */ /* 0x000f280000300800 */
[----:B------:R-:W2:Y:S04]  /*e3a0*/  LDL.LU R45, [R1+0x200] ;  /* 0x00020000012d7983 */ /* 0x000ea80000300800 */
        /* <DEDUP_REMOVED lines=21> */
[----:B------:R-:W2:Y:S01]  /*e500*/  LDL.LU R67, [R1+0x168] ;  /* 0x0001680001437983 */ /* 0x000ea20000300800 */
[----:B------:R-:W-:-:S03]  /*e510*/  LEA R116, P4, R6, R39, 0x1 ;  /* 0x0000002706747211 */ /* 0x000fc600078808ff */
[----:B------:R-:W2:Y:S01]  /*e520*/  LDL.LU R68, [R1+0x164] ;  /* 0x0001640001447983 */ /* 0x000ea20000300800 */
[----:B------:R-:W-:-:S03]  /*e530*/  LEA R97, P3, R7, R39, 0x1 ;  /* 0x0000002707617211 */ /* 0x000fc600078608ff */
[----:B------:R-:W2:Y:S04]  /*e540*/  LDL.LU R69, [R1+0x160] ;  /* 0x0001600001457983 */ /* 0x000ea80000300800 */
[----:B------:R-:W2:Y:S04]  /*e550*/  LDL.LU R70, [R1+0x14c] ;  /* 0x00014c0001467983 */ /* 0x000ea80000300800 */
[----:B------:R-:W2:Y:S04]  /*e560*/  LDL.LU R71, [R1+0x148] ;  /* 0x0001480001477983 */ /* 0x000ea80000300800 */
[----:B------:R0:W-:Y:S04]  /*e570*/  STL [R1+0x44], R2 ;  /* 0x0000440201007387 */ /* 0x0001e80000100800 */
[----:B------:R-:W-:Y:S04]  /*e580*/  STL [R1+0x42c], R0 ;  /* 0x00042c0001007387 */ /* 0x000fe80000100800 */
[----:B------:R1:W-:Y:S01]  /*e590*/  STL [R1+0x658], R0 ;  /* 0x0006580001007387 */ /* 0x0003e20000100800 */
[----:B0-----:R-:W-:-:S03]  /*e5a0*/  LEA.HI.X.SX32 R2, R4, R38, 0x1, P6 ;  /* 0x0000002604027211 */ /* 0x001fc600030f0eff */
[----:B------:R-:W-:Y:S01]  /*e5b0*/  STL [R1+0x4c], R116 ;  /* 0x00004c7401007387 */ /* 0x000fe20000100800 */
[----:B------:R-:W-:-:S03]  /*e5c0*/  LEA R88, P6, R8, R39, 0x1 ;  /* 0x0000002708587211 */ /* 0x000fc600078c08ff */
[----:B------:R-:W-:Y:S01]  /*e5d0*/  STL [R1+0x64], R97 ;  /* 0x0000646101007387 */ /* 0x000fe20000100800 */
[----:B-1----:R-:W-:-:S03]  /*e5e0*/  LEA.HI.X.SX32 R0, R5, R38, 0x1, P5 ;  /* 0x0000002605007211 */ /* 0x002fc600028f0eff */
[----:B------:R-:W-:Y:S01]  /*e5f0*/  STL [R1+0x6fc], R116 ;  /* 0x0006fc7401007387 */ /* 0x000fe20000100800 */
[----:B------:R-:W-:-:S03]  /*e600*/  LEA R115, P5, R9, R39, 0x1 ;  /* 0x0000002709737211 */ /* 0x000fc600078a08ff */
[----:B------:R-:W-:Y:S01]  /*e610*/  STL [R1+0x708], R5 ;  /* 0x0007080501007387 */ /* 0x000fe20000100800 */
[----:B------:R-:W-:-:S03]  /*e620*/  IMAD R11, R11, UR11, RZ ;  /* 0x0000000b0b0b7c24 */ /* 0x000fc6000f8e02ff */
[----:B------:R-:W-:Y:S04]  /*e630*/  STL [R1+0x40], R0 ;  /* 0x0000400001007387 */ /* 0x000fe80000100800 */
[----:B------:R-:W-:Y:S01]  /*e640*/  STL [R1+0x428], R2 ;  /* 0x0004280201007387 */ /* 0x000fe20000100800 */
[----:B------:R-:W-:-:S03]  /*e650*/  LEA.HI.X.SX32 R87, R6, R38, 0x1, P4 ;  /* 0x0000002606577211 */ /* 0x000fc600020f0eff */
[----:B------:R-:W-:Y:S04]  /*e660*/  STL [R1+0x6c], R88 ;  /* 0x00006c5801007387 */ /* 0x000fe80000100800 */
[----:B------:R-:W-:Y:S04]  /*e670*/  STL [R1+0x710], R88 ;  /* 0x0007105801007387 */ /* 0x000fe80000100800 */
[----:B------:R-:W-:Y:S01]  /*e680*/  STL [R1+0x84], R115 ;  /* 0x0000847301007387 */ /* 0x000fe20000100800 */
[----:B------:R-:W-:-:S03]  /*e690*/  IMAD R10, R10, UR11, RZ ;  /* 0x0000000b0a0a7c24 */ /* 0x000fc6000f8e02ff */
[----:B------:R0:W-:Y:S04]  /*e6a0*/  STL [R1+0x65c], R2 ;  /* 0x00065c0201007387 */ /* 0x0001e80000100800 */
[----:B------:R-:W-:Y:S01]  /*e6b0*/  STL [R1+0x48], R87 ;  /* 0x0000485701007387 */ /* 0x000fe20000100800 */
[----:B0-----:R-:W-:Y:S02]  /*e6c0*/  LEA.HI.X.SX32 R2, R7, R38, 0x1, P3 ;  /* 0x0000002607027211 */ /* 0x001fe400018f0eff */
[----:B------:R-:W-:-:S03]  /*e6d0*/  LEA R0, P3, R11, R39, 0x1 ;  /* 0x000000270b007211 */ /* 0x000fc600078608ff */
[----:B------:R-:W-:Y:S01]  /*e6e0*/  STL [R1+0x60], R2 ;  /* 0x0000600201007387 */ /* 0x000fe20000100800 */
[----:B------:R-:W-:-:S03]  /*e6f0*/  LEA R114, P4, R10, R39, 0x1 ;  /* 0x000000270a727211 */ /* 0x000fc600078808ff */
[----:B------:R-:W-:Y:S04]  /*e700*/  STL [R1+0x718], R87 ;  /* 0x0007185701007387 */ /* 0x000fe80000100800 */
[----:B------:R0:W-:Y:S01]  /*e710*/  STL [R1+0xa4], R0 ;  /* 0x0000a40001007387 */ /* 0x0001e20000100800 */
[----:B------:R-:W-:-:S03]  /*e720*/  IMAD R13, R13, UR11, RZ ;  /* 0x0000000b0d0d7c24 */ /* 0x000fc6000f8e02ff */
[----:B------:R-:W-:Y:S01]  /*e730*/  STL [R1+0x720], R8 ;  /* 0x0007200801007387 */ /* 0x000fe20000100800 */
[----:B0-----:R-:W-:-:S03]  /*e740*/  LEA.HI.X.SX32 R0, R8, R38, 0x1, P6 ;  /* 0x0000002608007211 */ /* 0x001fc600030f0eff */
[----:B------:R-:W-:Y:S01]  /*e750*/  STL [R1+0x8c], R114 ;  /* 0x00008c7201007387 */ /* 0x000fe20000100800 */
[----:B------:R-:W-:-:S03]  /*e760*/  IMAD R12, R12, UR11, RZ ;  /* 0x0000000b0c0c7c24 */ /* 0x000fc6000f8e02ff */
[----:B------:R0:W-:Y:S01]  /*e770*/  STL [R1+0x68], R0 ;  /* 0x0000680001007387 */ /* 0x0001e20000100800 */
[----:B------:R-:W-:Y:S01]  /*e780*/  IMAD R14, R14, UR11, RZ ;  /* 0x0000000b0e0e7c24 */ /* 0x000fe2000f8e02ff */
[----:B------:R-:W-:Y:S02]  /*e790*/  LEA R86, P6, R12, R39, 0x1 ;  /* 0x000000270c567211 */ /* 0x000fe400078c08ff */
[----:B------:R-:W-:Y:S01]  /*e7a0*/  STL [R1+0x728], R114 ;  /* 0x0007287201007387 */ /* 0x000fe20000100800 */
[----:B0-----:R-:W-:-:S03]  /*e7b0*/  LEA.HI.X.SX32 R0, R9, R38, 0x1, P5 ;  /* 0x0000002609007211 */ /* 0x001fc600028f0eff */
[----:B------:R-:W-:Y:S01]  /*e7c0*/  STL [R1+0x730], R9 ;  /* 0x0007300901007387 */ /* 0x000fe20000100800 */
[----:B------:R-:W-:-:S03]  /*e7d0*/  LEA R2, P5, R13, R39, 0x1 ;  /* 0x000000270d027211 */ /* 0x000fc600078a08ff */
[----:B------:R0:W-:Y:S04]  /*e7e0*/  STL [R1+0x80], R0 ;  /* 0x0000800001007387 */ /* 0x0001e80000100800 */
[----:B------:R-:W-:Y:S01]  /*e7f0*/  STL [R1+0x738], R10 ;  /* 0x0007380a01007387 */ /* 0x000fe20000100800 */
[----:B0-----:R-:W-:-:S03]  /*e800*/  LEA.HI.X.SX32 R0, R10, R38, 0x1, P4 ;  /* 0x000000260a007211 */ /* 0x001fc600020f0eff */
[----:B------:R0:W-:Y:S04]  /*e810*/  STL [R1+0xc4], R2 ;  /* 0x0000c40201007387 */ /* 0x0001e80000100800 */
[----:B------:R-:W-:Y:S04]  /*e820*/  STL [R1+0xac], R86 ;  /* 0x0000ac5601007387 */ /* 0x000fe80000100800 */
[----:B------:R1:W-:Y:S01]  /*e830*/  STL [R1+0x88], R0 ;  /* 0x0000880001007387 */ /* 0x0003e20000100800 */
[----:B0-----:R-:W-:-:S03]  /*e840*/  LEA R2, P4, R14, R39, 0x1 ;  /* 0x000000270e027211 */ /* 0x001fc600078808ff */
[----:B------:R-:W-:Y:S01]  /*e850*/  STL [R1+0x740], R86 ;  /* 0x0007405601007387 */ /* 0x000fe20000100800 */
[----:B------:R-:W-:Y:S01]  /*e860*/  IMAD R15, R15, UR11, RZ ;  /* 0x0000000b0f0f7c24 */ /* 0x000fe2000f8e02ff */
[----:B-1----:R-:W-:Y:S02]  /*e870*/  LEA.HI.X.SX32 R0, R11, R38, 0x1, P3 ;  /* 0x000000260b007211 */ /* 0x002fe400018f0eff */
[----:B------:R-:W-:Y:S04]  /*e880*/  STL [R1+0x744], R11 ;  /* 0x0007440b01007387 */ /* 0x000fe80000100800 */
[----:B------:R-:W-:Y:S04]  /*e890*/  STL [R1+0xcc], R2 ;  /* 0x0000cc0201007387 */ /* 0x000fe80000100800 */
[----:B------:R0:W-:Y:S01]  /*e8a0*/  STL [R1+0xa0], R0 ;  /* 0x0000a00001007387 */ /* 0x0001e20000100800 */
[----:B------:R-:W-:Y:S01]  /*e8b0*/  LEA R96, P3, R15, R39, 0x1 ;  /* 0x000000270f607211 */ /* 0x000fe200078608ff */
[----:B------:R-:W-:-:S02]  /*e8c0*/  IMAD R16, R16, UR11, RZ ;  /* 0x0000000b10107c24 */ /* 0x000fc4000f8e02ff */
[----:B------:R-:W-:Y:S01]  /*e8d0*/  STL [R1+0x748], R12 ;  /* 0x0007480c01007387 */ /* 0x000fe20000100800 */
[----:B0-----:R-:W-:Y:S01]  /*e8e0*/  LEA.HI.X.SX32 R0, R12, R38, 0x1, P6 ;  /* 0x000000260c007211 */ /* 0x001fe200030f0eff */
[----:B------:R-:W-:-:S04]  /*e8f0*/  IMAD R17, R17, UR11, RZ ;  /* 0x0000000b11117c24 */ /* 0x000fc8000f8e02ff */
[----:B------:R0:W-:Y:S01]  /*e900*/  STL [R1+0xa8], R0 ;  /* 0x0000a80001007387 */ /* 0x0001e20000100800 */
[----:B------:R-:W-:-:S03]  /*e910*/  LEA R85, P6, R16, R39, 0x1 ;  /* 0x0000002710557211 */ /* 0x000fc600078c08ff */
[----:B------:R-:W-:Y:S01]  /*e920*/  STL [R1+0xe4], R96 ;  /* 0x0000e46001007387 */ /* 0x000fe20000100800 */
[----:B0-----:R-:W-:-:S03]  /*e930*/  LEA.HI.X.SX32 R0, R13, R38, 0x1, P5 ;  /* 0x000000260d007211 */ /* 0x001fc600028f0eff */
[----:B------:R-:W-:Y:S01]  /*e940*/  STL [R1+0x750], R13 ;  /* 0x0007500d01007387 */ /* 0x000fe20000100800 */
[----:B------:R-:W-:Y:S01]  /*e950*/  IMAD R19, R19, UR11, RZ ;  /* 0x0000000b13137c24 */ /* 0x000fe2000f8e02ff */
[----:B------:R-:W-:Y:S02]  /*e960*/  LEA R112, P5, R17, R39, 0x1 ;  /* 0x0000002711707211 */ /* 0x000fe400078a08ff */
[----:B------:R0:W-:Y:S01]  /*e970*/  STL [R1+0xc0], R0 ;  /* 0x0000c00001007387 */ /* 0x0001e20000100800 */
[----:B------:R-:W-:Y:S01]  /*e980*/  IMAD R18, R18, UR11, RZ ;  /* 0x0000000b12127c24 */ /* 0x000fe2000f8e02ff */
[-C--:B------:R-:W-:Y:S02]  /*e990*/  LEA.HI.X.SX32 R2, R15, R38.reuse, 0x1, P3 ;  /* 0x000000260f027211 */ /* 0x080fe400018f0eff */
[----:B------:R-:W-:Y:S01]  /*e9a0*/  STL [R1+0x754], R14 ;  /* 0x0007540e01007387 */ /* 0x000fe20000100800 */
[----:B------:R-:W-:Y:S01]  /*e9b0*/  IMAD R20, R20, UR11, RZ ;  /* 0x0000000b14147c24 */ /* 0x000fe2000f8e02ff */
[----:B0-----:R-:W-:-:S02]  /*e9c0*/  LEA.HI.X.SX32 R0, R14, R38, 0x1, P4 ;  /* 0x000000260e007211 */ /* 0x001fc400020f0eff */
[----:B------:R-:W-:Y:S01]  /*e9d0*/  STL [R1+0xec], R85 ;  /* 0x0000ec5501007387 */ /* 0x000fe20000100800 */
[----:B------:R-:W-:-:S03]  /*e9e0*/  LEA R111, P4, R18, R39, 0x1 ;  /* 0x00000027126f7211 */ /* 0x000fc600078808ff */
[----:B------:R0:W-:Y:S01]  /*e9f0*/  STL [R1+0xc8], R0 ;  /* 0x0000c80001007387 */ /* 0x0001e20000100800 */
[----:B------:R-:W-:-:S03]  /*ea00*/  LEA.HI.X.SX32 R113, R16, R38, 0x1, P6 ;  /* 0x0000002610717211 */ /* 0x000fc600030f0eff */
[----:B------:R-:W-:Y:S04]  /*ea10*/  STL [R1+0x104], R112 ;  /* 0x0001047001007387 */ /* 0x000fe80000100800 */
[----:B------:R-:W-:Y:S01]  /*ea20*/  STL [R1+0x758], R85 ;  /* 0x0007585501007387 */ /* 0x000fe20000100800 */
[----:B0-----:R-:W-:-:S03]  /*ea30*/  LEA R0, P3, R19, R39, 0x1 ;  /* 0x0000002713007211 */ /* 0x001fc600078608ff */
[----:B------:R-:W-:Y:S04]  /*ea40*/  STL [R1+0x760], R15 ;  /* 0x0007600f01007387 */ /* 0x000fe80000100800 */
[----:B------:R0:W-:Y:S04]  /*ea50*/  STL [R1+0xe0], R2 ;  /* 0x0000e00201007387 */ /* 0x0001e80000100800 */
[----:B------:R-:W-:Y:S04]  /*ea60*/  STL [R1+0x764], R16 ;  /* 0x0007641001007387 */ /* 0x000fe80000100800 */
[----:B------:R1:W-:Y:S01]  /*ea70*/  STL [R1+0x124], R0 ;  /* 0x0001240001007387 */ /* 0x0003e20000100800 */
[----:B0-----:R-:W-:-:S03]  /*ea80*/  LEA R2, P6, R20, R39, 0x1 ;  /* 0x0000002714027211 */ /* 0x001fc600078c08ff */
[----:B------:R-:W-:Y:S04]  /*ea90*/  STL [R1+0x10c], R111 ;  /* 0x00010c6f01007387 */ /* 0x000fe80000100800 */
[----:B------:R-:W-:Y:S01]  /*eaa0*/  STL [R1+0x768], R111 ;  /* 0x0007686f01007387 */ /* 0x000fe20000100800 */
[----:B-1----:R-:W-:-:S03]  /*eab0*/  LEA.HI.X.SX32 R0, R17, R38, 0x1, P5 ;  /* 0x0000002611007211 */ /* 0x002fc600028f0eff */
[----:B------:R-:W-:Y:S01]  /*eac0*/  STL [R1+0x770], R17 ;  /* 0x0007701101007387 */ /* 0x000fe20000100800 */
[----:B------:R-:W-:-:S03]  /*ead0*/  IMAD R21, R21, UR11, RZ ;  /* 0x0000000b15157c24 */ /* 0x000fc6000f8e02ff */
[----:B------:R-:W-:Y:S04]  /*eae0*/  STL [R1+0x12c], R2 ;  /* 0x00012c0201007387 */ /* 0x000fe80000100800 */
[----:B------:R-:W-:Y:S04]  /*eaf0*/  STL [R1+0xe8], R113 ;  /* 0x0000e87101007387 */ /* 0x000fe80000100800 */
[----:B------:R0:W-:Y:S01]  /*eb00*/  STL [R1+0x100], R0 ;  /* 0x0001000001007387 */ /* 0x0001e20000100800 */
[----:B------:R-:W-:Y:S01]  /*eb10*/  LEA R95, P5, R21, R39, 0x1 ;  /* 0x00000027155f7211 */ /* 0x000fe200078a08ff */
[----:B------:R-:W-:-:S02]  /*eb20*/  IMAD R23, R23, UR11, RZ ;  /* 0x0000000b17177c24 */ /* 0x000fc4000f8e02ff */
        /* <DEDUP_REMOVED lines=11> */
[----:B------:R0:W-:Y:S01]  /*ebe0*/  STL [R1+0x120], R0 ;  /* 0x0001200001007387 */ /* 0x0001e20000100800 */
[----:B------:R-:W-:Y:S02]  /*ebf0*/  IMAD R25, R25, UR11, RZ ;  /* 0x0000000b19197c24 */ /* 0x000fe4000f8e02ff */
[----:B------:R-:W-:Y:S01]  /*ec00*/  IMAD R26, R26, UR11, RZ ;  /* 0x0000000b1a1a7c24 */ /* 0x000fe2000f8e02ff */
[----:B------:R-:W-:Y:S01]  /*ec10*/  STL [R1+0x784], R20 ;  /* 0x0007841401007387 */ /* 0x000fe20000100800 */
[----:B------:R-:W-:Y:S01]  /*ec20*/  IMAD R27, R27, UR11, RZ ;  /* 0x0000000b1b1b7c24 */ /* 0x000fe2000f8e02ff */
[----:B0-----:R-:W-:Y:S02]  /*ec30*/  LEA.HI.X.SX32 R0, R20, R38, 0x1, P6 ;  /* 0x0000002614007211 */ /* 0x001fe400030f0eff */
[----:B------:R0:W-:Y:S01]  /*ec40*/  STL [R1+0x164], R2 ;  /* 0x0001640201007387 */ /* 0x0001e20000100800 */
[----:B------:R-:W-:-:S03]  /*ec50*/  LEA R110, P6, R24, R39, 0x1 ;  /* 0x00000027186e7211 */ /* 0x000fc600078c08ff */
[----:B------:R-:W-:Y:S01]  /*ec60*/  STL [R1+0x14c], R84 ;  /* 0x00014c5401007387 */ /* 0x000fe20000100800 */
[----:B------:R-:W-:-:S03]  /*ec70*/  IMAD R28, R28, UR11, RZ ;  /* 0x0000000b1c1c7c24 */ /* 0x000fc6000f8e02ff */
[----:B------:R1:W-:Y:S01]  /*ec80*/  STL [R1+0x128], R0 ;  /* 0x0001280001007387 */ /* 0x0003e20000100800 */
[-C--:B0-----:R-:W-:Y:S02]  /*ec90*/  LEA.HI.X.SX32 R2, R21, R38.reuse, 0x1, P5 ;  /* 0x0000002615027211 */ /* 0x081fe400028f0eff */
[-C--:B------:R-:W-:Y:S02]  /*eca0*/  LEA R109, P5, R25, R39.reuse, 0x1 ;  /* 0x00000027196d7211 */ /* 0x080fe400078a08ff */
[-C--:B------:R-:W-:Y:S01]  /*ecb0*/  LEA.HI.X.SX32 R20, R23, R38.reuse, 0x1, P3 ;  /* 0x0000002617147211 */ /* 0x080fe200018f0eff */
[----:B------:R-:W-:Y:S01]  /*ecc0*/  STL [R1+0x140], R2 ;  /* 0x0001400201007387 */ /* 0x000fe20000100800 */
[-C--:B-1----:R-:W-:Y:S02]  /*ecd0*/  LEA.HI.X.SX32 R0, R22, R38.reuse, 0x1, P4 ;  /* 0x0000002616007211 */ /* 0x082fe400020f0eff */
[-C--:B------:R-:W-:Y:S01]  /*ece0*/  LEA R108, P4, R26, R39.reuse, 0x1 ;  /* 0x000000271a6c7211 */ /* 0x080fe200078808ff */
[----:B------:R-:W-:Y:S01]  /*ecf0*/  STL [R1+0x16c], R110 ;  /* 0x00016c6e01007387 */ /* 0x000fe20000100800 */
[-C--:B------:R-:W-:Y:S01]  /*ed00*/  LEA R113, P3, R27, R39.reuse, 0x1 ;  /* 0x000000271b717211 */ /* 0x080fe200078608ff */
[----:B------:R-:W-:Y:S01]  /*ed10*/  IMAD R29, R29, UR11, RZ ;  /* 0x0000000b1d1d7c24 */ /* 0x000fe2000f8e02ff */
[-C--:B------:R-:W-:Y:S01]  /*ed20*/  LEA.HI.X.SX32 R83, R24, R38.reuse, 0x1, P6 ;  /* 0x0000002618537211 */ /* 0x080fe200030f0eff */
[----:B------:R0:W-:Y:S01]  /*ed30*/  STL [R1+0x148], R0 ;  /* 0x0001480001007387 */ /* 0x0001e20000100800 */
[-C--:B------:R-:W-:Y:S01]  /*ed40*/  LEA.HI.X.SX32 R19, R25, R38.reuse, 0x1, P5 ;  /* 0x0000002619137211 */ /* 0x080fe200028f0eff */
[----:B------:R-:W-:Y:S01]  /*ed50*/  IMAD R30, R30, UR11, RZ ;  /* 0x0000000b1e1e7c24 */ /* 0x000fe2000f8e02ff */
[----:B------:R-:W-:Y:S01]  /*ed60*/  LEA R82, P6, R28, R39, 0x1 ;  /* 0x000000271c527211 */ /* 0x000fe200078c08ff */
[----:B------:R-:W-:Y:S04]  /*ed70*/  STL [R1+0x184], R109 ;  /* 0x0001846d01007387 */ /* 0x000fe80000100800 */
[----:B------:R-:W-:Y:S01]  /*ed80*/  STL [R1+0x1a0], R108 ;  /* 0x0001a06c01007387 */ /* 0x000fe20000100800 */
[----:B0-----:R-:W-:-:S03]  /*ed90*/  LEA.HI.X.SX32 R0, R26, R38, 0x1, P4 ;  /* 0x000000261a007211 */ /* 0x001fc600020f0eff */
[----:B------:R-:W-:Y:S01]  /*eda0*/  STL [R1+0x160], R20 ;  /* 0x0001601401007387 */ /* 0x000fe20000100800 */
[----:B------:R-:W-:-:S03]  /*edb0*/  LEA R94, P5, R29, R39, 0x1 ;  /* 0x000000271d5e7211 */ /* 0x000fc600078a08ff */
[----:B------:R-:W-:Y:S01]  /*edc0*/  STL [R1+0x1b8], R113 ;  /* 0x0001b87101007387 */ /* 0x000fe20000100800 */
[----:B------:R-:W-:Y:S01]  /*edd0*/  IMAD R31, R31, UR11, RZ ;  /* 0x0000000b1f1f7c24 */ /* 0x000fe2000f8e02ff */
[-C--:B------:R-:W-:Y:S02]  /*ede0*/  LEA R107, P4, R30, R39.reuse, 0x1 ;  /* 0x000000271e6b7211 */ /* 0x080fe400078808ff */
[----:B------:R-:W-:Y:S01]  /*edf0*/  STL [R1+0x168], R83 ;  /* 0x0001685301007387 */ /* 0x000fe20000100800 */
[----:B------:R-:W-:Y:S01]  /*ee00*/  IMAD R32, R32, UR11, RZ ;  /* 0x0000000b20207c24 */ /* 0x000fe2000f8e02ff */
[----:B------:R-:W-:Y:S02]  /*ee10*/  LEA.HI.X.SX32 R18, R27, R38, 0x1, P3 ;  /* 0x000000261b127211 */ /* 0x000fe400018f0eff */
[----:B------:R-:W-:Y:S04]  /*ee20*/  STL [R1+0x180], R19 ;  /* 0x0001801301007387 */ /* 0x000fe80000100800 */
[----:B------:R-:W-:Y:S04]  /*ee30*/  STL [R1+0x1c0], R82 ;  /* 0x0001c05201007387 */ /* 0x000fe80000100800 */
[----:B------:R0:W-:Y:S01]  /*ee40*/  STL [R1+0x188], R0 ;  /* 0x0001880001007387 */ /* 0x0001e20000100800 */
[----:B------:R-:W-:Y:S01]  /*ee50*/  LEA R16, P3, R31, R39, 0x1 ;  /* 0x000000271f107211 */ /* 0x000fe200078608ff */
[----:B------:R-:W-:-:S02]  /*ee60*/  IMAD R33, R33, UR11, RZ ;  /* 0x0000000b21217c24 */ /* 0x000fc4000f8e02ff */
[----:B------:R-:W-:Y:S01]  /*ee70*/  STL [R1+0x1d8], R94 ;  /* 0x0001d85e01007387 */ /* 0x000fe20000100800 */
[----:B------:R-:W-:Y:S01]  /*ee80*/  IMAD R34, R34, UR11, RZ ;  /* 0x0000000b22227c24 */ /* 0x000fe2000f8e02ff */
[-C--:B0-----:R-:W-:Y:S02]  /*ee90*/  LEA.HI.X.SX32 R0, R28, R38.reuse, 0x1, P6 ;  /* 0x000000261c007211 */ /* 0x081fe400030f0eff */
[----:B------:R-:W-:Y:S01]  /*eea0*/  STL [R1+0x1e0], R107 ;  /* 0x0001e06b01007387 */ /* 0x000fe20000100800 */
[-C--:B------:R-:W-:Y:S02]  /*eeb0*/  LEA R81, P6, R32, R39.reuse, 0x1 ;  /* 0x0000002720517211 */ /* 0x080fe400078c08ff */
[----:B------:R-:W-:Y:S01]  /*eec0*/  LEA.HI.X.SX32 R17, R29, R38, 0x1, P5 ;  /* 0x000000261d117211 */ /* 0x000fe200028f0eff */
[----:B------:R-:W-:Y:S04]  /*eed0*/  STL [R1+0x1b4], R18 ;  /* 0x0001b41201007387 */ /* 0x000fe80000100800 */
[----:B------:R0:W-:Y:S01]  /*eee0*/  STL [R1+0x1bc], R0 ;  /* 0x0001bc0001007387 */ /* 0x0001e20000100800 */
[----:B------:R-:W-:Y:S01]  /*eef0*/  LEA R106, P5, R33, R39, 0x1 ;  /* 0x00000027216a7211 */ /* 0x000fe200078a08ff */
[----:B------:R-:W-:-:S02]  /*ef00*/  IMAD R35, R35, UR11, RZ ;  /* 0x0000000b23237c24 */ /* 0x000fc4000f8e02ff */
[----:B------:R-:W-:Y:S01]  /*ef10*/  STL [R1+0x1f8], R16 ;  /* 0x0001f81001007387 */ /* 0x000fe20000100800 */
[-C--:B------:R-:W-:Y:S02]  /*ef20*/  LEA.HI.X.SX32 R111, R31, R38.reuse, 0x1, P3 ;  /* 0x000000261f6f7211 */ /* 0x080fe400018f0eff */
[----:B0-----:R-:W-:Y:S01]  /*ef30*/  LEA.HI.X.SX32 R0, R30, R38, 0x1, P4 ;  /* 0x000000261e007211 */ /* 0x001fe200020f0eff */
[----:B------:R-:W-:Y:S01]  /*ef40*/  STL [R1+0x200], R81 ;  /* 0x0002005101007387 */ /* 0x000fe20000100800 */
[----:B------:R-:W-:-:S03]  /*ef50*/  LEA R105, P4, R34, R39, 0x1 ;  /* 0x0000002722697211 */ /* 0x000fc600078808ff */
[----:B------:R-:W-:Y:S04]  /*ef60*/  STL [R1+0x1d4], R17 ;  /* 0x0001d41101007387 */ /* 0x000fe80000100800 */
[----:B------:R0:W-:Y:S01]  /*ef70*/  STL [R1+0x1dc], R0 ;  /* 0x0001dc0001007387 */ /* 0x0001e20000100800 */
[----:B------:R-:W-:Y:S01]  /*ef80*/  LEA R14, P3, R35, R39, 0x1 ;  /* 0x00000027230e7211 */ /* 0x000fe200078608ff */
[----:B------:R-:W-:Y:S02]  /*ef90*/  IMAD R41, R37, UR11, RZ ;  /* 0x0000000b25297c24 */ /* 0x000fe4000f8e02ff */
[----:B------:R-:W-:Y:S01]  /*efa0*/  STL [R1+0x218], R106 ;  /* 0x0002186a01007387 */ /* 0x000fe20000100800 */
[----:B--2---:R-:W-:Y:S01]  /*efb0*/  IMAD R42, R42, UR11, RZ ;  /* 0x0000000b2a2a7c24 */ /* 0x004fe2000f8e02ff */
[----:B0-----:R-:W-:-:S02]  /*efc0*/  LEA.HI.X.SX32 R0, R32, R38, 0x1, P6 ;  /* 0x0000002620007211 */ /* 0x001fc400030f0eff */
[----:B------:R-:W-:Y:S01]  /*efd0*/  STL [R1+0x220], R105 ;  /* 0x0002206901007387 */ /* 0x000fe20000100800 */
[-C--:B------:R-:W-:Y:S02]  /*efe0*/  LEA R80, P6, R40, R39.reuse, 0x1 ;  /* 0x0000002728507211 */ /* 0x080fe400078c08ff */
[----:B------:R-:W-:Y:S01]  /*eff0*/  LEA.HI.X.SX32 R15, R33, R38, 0x1, P5 ;  /* 0x00000026210f7211 */ /* 0x000fe200028f0eff */
[----:B------:R-:W-:Y:S04]  /*f000*/  STL [R1+0x1f4], R111 ;  /* 0x0001f46f01007387 */ /* 0x000fe80000100800 */
[----:B------:R0:W-:Y:S01]  /*f010*/  STL [R1+0x1fc], R0 ;  /* 0x0001fc0001007387 */ /* 0x0001e20000100800 */
[----:B------:R-:W-:Y:S01]  /*f020*/  LEA R93, P5, R41, R39, 0x1 ;  /* 0x00000027295d7211 */ /* 0x000fe200078a08ff */
[----:B---3--:R-:W-:-:S02]  /*f030*/  IMAD R43, R43, UR11, RZ ;  /* 0x0000000b2b2b7c24 */ /* 0x008fc4000f8e02ff */
[----:B------:R-:W-:Y:S01]  /*f040*/  STL [R1+0x238], R14 ;  /* 0x0002380e01007387 */ /* 0x000fe20000100800 */
[-C--:B------:R-:W-:Y:S02]  /*f050*/  LEA.HI.X.SX32 R85, R35, R38.reuse, 0x1, P3 ;  /* 0x0000002623557211 */ /* 0x080fe400018f0eff */
[----:B0-----:R-:W-:Y:S01]  /*f060*/  LEA.HI.X.SX32 R0, R34, R38, 0x1, P4 ;  /* 0x0000002622007211 */ /* 0x001fe200020f0eff */
[----:B------:R-:W-:Y:S01]  /*f070*/  STL [R1+0x240], R80 ;  /* 0x0002405001007387 */ /* 0x000fe20000100800 */
[----:B------:R-:W-:-:S03]  /*f080*/  LEA R104, P4, R42, R39, 0x1 ;  /* 0x000000272a687211 */ /* 0x000fc600078808ff */
[----:B------:R-:W-:Y:S04]  /*f090*/  STL [R1+0x214], R15 ;  /* 0x0002140f01007387 */ /* 0x000fe80000100800 */
[----:B------:R0:W-:Y:S01]  /*f0a0*/  STL [R1+0x21c], R0 ;  /* 0x00021c0001007387 */ /* 0x0001e20000100800 */
[----:B------:R-:W-:-:S03]  /*f0b0*/  LEA R11, P3, R43, R39, 0x1 ;  /* 0x000000272b0b7211 */ /* 0x000fc600078608ff */
[----:B------:R-:W-:Y:S01]  /*f0c0*/  STL [R1+0x258], R93 ;  /* 0x0002585d01007387 */ /* 0x000fe20000100800 */
[-C--:B------:R-:W-:Y:S02]  /*f0d0*/  LEA.HI.X.SX32 R13, R41, R38.reuse, 0x1, P5 ;  /* 0x00000026290d7211 */ /* 0x080fe400028f0eff */
[----:B0-----:R-:W-:Y:S01]  /*f0e0*/  LEA.HI.X.SX32 R0, R40, R38, 0x1, P6 ;  /* 0x0000002628007211 */ /* 0x001fe200030f0eff */
[----:B------:R-:W-:Y:S01]  /*f0f0*/  STL [R1+0x260], R104 ;  /* 0x0002606801007387 */ /* 0x000fe20000100800 */
[----:B----4-:R-:W-:-:S03]  /*f100*/  IMAD R44, R44, UR11, RZ ;  /* 0x0000000b2c2c7c24 */ /* 0x010fc6000f8e02ff */
[----:B------:R-:W-:Y:S04]  /*f110*/  STL [R1+0x234], R85 ;  /* 0x0002345501007387 */ /* 0x000fe80000100800 */
[----:B------:R0:W-:Y:S01]  /*f120*/  STL [R1+0x23c], R0 ;  /* 0x00023c0001007387 */ /* 0x0001e20000100800 */
[----:B------:R-:W-:-:S03]  /*f130*/  LEA.HI.X.SX32 R12, R43, R38, 0x1, P3 ;  /* 0x000000262b0c7211 */ /* 0x000fc600018f0eff */
[----:B------:R-:W-:Y:S01]  /*f140*/  STL [R1+0x278], R11 ;  /* 0x0002780b01007387 */ /* 0x000fe20000100800 */
[----:B0-----:R-:W-:-:S03]  /*f150*/  LEA.HI.X.SX32 R0, R42, R38, 0x1, P4 ;  /* 0x000000262a007211 */ /* 0x001fc600020f0eff */
[----:B------:R-:W-:Y:S01]  /*f160*/  STL [R1+0x678], R42 ;  /* 0x0006782a01007387 */ /* 0x000fe20000100800 */
[----:B------:R-:W-:-:S03]  /*f170*/  IMAD R45, R45, UR11, RZ ;  /* 0x0000000b2d2d7c24 */ /* 0x000fc6000f8e02ff */
[----:B------:R-:W-:Y:S04]  /*f180*/  STL [R1+0x254], R13 ;  /* 0x0002540d01007387 */ /* 0x000fe80000100800 */
[----:B------:R0:W-:Y:S01]  /*f190*/  STL [R1+0x25c], R0 ;  /* 0x00025c0001007387 */ /* 0x0001e20000100800 */
[----:B------:R-:W-:Y:S01]  /*f1a0*/  IMAD R46, R46, UR11, RZ ;  /* 0x0000000b2e2e7c24 */ /* 0x000fe2000f8e02ff */
[-C--:B------:R-:W-:Y:S02]  /*f1b0*/  LEA R103, P4, R45, R39.reuse, 0x1 ;  /* 0x000000272d677211 */ /* 0x080fe400078808ff */
[----:B------:R-:W-:Y:S01]  /*f1c0*/  STL [R1+0x680], R43 ;  /* 0x0006802b01007387 */ /* 0x000fe20000100800 */
[----:B0-----:R-:W-:-:S03]  /*f1d0*/  LEA R0, P3, R44, R39, 0x1 ;  /* 0x000000272c007211 */ /* 0x001fc600078608ff */
[----:B------:R-:W-:Y:S01]  /*f1e0*/  STL [R1+0x274], R12 ;  /* 0x0002740c01007387 */ /* 0x000fe20000100800 */
[----:B------:R-:W-:-:S03]  /*f1f0*/  IMAD R47, R47, UR11, RZ ;  /* 0x0000000b2f2f7c24 */ /* 0x000fc6000f8e02ff */
[----:B------:R0:W-:Y:S01]  /*f200*/  STL [R1+0x280], R0 ;  /* 0x0002800001007387 */ /* 0x0001e20000100800 */
[----:B------:R-:W-:Y:S01]  /*f210*/  IMAD R48, R48, UR11, RZ ;  /* 0x0000000b30307c24 */ /* 0x000fe2000f8e02ff */
[-C--:B------:R-:W-:Y:S01]  /*f220*/  LEA R79, P5, R46, R39.reuse, 0x1 ;  /* 0x000000272e4f7211 */ /* 0x080fe200078a08ff */
[----:B------:R-:W-:Y:S01]  /*f230*/  IMAD R49, R49, UR11, RZ ;  /* 0x0000000b31317c24 */ /* 0x000fe2000f8e02ff */
[----:B------:R-:W-:Y:S01]  /*f240*/  STL [R1+0x688], R44 ;  /* 0x0006882c01007387 */ /* 0x000fe20000100800 */
[-C--:B------:R-:W-:Y:S02]  /*f250*/  LEA.HI.X.SX32 R86, R45, R38.reuse, 0x1, P4 ;  /* 0x000000262d567211 */ /* 0x080fe400020f0eff */
[----:B0-----:R-:W-:Y:S01]  /*f260*/  LEA.HI.X.SX32 R0, R44, R38, 0x1, P3 ;  /* 0x000000262c007211 */ /* 0x001fe200018f0eff */
[----:B------:R-:W-:Y:S01]  /*f270*/  STL [R1+0x298], R103 ;  /* 0x0002986701007387 */ /* 0x000fe20000100800 */
[----:B------:R-:W-:Y:S01]  /*f280*/  LEA R125, P3, R47, R39, 0x1 ;  /* 0x000000272f7d7211 */ /* 0x000fe200078608ff */
[----:B------:R-:W-:-:S02]  /*f290*/  IMAD R50, R50, UR11, RZ ;  /* 0x0000000b32327c24 */ /* 0x000fc4000f8e02ff */
[----:B------:R0:W-:Y:S01]  /*f2a0*/  STL [R1+0x27c], R0 ;  /* 0x00027c0001007387 */ /* 0x0001e20000100800 */
[-C--:B------:R-:W-:Y:S01]  /*f2b0*/  LEA R78, P4, R48, R39.reuse, 0x1 ;  /* 0x00000027304e7211 */ /* 0x080fe200078808ff */
[----:B------:R-:W-:Y:S01]  /*f2c0*/  IMAD R51, R51, UR11, RZ ;  /* 0x0000000b33337c24 */ /* 0x000fe2000f8e02ff */
[-C--:B------:R-:W-:Y:S01]  /*f2d0*/  LEA.HI.X.SX32 R10, R47, R38.reuse, 0x1, P3 ;  /* 0x000000262f0a7211 */ /* 0x080fe200018f0eff */
[----:B------:R-:W-:Y:S01]  /*f2e0*/  STL [R1+0x2a0], R79 ;  /* 0x0002a04f01007387 */ /* 0x000fe20000100800 */
[----:B------:R-:W-:Y:S01]  /*f2f0*/  IMAD R52, R52, UR11, RZ ;  /* 0x0000000b34347c24 */ /* 0x000fe2000f8e02ff */
[-C--:B0-----:R-:W-:Y:S02]  /*f300*/  LEA.HI.X.SX32 R0, R46, R38.reuse, 0x1, P5 ;  /* 0x000000262e007211 */ /* 0x081fe400028f0eff */
[----:B------:R0:W-:Y:S01]  /*f310*/  STL [R1+0x690], R45 ;  /* 0x0006902d01007387 */ /* 0x0001e20000100800 */
[-C--:B------:R-:W-:Y:S02]  /*f320*/  LEA R92, P5, R49, R39.reuse, 0x1 ;  /* 0x00000027315c7211 */ /* 0x080fe400078a08ff */
[-C--:B------:R-:W-:Y:S01]  /*f330*/  LEA.HI.X.SX32 R102, R48, R38.reuse, 0x1, P4 ;  /* 0x0000002630667211 */ /* 0x080fe200020f0eff */
[----:B------:R-:W-:Y:S01]  /*f340*/  STL [R1+0x294], R86 ;  /* 0x0002945601007387 */ /* 0x000fe20000100800 */
[-C--:B------:R-:W-:Y:S01]  /*f350*/  LEA R101, P3, R50, R39.reuse, 0x1 ;  /* 0x0000002732657211 */ /* 0x080fe200078608ff */
[----:B------:R-:W-:Y:S01]  /*f360*/  IMAD R53, R53, UR11, RZ ;  /* 0x0000000b35357c24 */ /* 0x000fe2000f8e02ff */
[----:B------:R-:W-:Y:S01]  /*f370*/  LEA.HI.X.SX32 R9, R49, R38, 0x1, P5 ;  /* 0x0000002631097211 */ /* 0x000fe200028f0eff */
[----:B------:R1:W-:Y:S01]  /*f380*/  STL [R1+0x29c], R0 ;  /* 0x00029c0001007387 */ /* 0x0003e20000100800 */
[----:B------:R-:W-:Y:S01]  /*f390*/  LEA R124, P4, R51, R39, 0x1 ;  /* 0x00000027337c7211 */ /* 0x000fe200078808ff */
[----:B------:R-:W-:-:S02]  /*f3a0*/  IMAD R54, R54, UR11, RZ ;  /* 0x0000000b36367c24 */ /* 0x000fc4000f8e02ff */
[----:B------:R-:W-:Y:S01]  /*f3b0*/  STL [R1+0x2b8], R125 ;  /* 0x0002b87d01007387 */ /* 0x000fe20000100800 */
[----:B------:R-:W-:Y:S01]  /*f3c0*/  LEA R77, P5, R52, R39, 0x1 ;  /* 0x00000027344d7211 */ /* 0x000fe200078a08ff */
[----:B------:R-:W-:Y:S02]  /*f3d0*/  IMAD R55, R55, UR11, RZ ;  /* 0x0000000b37377c24 */ /* 0x000fe4000f8e02ff */
[----:B------:R-:W-:Y:S01]  /*f3e0*/  STL [R1+0x2c0], R78 ;  /* 0x0002c04e01007387 */ /* 0x000fe20000100800 */
[----:B0-----:R-:W-:-:S03]  /*f3f0*/  LEA.HI.X.SX32 R45, R50, R38, 0x1, P3 ;  /* 0x00000026322d7211 */ /* 0x001fc600018f0eff */
[----:B------:R-:W-:Y:S01]  /*f400*/  STL [R1+0x2b4], R10 ;  /* 0x0002b40a01007387 */ /* 0x000fe20000100800 */
[----:B------:R-:W-:-:S03]  /*f410*/  LEA.HI.X.SX32 R114, R51, R38, 0x1, P4 ;  /* 0x0000002633727211 */ /* 0x000fc600020f0eff */
[----:B------:R-:W-:Y:S01]  /*f420*/  STL [R1+0x2d8], R92 ;  /* 0x0002d85c01007387 */ /* 0x000fe20000100800 */
[----:B------:R-:W-:Y:S01]  /*f430*/  IMAD R56, R56, UR11, RZ ;  /* 0x0000000b38387c24 */ /* 0x000fe2000f8e02ff */
[----:B------:R-:W-:Y:S02]  /*f440*/  LEA.HI.X.SX32 R44, R52, R38, 0x1, P5 ;  /* 0x00000026342c7211 */ /* 0x000fe400028f0eff */
[----:B------:R-:W-:Y:S01]  /*f450*/  STL [R1+0x2bc], R102 ;  /* 0x0002bc6601007387 */ /* 0x000fe20000100800 */
[----:B------:R-:W-:-:S03]  /*f460*/  LEA R100, P3, R53, R39, 0x1 ;  /* 0x0000002735647211 */ /* 0x000fc600078608ff */
[----:B------:R-:W-:Y:S01]  /*f470*/  STL [R1+0x2d4], R9 ;  /* 0x0002d40901007387 */ /* 0x000fe20000100800 */
[-C--:B------:R-:W-:Y:S01]  /*f480*/  LEA R99, P4, R54, R39.reuse, 0x1 ;  /* 0x0000002736637211 */ /* 0x080fe200078808ff */
[----:B------:R-:W-:Y:S02]  /*f490*/  IMAD R58, R58, UR11, RZ ;  /* 0x0000000b3a3a7c24 */ /* 0x000fe4000f8e02ff */
[----:B------:R-:W-:Y:S01]  /*f4a0*/  STL [R1+0x2e0], R101 ;  /* 0x0002e06501007387 */ /* 0x000fe20000100800 */
[----:B------:R-:W-:Y:S01]  /*f4b0*/  LEA R123, P5, R55, R39, 0x1 ;  /* 0x00000027377b7211 */ /* 0x000fe200078a08ff */
[----:B------:R-:W-:Y:S02]  /*f4c0*/  IMAD R57, R57, UR11, RZ ;  /* 0x0000000b39397c24 */ /* 0x000fe4000f8e02ff */
[----:B------:R-:W-:Y:S01]  /*f4d0*/  STL [R1+0x2f8], R124 ;  /* 0x0002f87c01007387 */ /* 0x000fe20000100800 */
[----:B------:R-:W-:-:S03]  /*f4e0*/  LEA.HI.X.SX32 R8, R53, R38, 0x1, P3 ;  /* 0x0000002635087211 */ /* 0x000fc600018f0eff */
[----:B------:R-:W-:Y:S01]  /*f4f0*/  STL [R1+0x2dc], R45 ;  /* 0x0002dc2d01007387 */ /* 0x000fe20000100800 */
[----:B------:R-:W-:-:S03]  /*f500*/  LEA.HI.X.SX32 R43, R54, R38, 0x1, P4 ;  /* 0x00000026362b7211 */ /* 0x000fc600020f0eff */
[----:B------:R-:W-:Y:S01]  /*f510*/  STL [R1+0x300], R77 ;  /* 0x0003004d01007387 */ /* 0x000fe20000100800 */
[----:B------:R-:W-:-:S03]  /*f520*/  LEA R76, P3, R56, R39, 0x1 ;  /* 0x00000027384c7211 */ /* 0x000fc600078608ff */
[----:B------:R-:W-:Y:S01]  /*f530*/  STL [R1+0x2f4], R114 ;  /* 0x0002f47201007387 */ /* 0x000fe20000100800 */
[----:B------:R-:W-:Y:S01]  /*f540*/  LEA.HI.X.SX32 R87, R55, R38, 0x1, P5 ;  /* 0x0000002637577211 */ /* 0x000fe200028f0eff */
[----:B------:R-:W-:Y:S02]  /*f550*/  IMAD R59, R59, UR11, RZ ;  /* 0x0000000b3b3b7c24 */ /* 0x000fe4000f8e02ff */
[----:B------:R-:W-:Y:S01]  /*f560*/  STL [R1+0x2fc], R44 ;  /* 0x0002fc2c01007387 */ /* 0x000fe20000100800 */
[-C--:B------:R-:W-:Y:S01]  /*f570*/  LEA R75, P5, R58, R39.reuse, 0x1 ;  /* 0x000000273a4b7211 */ /* 0x080fe200078a08ff */
[----:B------:R-:W-:Y:S02]  /*f580*/  IMAD R60, R60, UR11, RZ ;  /* 0x0000000b3c3c7c24 */ /* 0x000fe4000f8e02ff */
[----:B------:R-:W-:Y:S01]  /*f590*/  STL [R1+0x318], R100 ;  /* 0x0003186401007387 */ /* 0x000fe20000100800 */
[----:B------:R-:W-:-:S03]  /*f5a0*/  LEA R91, P4, R57, R39, 0x1 ;  /* 0x00000027395b7211 */ /* 0x000fc600078808ff */
[----:B------:R-:W-:Y:S01]  /*f5b0*/  STL [R1+0x320], R99 ;  /* 0x0003206301007387 */ /* 0x000fe20000100800 */
[----:B------:R-:W-:-:S03]  /*f5c0*/  LEA.HI.X.SX32 R42, R56, R38, 0x1, P3 ;  /* 0x00000026382a7211 */ /* 0x000fc600018f0eff */
[----:B------:R-:W-:Y:S01]  /*f5d0*/  STL [R1+0x338], R123 ;  /* 0x0003387b01007387 */ /* 0x000fe20000100800 */
[----:B------:R-:W-:Y:S01]  /*f5e0*/  IMAD R61, R61, UR11, RZ ;  /* 0x0000000b3d3d7c24 */ /* 0x000fe2000f8e02ff */
[-C--:B-1----:R-:W-:Y:S02]  /*f5f0*/  LEA.HI.X.SX32 R0, R58, R38.reuse, 0x1, P5 ;  /* 0x000000263a007211 */ /* 0x082fe400028f0eff */
[----:B------:R-:W-:Y:S01]  /*f600*/  STL [R1+0x314], R8 ;  /* 0x0003140801007387 */ /* 0x000fe20000100800 */
[----:B------:R-:W-:-:S03]  /*f610*/  LEA.HI.X.SX32 R88, R57, R38, 0x1, P4 ;  /* 0x0000002639587211 */ /* 0x000fc600020f0eff */
[----:B------:R-:W-:Y:S01]  /*f620*/  STL [R1+0x31c], R43 ;  /* 0x00031c2b01007387 */ /* 0x000fe20000100800 */
[----:B------:R-:W-:-:S03]  /*f630*/  LEA R122, P3, R59, R39, 0x1 ;  /* 0x000000273b7a7211 */ /* 0x000fc600078608ff */
        /* <DEDUP_REMOVED lines=8> */
[----:B------:R-:W-:-:S03]  /*f6c0*/  IMAD R63, R63, UR11, RZ ;  /* 0x0000000b3f3f7c24 */ /* 0x000fc6000f8e02ff */
[----:B------:R-:W-:Y:S01]  /*f6d0*/  STL [R1+0x360], R75 ;  /* 0x0003604b01007387 */ /* 0x000fe20000100800 */
[----:B------:R-:W-:-:S03]  /*f6e0*/  LEA R73, P3, R62, R39, 0x1 ;  /* 0x000000273e497211 */ /* 0x000fc600078608ff */
[----:B------:R0:W-:Y:S01]  /*f6f0*/  STL [R1+0x35c], R0 ;  /* 0x00035c0001007387 */ /* 0x0001e20000100800 */
[----:B------:R-:W-:-:S03]  /*f700*/  LEA.HI.X.SX32 R35, R61, R38, 0x1, P5 ;  /* 0x000000263d237211 */ /* 0x000fc600028f0eff */
[----:B------:R-:W-:Y:S04]  /*f710*/  STL [R1+0x354], R88 ;  /* 0x0003545801007387 */ /* 0x000fe80000100800 */
[----:B------:R-:W-:Y:S01]  /*f720*/  STL [R1+0x378], R122 ;  /* 0x0003787a01007387 */ /* 0x000fe20000100800 */
[----:B0-----:R-:W-:-:S03]  /*f730*/  LEA.HI.X.SX32 R0, R60, R38, 0x1, P4 ;  /* 0x000000263c007211 */ /* 0x001fc600020f0eff */
[----:B------:R-:W-:Y:S01]  /*f740*/  STL [R1+0x380], R74 ;  /* 0x0003804a01007387 */ /* 0x000fe20000100800 */
[----:B------:R-:W-:-:S03]  /*f750*/  LEA R116, P4, R63, R39, 0x1 ;  /* 0x000000273f747211 */ /* 0x000fc600078808ff */
[----:B------:R-:W-:Y:S04]  /*f760*/  STL [R1+0x374], R5 ;  /* 0x0003740501007387 */ /* 0x000fe80000100800 */
[----:B------:R0:W-:Y:S04]  /*f770*/  STL [R1+0x37c], R0 ;  /* 0x00037c0001007387 */ /* 0x0001e80000100800 */
[----:B------:R-:W-:Y:S04]  /*f780*/  STL [R1+0x398], R34 ;  /* 0x0003982201007387 */ /* 0x000fe80000100800 */
[----:B------:R-:W-:Y:S01]  /*f790*/  STL [R1+0x394], R35 ;  /* 0x0003942301007387 */ /* 0x000fe20000100800 */
[----:B0-----:R-:W-:-:S03]  /*f7a0*/  LEA.HI.X.SX32 R0, R62, R38, 0x1, P3 ;  /* 0x000000263e007211 */ /* 0x001fc600018f0eff */
[----:B------:R-:W-:Y:S04]  /*f7b0*/  STL [R1+0x3a0], R73 ;  /* 0x0003a04901007387 */ /* 0x000fe80000100800 */
[----:B------:R-:W-:Y:S04]  /*f7c0*/  STL [R1+0x3b8], R116 ;  /* 0x0003b87401007387 */ /* 0x000fe80000100800 */
[----:B------:R0:W-:Y:S04]  /*f7d0*/  STL [R1+0x39c], R0 ;  /* 0x00039c0001007387 */ /* 0x0001e80000100800 */
[----:B------:R-:W2:Y:S04]  /*f7e0*/  LDL R7, [R1+0x40] ;  /* 0x0000400001077983 */ /* 0x000ea80000100800 */
[----:B------:R-:W2:Y:S01]  /*f7f0*/  LDL R6, [R1+0x44] ;  /* 0x0000440001067983 */ /* 0x000ea20000100800 */
[----:B------:R-:W-:-:S02]  /*f800*/  IMAD R64, R64, UR11, RZ ;  /* 0x0000000b40407c24 */ /* 0x000fc4000f8e02ff */
[----:B------:R-:W-:Y:S02]  /*f810*/  IMAD R65, R65, UR11, RZ ;  /* 0x0000000b41417c24 */ /* 0x000fe4000f8e02ff */
[----:B------:R-:W-:Y:S01]  /*f820*/  IMAD R66, R66, UR11, RZ ;  /* 0x0000000b42427c24 */ /* 0x000fe2000f8e02ff */
[CC--:B------:R-:W-:Y:S01]  /*f830*/  LEA R72, P5, R64.reuse, R39.reuse, 0x1 ;  /* 0x0000002740487211 */ /* 0x0c0fe200078a08ff */
[----:B------:R-:W-:Y:S01]  /*f840*/  IMAD R67, R67, UR11, RZ ;  /* 0x0000000b43437c24 */ /* 0x000fe2000f8e02ff */
[-C--:B------:R-:W-:Y:S02]  /*f850*/  LEA.HI.X.SX32 R98, R63, R38.reuse, 0x1, P4 ;  /* 0x000000263f627211 */ /* 0x080fe400020f0eff */
[-C--:B0-----:R-:W-:Y:S02]  /*f860*/  LEA.HI.X.SX32 R0, R64, R38.reuse, 0x1, P5 ;  /* 0x0000002640007211 */ /* 0x081fe400028f0eff */
[CC--:B------:R-:W-:Y:S02]  /*f870*/  LEA R90, P3, R65.reuse, R39.reuse, 0x1 ;  /* 0x00000027415a7211 */ /* 0x0c0fe400078608ff */
[-C--:B------:R-:W-:Y:S01]  /*f880*/  LEA R119, P4, R66, R39.reuse, 0x1 ;  /* 0x0000002742777211 */ /* 0x080fe200078808ff */
[----:B------:R0:W-:Y:S01]  /*f890*/  STL [R1+0x3bc], R0 ;  /* 0x0003bc0001007387 */ /* 0x0001e20000100800 */
[----:B------:R-:W-:Y:S01]  /*f8a0*/  LEA.HI.X.SX32 R121, R65, R38, 0x1, P3 ;  /* 0x0000002641797211 */ /* 0x000fe200018f0eff */
[----:B------:R-:W-:Y:S01]  /*f8b0*/  IMAD R68, R68, UR11, RZ ;  /* 0x0000000b44447c24 */ /* 0x000fe2000f8e02ff */
[----:B------:R-:W-:Y:S01]  /*f8c0*/  LEA R120, P5, R67, R39, 0x1 ;  /* 0x0000002743787211 */ /* 0x000fe200078a08ff */
[----:B------:R-:W-:Y:S01]  /*f8d0*/  STL [R1+0x3c0], R72 ;  /* 0x0003c04801007387 */ /* 0x000fe20000100800 */
[----:B------:R-:W-:-:S03]  /*f8e0*/  IMAD R69, R69, UR11, RZ ;  /* 0x0000000b45457c24 */ /* 0x000fc6000f8e02ff */
[----:B------:R-:W-:Y:S01]  /*f8f0*/  STL [R1+0x3b4], R98 ;  /* 0x0003b46201007387 */ /* 0x000fe20000100800 */
[-C--:B0-----:R-:W-:Y:S01]  /*f900*/  LEA.HI.X.SX32 R0, R66, R38.reuse, 0x1, P4 ;  /* 0x0000002642007211 */ /* 0x081fe200020f0eff */
[----:B------:R-:W-:Y:S02]  /*f910*/  IMAD R71, R71, UR11, RZ ;  /* 0x0000000b47477c24 */ /* 0x000fe4000f8e02ff */
[----:B------:R-:W-:Y:S01]  /*f920*/  STL [R1+0x3d8], R90 ;  /* 0x0003d85a01007387 */ /* 0x000fe20000100800 */
[----:B------:R-:W-:Y:S01]  /*f930*/  IMAD R70, R70, UR11, RZ ;  /* 0x0000000b46467c24 */ /* 0x000fe2000f8e02ff */
[----:B------:R-:W-:Y:S02]  /*f940*/  LEA.HI.X.SX32 R89, R67, R38, 0x1, P5 ;  /* 0x0000002643597211 */ /* 0x000fe400028f0eff */
[----:B------:R-:W-:Y:S01]  /*f950*/  STL [R1+0x3e0], R119 ;  /* 0x0003e07701007387 */ /* 0x000fe20000100800 */
[----:B------:R-:W-:-:S03]  /*f960*/  LEA R40, P4, R69, R39, 0x1 ;  /* 0x0000002745287211 */ /* 0x000fc600078808ff */
[----:B------:R-:W-:Y:S01]  /*f970*/  STL [R1+0x3d4], R121 ;  /* 0x0003d47901007387 */ /* 0x000fe20000100800 */
[----:B------:R-:W-:-:S03]  /*f980*/  LEA R117, P6, R71, R39, 0x1 ;  /* 0x0000002747757211 */ /* 0x000fc600078c08ff */
[----:B------:R0:W-:Y:S01]  /*f990*/  STL [R1+0x3dc], R0 ;  /* 0x0003dc0001007387 */ /* 0x0001e20000100800 */
[----:B------:R-:W-:-:S03]  /*f9a0*/  LEA R36, P5, R70, R39, 0x1 ;  /* 0x0000002746247211 */ /* 0x000fc600078a08ff */
[----:B------:R-:W-:Y:S01]  /*f9b0*/  STL [R1+0x3f8], R120 ;  /* 0x0003f87801007387 */ /* 0x000fe20000100800 */
[-C--:B------:R-:W-:Y:S02]  /*f9c0*/  LEA.HI.X.SX32 R41, R69, R38.reuse, 0x1, P4 ;  /* 0x0000002645297211 */ /* 0x080fe400020f0eff */
[----:B0-----:R-:W-:Y:S01]  /*f9d0*/  LEA R0, P3, R68, R39, 0x1 ;  /* 0x0000002744007211 */ /* 0x001fe200078608ff */
[----:B------:R-:W-:Y:S01]  /*f9e0*/  STL [R1+0x3f4], R89 ;  /* 0x0003f45901007387 */ /* 0x000fe20000100800 */
[-C--:B------:R-:W-:Y:S02]  /*f9f0*/  LEA.HI.X.SX32 R37, R70, R38.reuse, 0x1, P5 ;  /* 0x0000002646257211 */ /* 0x080fe400028f0eff */
[----:B------:R-:W-:Y:S01]  /*fa00*/  LEA.HI.X.SX32 R2, R68, R38, 0x1, P3 ;  /* 0x0000002644027211 */ /* 0x000fe200018f0eff */
[----:B------:R-:W-:Y:S01]  /*fa10*/  STL [R1+0x3fc], R0 ;  /* 0x0003fc0001007387 */ /* 0x000fe20000100800 */
[----:B------:R-:W-:-:S03]  /*fa20*/  PRMT R4, RZ, 0x7610, R4 ;  /* 0x00007610ff047816 */ /* 0x000fc60000000004 */
[----:B------:R-:W-:Y:S01]  /*fa30*/  STL [R1+0x410], R40 ;  /* 0x0004102801007387 */ /* 0x000fe20000100800 */
[----:B------:R-:W-:-:S03]  /*fa40*/  LEA.HI.X.SX32 R69, R71, R38, 0x1, P6 ;  /* 0x0000002647457211 */ /* 0x000fc600030f0eff */
[----:B------:R-:W-:Y:S04]  /*fa50*/  STL [R1+0x19c], R117 ;  /* 0x00019c7501007387 */ /* 0x000fe80000100800 */
[----:B------:R-:W-:Y:S04]  /*fa60*/  STL [R1+0x414], R36 ;  /* 0x0004142401007387 */ /* 0x000fe80000100800 */
[----:B------:R-:W3:Y:S04]  /*fa70*/  LDL R70, [R1+0xc4] ;  /* 0x0000c40001467983 */ /* 0x000ee80000100800 */
[----:B------:R-:W-:Y:S04]  /*fa80*/  STL [R1+0x194], R41 ;  /* 0x0001942901007387 */ /* 0x000fe80000100800 */
[----:B------:R-:W-:Y:S04]  /*fa90*/  STL [R1+0x18c], R2 ;  /* 0x00018c0201007387 */ /* 0x000fe80000100800 */
[----:B------:R-:W4:Y:S04]  /*faa0*/  LDL R71, [R1+0x80] ;  /* 0x0000800001477983 */ /* 0x000f280000100800 */
[----:B------:R-:W-:Y:S04]  /*fab0*/  STL [R1+0x198], R37 ;  /* 0x0001982501007387 */ /* 0x000fe80000100800 */
[----:B------:R-:W-:Y:S04]  /*fac0*/  STL [R1+0x190], R69 ;  /* 0x0001904501007387 */ /* 0x000fe80000100800 */
[----:B--2---:R0:W2:Y:S04]  /*fad0*/  @P0 LDG.E.U16 R4, desc[UR20][R6.64] ;  /* 0x0000001406040981 */ /* 0x0040a8000c1e1500 */
[----:B------:R-:W2:Y:S01]  /*fae0*/  LDL R7, [R1+0x60] ;  /* 0x0000600001077983 */ /* 0x000ea20000100800 */
[----:B------:R-:W-:Y:S01]  /*faf0*/  PRMT R32, RZ, 0x7610, R32 ;  /* 0x00007610ff207816 */ /* 0x000fe20000000020 */
[----:B0-----:R-:W-:-:S02]  /*fb00*/  @P0 IMAD.MOV.U32 R6, RZ, RZ, R97 ;  /* 0x000000ffff060224 */ /* 0x001fc400078e0061 */
[----:B------:R0:W-:Y:S04]  /*fb10*/  STS.U16 [R3+UR9], R118 ;  /* 0x0000007603007988 */ /* 0x0001e80008000409 */
[----:B------:R-:W3:Y:S04]  /*fb20*/  LDL.LU R97, [R1+0x798] ;  /* 0x0007980001617983 */ /* 0x000ee80000300800 */
[----:B0-----:R-:W3:Y:S04]  /*fb30*/  LDL R118, [R1+0x140] ;  /* 0x0001400001767983 */ /* 0x001ee80000100800 */
[----:B--2---:R0:W2:Y:S04]  /*fb40*/  @P0 LDG.E.U16 R32, desc[UR20][R6.64] ;  /* 0x0000001406200981 */ /* 0x0040a8000c1e1500 */
[----:B------:R-:W2:Y:S01]  /*fb50*/  LDL.LU R7, [R1+0x24] ;  /* 0x0000240001077983 */ /* 0x000ea20000300800 */
[----:B------:R-:W-:Y:S01]  /*fb60*/  PRMT R31, RZ, 0x7610, R31 ;  /* 0x00007610ff1f7816 */ /* 0x000fe2000000001f */
[----:B0-----:R-:W-:-:S02]  /*fb70*/  @P0 IMAD.MOV.U32 R6, RZ, RZ, R115 ;  /* 0x000000ffff060224 */ /* 0x001fc400078e0073 */
[----:B------:R-:W3:Y:S04]  /*fb80*/  LDL.LU R115, [R1+0x794] ;  /* 0x0007940001737983 */ /* 0x000ee80000300800 */
[----:B--2---:R4:W-:Y:S02]  /*fb90*/  STS.U16 [R3+UR9+0x400], R7 ;  /* 0x0004000703007988 */ /* 0x0049e40008000409 */
[----:B----4-:R-:W-:Y:S02]  /*fba0*/  @P0 IMAD.MOV.U32 R7, RZ, RZ, R71 ;  /* 0x000000ffff070224 */ /* 0x010fe400078e0047 */
[----:B------:R-:W2:Y:S04]  /*fbb0*/  LDL.LU R71, [R1+0x14] ;  /* 0x0000140001477983 */ /* 0x000ea80000300800 */
[----:B------:R0:W4:Y:S04]  /*fbc0*/  @P0 LDG.E.U16 R31, desc[UR20][R6.64] ;  /* 0x00000014061f0981 */ /* 0x000128000c1e1500 */
[----:B------:R-:W0:Y:S04]  /*fbd0*/  LDL R6, [R1+0xa0] ;  /* 0x0000a00001067983 */ /* 0x000e280000100800 */
[----:B------:R-:W0:Y:S01]  /*fbe0*/  LDL R7, [R1+0xa4] ;  /* 0x0000a40001077983 */ /* 0x000e220000100800 */
[----:B------:R-:W-:-:S03]  /*fbf0*/  PRMT R30, RZ, 0x7610, R30 ;  /* 0x00007610ff1e7816 */ /* 0x000fc6000000001e */
[----:B---3--:R1:W-:Y:S04]  /*fc00*/  STS.U16 [R3+UR9+0x800], R97 ;  /* 0x0008006103007988 */ /* 0x0083e80008000409 */
[----:B-1----:R-:W3:Y:S01]  /*fc10*/  LDL R97, [R1+0x100] ;  /* 0x0001000001617983 */ /* 0x002ee20000100800 */
[----:B0-----:R-:W-:-:S04]  /*fc20*/  @P0 LOP3.LUT R7, R7, R6, RZ, 0x3c, !PT ;  /* 0x0000000607070212 */ /* 0x001fc800078e3cff */
[----:B------:R-:W-:-:S04]  /*fc30*/  @P0 LOP3.LUT R6, R7, R6, RZ, 0x3c, !PT ;  /* 0x0000000607060212 */ /* 0x000fc800078e3cff */
[----:B------:R-:W-:-:S05]  /*fc40*/  @P0 LOP3.LUT R7, R7, R6, RZ, 0x3c, !PT ;  /* 0x0000000607070212 */ /* 0x000fca00078e3cff */
[----:B------:R0:W2:Y:S04]  /*fc50*/  @P0 LDG.E.U16 R30, desc[UR20][R6.64] ;  /* 0x00000014061e0981 */ /* 0x0000a8000c1e1500 */
[----:B------:R-:W2:Y:S04]  /*fc60*/  LDL.LU R6, [R1+0x20] ;  /* 0x0000200001067983 */ /* 0x000ea80000300800 */
[----:B------:R-:W3:Y:S01]  /*fc70*/  LDL R7, [R1+0xc0] ;  /* 0x0000c00001077983 */ /* 0x000ee20000100800 */
[----:B------:R-:W-:-:S03]  /*fc80*/  PRMT R29, RZ, 0x7610, R29 ;  /* 0x00007610ff1d7816 */ /* 0x000fc6000000001d */
[----:B--2---:R0:W-:Y:S02]  /*fc90*/  STS.U16 [R3+UR9+0xc00], R6 ;  /* 0x000c000603007988 */ /* 0x0041e40008000409 */
[----:B0-----:R-:W-:Y:S02]  /*fca0*/  @P0 IMAD.MOV.U32 R6, RZ, RZ, R70 ;  /* 0x000000ffff060224 */ /* 0x001fe400078e0046 */
[----:B------:R-:W2:Y:S04]  /*fcb0*/  LDL.LU R70, [R1+0x10] ;  /* 0x0000100001467983 */ /* 0x000ea80000300800 */
[----:B---3--:R0:W3:Y:S04]  /*fcc0*/  @P0 LDG.E.U16 R29, desc[UR20][R6.64] ;  /* 0x00000014061d0981 */ /* 0x0080e8000c1e1500 */
[----:B------:R-:W2:Y:S01]  /*fcd0*/  LDL R7, [R1+0xe0] ;  /* 0x0000e00001077983 */ /* 0x000ea20000100800 */
[----:B------:R-:W-:Y:S01]  /*fce0*/  PRMT R28, RZ, 0x7610, R28 ;  /* 0x00007610ff1c7816 */ /* 0x000fe2000000001c */
[----:B0-----:R-:W-:-:S02]  /*fcf0*/  @P0 IMAD.MOV.U32 R6, RZ, RZ, R96 ;  /* 0x000000ffff060224 */ /* 0x001fc400078e0060 */
[----:B------:R0:W-:Y:S04]  /*fd00*/  STS.U16 [R3+UR9+0x1000], R115 ;  /* 0x0010007303007988 */ /* 0x0001e80008000409 */
[----:B0-----:R-:W3:Y:S04]  /*fd10*/  LDL R115, [R1+0x164] ;  /* 0x0001640001737983 */ /* 0x001ee80000100800 */
[----:B------:R-:W3:Y:S04]  /*fd20*/  LDL.LU R96, [R1+0x790] ;  /* 0x0007900001607983 */ /* 0x000ee80000300800 */
[----:B--2---:R0:W2:Y:S04]  /*fd30*/  @P0 LDG.E.U16 R28, desc[UR20][R6.64] ;  /* 0x00000014061c0981 */ /* 0x0040a8000c1e1500 */
[----:B------:R-:W2:Y:S01]  /*fd40*/  LDL.LU R7, [R1+0x1c] ;  /* 0x00001c0001077983 */ /* 0x000ea20000300800 */
[----:B------:R-:W-:Y:S01]  /*fd50*/  PRMT R27, RZ, 0x7610, R27 ;  /* 0x00007610ff1b7816 */ /* 0x000fe2000000001b */
[----:B0-----:R-:W-:-:S02]  /*fd60*/  @P0 IMAD.MOV.U32 R6, RZ, RZ, R112 ;  /* 0x000000ffff060224 */ /* 0x001fc400078e0070 */
[----:B------:R-:W3:Y:S04]  /*fd70*/  LDL.LU R112, [R1+0x78c] ;  /* 0x00078c0001707983 */ /* 0x000ee80000300800 */
[----:B--2---:R0:W-:Y:S02]  /*fd80*/  STS.U16 [R3+UR9+0x1400], R7 ;  /* 0x0014000703007988 */ /* 0x0041e40008000409 */
[----:B0-----:R-:W-:Y:S02]  /*fd90*/  @P0 IMAD.MOV.U32 R7, RZ, RZ, R97 ;  /* 0x000000ffff070224 */ /* 0x001fe400078e0061 */
[----:B------:R-:W2:Y:S04]  /*fda0*/  LDL.LU R97, [R1+0xc] ;  /* 0x00000c0001617983 */ /* 0x000ea80000300800 */
[----:B------:R0:W2:Y:S04]  /*fdb0*/  @P0 LDG.E.U16 R27, desc[UR20][R6.64] ;  /* 0x00000014061b0981 */ /* 0x0000a8000c1e1500 */
[----:B------:R-:W0:Y:S04]  /*fdc0*/  LDL R6, [R1+0x120] ;  /* 0x0001200001067983 */ /* 0x000e280000100800 */
[----:B------:R-:W0:Y:S01]  /*fdd0*/  LDL R7, [R1+0x124] ;  /* 0x0001240001077983 */ /* 0x000e220000100800 */
[----:B------:R-:W-:-:S02]  /*fde0*/  PRMT R26, RZ, 0x7610, R26 ;  /* 0x00007610ff1a7816 */ /* 0x000fc4000000001a */
[----:B------:R-:W-:Y:S01]  /*fdf0*/  PRMT R25, RZ, 0x7610, R25 ;  /* 0x00007610ff197816 */ /* 0x000fe20000000019 */
[----:B---3--:R1:W-:Y:S01]  /*fe00*/  STS.U16 [R3+UR9+0x1800], R96 ;  /* 0x0018006003007988 */ /* 0x0083e20008000409 */
[----:B------:R-:W-:-:S03]  /*fe10*/  PRMT R24, RZ, 0x7610, R24 ;  /* 0x00007610ff187816 */ /* 0x000fc60000000018 */
[----:B-1----:R-:W3:Y:S01]  /*fe20*/  LDL.LU R96, [R1+0x18] ;  /* 0x0000180001607983 */ /* 0x002ee20000300800 */
[----:B0-----:R-:W-:-:S04]  /*fe30*/  @P0 LOP3.LUT R7, R7, R6, RZ, 0x3c, !PT ;  /* 0x0000000607070212 */ /* 0x001fc800078e3cff */
[----:B------:R-:W-:-:S04]  /*fe40*/  @P0 LOP3.LUT R6, R7, R6, RZ, 0x3c, !PT ;  /* 0x0000000607060212 */ /* 0x000fc800078e3cff */
[----:B------:R-:W-:-:S05]  /*fe50*/  @P0 LOP3.LUT R7, R7, R6, RZ, 0x3c, !PT ;  /* 0x0000000607070212 */ /* 0x000fca00078e3cff */
[----:B------:R0:W2:Y:S02]  /*fe60*/  @P0 LDG.E.U16 R26, desc[UR20][R6.64] ;  /* 0x00000014061a0981 */ /* 0x0000a4000c1e1500 */
[----:B0-----:R-:W-:Y:S02]  /*fe70*/  @P0 IMAD.MOV.U32 R6, RZ, RZ, R95 ;  /* 0x000000ffff060224 */ /* 0x001fe400078e005f */
[----:B------:R-:W-:Y:S01]  /*fe80*/  @P0 IMAD.MOV.U32 R7, RZ, RZ, R118 ;  /* 0x000000ffff070224 */ /* 0x000fe200078e0076 */
[----:B------:R-:W2:Y:S04]  /*fe90*/  LDL.LU R95, [R1+0x788] ;  /* 0x00078800015f7983 */ /* 0x000ea80000300800 */
[----:B------:R0:W2:Y:S04]  /*fea0*/  @P0 LDG.E.U16 R25, desc[UR20][R6.64] ;  /* 0x0000001406190981 */ /* 0x0000a8000c1e1500 */
[----:B------:R-:W2:Y:S01]  /*feb0*/  LDL.LU R118, [R1+0x8] ;  /* 0x0000080001767983 */ /* 0x000ea20000300800 */
[----:B0-----:R-:W-:-:S02]  /*fec0*/  @P0 IMAD.MOV.U32 R6, RZ, RZ, R115 ;  /* 0x000000ffff060224 */ /* 0x001fc400078e0073 */
[----:B------:R-:W-:Y:S02]  /*fed0*/  @P0 IMAD.MOV.U32 R7, RZ, RZ, R20 ;  /* 0x000000ffff070224 */ /* 0x000fe400078e0014 */
[----:B------:R-:W2:Y:S04]  /*fee0*/  LDL.LU R20, [R1+0x784] ;  /* 0x0007840001147983 */ /* 0x000ea80000300800 */
[----:B------:R0:W3:Y:S02]  /*fef0*/  @P0 LDG.E.U16 R24, desc[UR20][R6.64] ;  /* 0x0000001406180981 */ /* 0x0000e4000c1e1500 */
[----:B0-----:R-:W-:Y:S02]  /*ff00*/  @P0 IMAD.MOV.U32 R7, RZ, RZ, R19 ;  /* 0x000000ffff070224 */ /* 0x001fe400078e0013 */
[----:B------:R-:W3:Y:S01]  /*ff10*/  LDL.LU R19, [R1+0x780] ;  /* 0x0007800001137983 */ /* 0x000ee20000300800 */
[----:B------:R-:W-:Y:S01]  /*ff20*/  PRMT R23, RZ, 0x7610, R23 ;  /* 0x00007610ff177816 */ /* 0x000fe20000000017 */
[----:B------:R-:W-:Y:S01]  /*ff30*/  @P0 IMAD.MOV.U32 R6, RZ, RZ, R109 ;  /* 0x000000ffff060224 */ /* 0x000fe200078e006d */
[----:B------:R-:W-:Y:S01]  /*ff40*/  PRMT R22, RZ, 0x7610, R22 ;  /* 0x00007610ff167816 */ /* 0x000fe20000000016 */
[----:B------:R0:W-:Y:S04]  /*ff50*/  STS.U16 [R3+UR9+0x2400], R71 ;  /* 0x0024004703007988 */ /* 0x0001e80008000409 */
[----:B------:R-:W4:Y:S04]  /*ff60*/  LDL.LU R109, [R1+0x77c] ;  /* 0x00077c00016d7983 */ /* 0x000f280000300800 */
[----:B------:R1:W4:Y:S04]  /*ff70*/  @P0 LDG.E.U16 R23, desc[UR20][R6.64] ;  /* 0x0000001406170981 */ /* 0x000328000c1e1500 */
[----:B0-----:R-:W4:Y:S01]  /*ff80*/  LDL.LU R71, [R1+0x4] ;  /* 0x0000040001477983 */ /* 0x001f220000300800 */
[----:B-1----:R-:W-:-:S02]  /*ff90*/  @P0 IMAD.MOV.U32 R6, RZ, RZ, R113 ;  /* 0x000000ffff060224 */ /* 0x002fc400078e0071 */
[----:B------:R-:W-:Y:S02]  /*ffa0*/  @P0 IMAD.MOV.U32 R7, RZ, RZ, R18 ;  /* 0x000000ffff070224 */ /* 0x000fe400078e0012 */
[----:B------:R-:W4:Y:S04]  /*ffb0*/  LDL.LU R18, [R1+0x778] ;  /* 0x0007780001127983 */ /* 0x000f280000300800 */
[----:B------:R-:W4:Y:S04]  /*ffc0*/  LDL.LU R113, [R1+0x774] ;  /* 0x0007740001717983 */ /* 0x000f280000300800 */
[----:B------:R0:W4:Y:S04]  /*ffd0*/  @P0 LDG.E.U16 R22, desc[UR20][R6.64] ;  /* 0x0000001406160981 */ /* 0x000128000c1e1500 */
[----:B------:R1:W-:Y:S01]  /*ffe0*/  STS.U16 [R3+UR9+0x2c00], R70 ;  /* 0x002c004603007988 */ /* 0x0003e20008000409 */
[----:B0-----:R-:W-:-:S03]  /*fff0*/  @P0 IMAD.MOV.U32 R7, RZ, RZ, R17 ;  /* 0x000000ffff070224 */ /* 0x001fc600078e0011 */
[----:B-1----:R-:W4:Y:S04]  /*10000*/  LDL.LU R70, [R1] ;  /* 0x0000000001467983 */ /* 0x002f280000300800 */
[----:B------:R-:W4:Y:S01]  /*10010*/  LDL.LU R17, [R1+0x770] ;  /* 0x0007700001117983 */ /* 0x000f220000300800 */
[----:B------:R-:W-:Y:S01]  /*10020*/  PRMT R21, RZ, 0x7610, R21 ;  /* 0x00007610ff157816 */ /* 0x000fe20000000015 */
[----:B------:R-:W-:Y:S02]  /*10030*/  @P0 IMAD.MOV.U32 R6, RZ, RZ, R94 ;  /* 0x000000ffff060224 */ /* 0x000fe400078e005e */
[----:B------:R-:W4:Y:S04]  /*10040*/  LDL.LU R94, [R1+0x76c] ;  /* 0x00076c00015e7983 */ /* 0x000f280000300800 */
[----:B------:R0:W4:Y:S02]  /*10050*/  @P0 LDG.E.U16 R21, desc[UR20][R6.64] ;  /* 0x0000001406150981 */ /* 0x000124000c1e1500 */
[----:B0-----:R-:W-:-:S02]  /*10060*/  @P0 IMAD.MOV.U32 R6, RZ, RZ, R16 ;  /* 0x000000ffff060224 */ /* 0x001fc400078e0010 */
[----:B------:R-:W-:Y:S02]  /*10070*/  @P0 IMAD.MOV.U32 R7, RZ, RZ, R111 ;  /* 0x000000ffff070224 */ /* 0x000fe400078e006f */
[----:B------:R-:W4:Y:S04]  /*10080*/  LDL.LU R111, [R1+0x768] ;  /* 0x00076800016f7983 */ /* 0x000f280000300800 */
[----:B------:R-:W4:Y:S01]  /*10090*/  LDL.LU R16, [R1+0x764] ;  /* 0x0007640001107983 */ /* 0x000f220000300800 */
[----:B--2---:R-:W-:-:S06]  /*100a0*/  PRMT R20, RZ, 0x7610, R20 ;  /* 0x00007610ff147816 */ /* 0x004fcc0000000014 */
[----:B------:R0:W2:Y:S01]  /*100b0*/  @P0 LDG.E.U16 R20, desc[UR20][R6.64] ;  /* 0x0000001406140981 */ /* 0x0000a2000c1e1500 */
[----:B---3--:R-:W-:Y:S01]  /*100c0*/  PRMT R19, RZ, 0x7610, R19 ;  /* 0x00007610ff137816 */ /* 0x008fe20000000013 */
[----:B0-----:R-:W-:Y:S02]  /*100d0*/  @P0 IMAD.MOV.U32 R6, RZ, RZ, R106 ;  /* 0x000000ffff060224 */ /* 0x001fe400078e006a */
[----:B------:R-:W-:Y:S02]  /*100e0*/  @P0 IMAD.MOV.U32 R7, RZ, RZ, R15 ;  /* 0x000000ffff070224 */ /* 0x000fe400078e000f */
[----:B------:R-:W3:Y:S04]  /*100f0*/  LDL.LU R15, [R1+0x760] ;  /* 0x00076000010f7983 */ /* 0x000ee80000300800 */
[----:B------:R0:W2:Y:S04]  /*10100*/  @P0 LDG.E.U16 R19, desc[UR20][R6.64] ;  /* 0x0000001406130981 */ /* 0x0000a8000c1e1500 */
[----:B------:R-:W2:Y:S01]  /*10110*/  LDL.LU R106, [R1+0x75c] ;  /* 0x00075c00016a7983 */ /* 0x000ea20000300800 */
[----:B0-----:R-:W-:-:S02]  /*10120*/  @P0 IMAD.MOV.U32 R7, RZ, RZ, R85 ;  /* 0x000000ffff070224 */ /* 0x001fc400078e0055 */
[----:B------:R-:W-:Y:S01]  /*10130*/  @P0 IMAD.MOV.U32 R6, RZ, RZ, R14 ;  /* 0x000000ffff060224 */ /* 0x000fe200078e000e */
[----:B------:R-:W2:Y:S04]  /*10140*/  LDL.LU R85, [R1+0x758] ;  /* 0x0007580001557983 */ /* 0x000ea80000300800 */
[----:B------:R-:W2:Y:S01]  /*10150*/  LDL.LU R14, [R1+0x754] ;  /* 0x00075400010e7983 */ /* 0x000ea20000300800 */
[----:B----4-:R-:W-:-:S06]  /*10160*/  PRMT R18, RZ, 0x7610, R18 ;  /* 0x00007610ff127816 */ /* 0x010fcc0000000012 */
[----:B------:R0:W4:Y:S02]  /*10170*/  @P0 LDG.E.U16 R18, desc[UR20][R6.64] ;  /* 0x0000001406120981 */ /* 0x000124000c1e1500 */
[----:B0-----:R-:W-:Y:S02]  /*10180*/  @P0 IMAD.MOV.U32 R6, RZ, RZ, R93 ;  /* 0x000000ffff060224 */ /* 0x001fe400078e005d */
[----:B------:R-:W-:Y:S02]  /*10190*/  @P0 IMAD.MOV.U32 R7, RZ, RZ, R13 ;  /* 0x000000ffff070224 */ /* 0x000fe400078e000d */
[----:B------:R-:W4:Y:S04]  /*101a0*/  LDL.LU R13, [R1+0x750] ;  /* 0x00075000010d7983 */ /* 0x000f280000300800 */
[----:B------:R-:W4:Y:S01]  /*101b0*/  LDL.LU R93, [R1+0x74c] ;  /* 0x00074c00015d7983 */ /* 0x000f220000300800 */
[----:B------:R-:W-:-:S06]  /*101c0*/  PRMT R17, RZ, 0x7610, R17 ;  /* 0x00007610ff117816 */ /* 0x000fcc0000000011 */
[----:B------:R0:W4:Y:S02]  /*101d0*/  @P0 LDG.E.U16 R17, desc[UR20][R6.64] ;  /* 0x0000001406110981 */ /* 0x000124000c1e1500 */
[----:B0-----:R-:W-:Y:S02]  /*101e0*/  @P0 IMAD.MOV.U32 R7, RZ, RZ, R12 ;  /* 0x000000ffff070224 */ /* 0x001fe400078e000c */
[----:B------:R-:W4:Y:S01]  /*101f0*/  LDL.LU R12, [R1+0x748] ;  /* 0x00074800010c7983 */ /* 0x000f220000300800 */
[----:B------:R-:W-:-:S03]  /*10200*/  @P0 IMAD.MOV.U32 R6, RZ, RZ, R11 ;  /* 0x000000ffff060224 */ /* 0x000fc600078e000b */
[----:B------:R-:W4:Y:S01]  /*10210*/  LDL.LU R11, [R1+0x744] ;  /* 0x00074400010b7983 */ /* 0x000f220000300800 */
[----:B------:R-:W-:-:S06]  /*10220*/  PRMT R16, RZ, 0x7610, R16 ;  /* 0x00007610ff107816 */ /* 0x000fcc0000000010 */
[----:B------:R0:W4:Y:S02]  /*10230*/  @P0 LDG.E.U16 R16, desc[UR20][R6.64] ;  /* 0x0000001406100981 */ /* 0x000124000c1e1500 */
[----:B0-----:R-:W-:Y:S02]  /*10240*/  @P0 IMAD.MOV.U32 R6, RZ, RZ, R103 ;  /* 0x000000ffff060224 */ /* 0x001fe400078e0067 */
[----:B------:R-:W-:Y:S02]  /*10250*/  @P0 IMAD.MOV.U32 R7, RZ, RZ, R86 ;  /* 0x000000ffff070224 */ /* 0x000fe400078e0056 */
[----:B------:R-:W4:Y:S04]  /*10260*/  LDL.LU R86, [R1+0x740] ;  /* 0x0007400001567983 */ /* 0x000f280000300800 */
[----:B------:R-:W4:Y:S01]  /*10270*/  LDL.LU R103, [R1+0x73c] ;  /* 0x00073c0001677983 */ /* 0x000f220000300800 */
[----:B---3--:R-:W-:-:S06]  /*10280*/  PRMT R15, RZ, 0x7610, R15 ;  /* 0x00007610ff0f7816 */ /* 0x008fcc000000000f */
[----:B------:R0:W3:Y:S02]  /*10290*/  @P0 LDG.E.U16 R15, desc[UR20][R6.64] ;  /* 0x00000014060f0981 */ /* 0x0000e4000c1e1500 */
[----:B0-----:R-:W-:Y:S02]  /*102a0*/  @P0 IMAD.MOV.U32 R6, RZ, RZ, R125 ;  /* 0x000000ffff060224 */ /* 0x001fe400078e007d */
[----:B------:R-:W-:Y:S02]  /*102b0*/  @P0 IMAD.MOV.U32 R7, RZ, RZ, R10 ;  /* 0x000000ffff070224 */ /* 0x000fe400078e000a */
[----:B------:R-:W3:Y:S01]  /*102c0*/  LDL.LU R10, [R1+0x738] ;  /* 0x00073800010a7983 */ /* 0x000ee20000300800 */
[----:B--2---:R-:W-:-:S03]  /*102d0*/  PRMT R14, RZ, 0x7610, R14 ;  /* 0x00007610ff0e7816 */ /* 0x004fc6000000000e */
[----:B------:R-:W2:Y:S04]  /*102e0*/  LDL.LU R125, [R1+0x734] ;  /* 0x00073400017d7983 */ /* 0x000ea80000300800 */
[----:B------:R0:W2:Y:S02]  /*102f0*/  @P0 LDG.E.U16 R14, desc[UR20][R6.64] ;  /* 0x00000014060e0981 */ /* 0x0000a4000c1e1500 */
[----:B0-----:R-:W-:Y:S02]  /*10300*/  @P0 IMAD.MOV.U32 R7, RZ, RZ, R9 ;  /* 0x000000ffff070224 */ /* 0x001fe400078e0009 */
[----:B------:R-:W2:Y:S01]  /*10310*/  LDL.LU R9, [R1+0x730] ;  /* 0x0007300001097983 */ /* 0x000ea20000300800 */
[----:B------:R-:W-:Y:S01]  /*10320*/  @P0 IMAD.MOV.U32 R6, RZ, RZ, R92 ;  /* 0x000000ffff060224 */ /* 0x000fe200078e005c */
[----:B----4-:R-:W-:-:S02]  /*10330*/  PRMT R13, RZ, 0x7610, R13 ;  /* 0x00007610ff0d7816 */ /* 0x010fc4000000000d */
[----:B------:R-:W4:Y:S04]  /*10340*/  LDL.LU R92, [R1+0x72c] ;  /* 0x00072c00015c7983 */ /* 0x000f280000300800 */
[----:B------:R0:W4:Y:S02]  /*10350*/  @P0 LDG.E.U16 R13, desc[UR20][R6.64] ;  /* 0x00000014060d0981 */ /* 0x000124000c1e1500 */
[----:B0-----:R-:W-:Y:S02]  /*10360*/  @P0 IMAD.MOV.U32 R6, RZ, RZ, R124 ;  /* 0x000000ffff060224 */ /* 0x001fe400078e007c */
[----:B------:R-:W-:Y:S02]  /*10370*/  @P0 IMAD.MOV.U32 R7, RZ, RZ, R114 ;  /* 0x000000ffff070224 */ /* 0x000fe400078e0072 */
[----:B------:R-:W4:Y:S01]  /*10380*/  LDL.LU R114, [R1+0x728] ;  /* 0x0007280001727983 */ /* 0x000f220000300800 */
[----:B------:R-:W-:-:S03]  /*10390*/  PRMT R12, RZ, 0x7610, R12 ;  /* 0x00007610ff0c7816 */ /* 0x000fc6000000000c */
[----:B------:R-:W4:Y:S04]  /*103a0*/  LDL.LU R124, [R1+0x724] ;  /* 0x00072400017c7983 */ /* 0x000f280000300800 */
[----:B------:R0:W4:Y:S01]  /*103b0*/  @P0 LDG.E.U16 R12, desc[UR20][R6.64] ;  /* 0x00000014060c0981 */ /* 0x000122000c1e1500 */
[----:B------:R-:W-:Y:S01]  /*103c0*/  PRMT R11, RZ, 0x7610, R11 ;  /* 0x00007610ff0b7816 */ /* 0x000fe2000000000b */
[----:B0-----:R-:W-:Y:S02]  /*103d0*/  @P0 IMAD.MOV.U32 R7, RZ, RZ, R8 ;  /* 0x000000ffff070224 */ /* 0x001fe400078e0008 */
[----:B------:R-:W4:Y:S01]  /*103e0*/  LDL.LU R8, [R1+0x720] ;  /* 0x0007200001087983 */ /* 0x000f220000300800 */
[----:B------:R-:W-:-:S03]  /*103f0*/  @P0 IMAD.MOV.U32 R6, RZ, RZ, R100 ;  /* 0x000000ffff060224 */ /* 0x000fc600078e0064 */
[----:B------:R-:W4:Y:S04]  /*10400*/  LDL.LU R100, [R1+0x71c] ;  /* 0x00071c0001647983 */ /* 0x000f280000300800 */
        /* <DEDUP_REMOVED lines=8> */
[----:B------:R-:W-:Y:S01]  /*10490*/  @P0 IMAD.MOV.U32 R7, RZ, RZ, R88 ;  /* 0x000000ffff070224 */ /* 0x000fe200078e0058 */
[----:B--2---:R-:W-:Y:S01]  /*104a0*/  PRMT R9, RZ, 0x7610, R9 ;  /* 0x00007610ff097816 */ /* 0x004fe20000000009 */
[----:B------:R-:W2:Y:S04]  /*104b0*/  LDL.LU R88, [R1+0x710] ;  /* 0x0007100001587983 */ /* 0x000ea80000300800 */
[----:B------:R-:W2:Y:S04]  /*104c0*/  LDL.LU R91, [R1+0x70c] ;  /* 0x00070c00015b7983 */ /* 0x000ea80000300800 */
[----:B------:R0:W2:Y:S02]  /*104d0*/  @P0 LDG.E.U16 R9, desc[UR20][R6.64] ;  /* 0x0000001406090981 */ /* 0x0000a4000c1e1500 */
[----:B0-----:R-:W-:-:S02]  /*104e0*/  @P0 IMAD.MOV.U32 R7, RZ, RZ, R5 ;  /* 0x000000ffff070224 */ /* 0x001fc400078e0005 */
[----:B------:R-:W2:Y:S01]  /*104f0*/  LDL.LU R5, [R1+0x708] ;  /* 0x0007080001057983 */ /* 0x000ea20000300800 */
[----:B------:R-:W-:-:S03]  /*10500*/  @P0 IMAD.MOV.U32 R6, RZ, RZ, R122 ;  /* 0x000000ffff060224 */ /* 0x000fc600078e007a */
[----:B------:R-:W3:Y:S01]  /*10510*/  LDL.LU R122, [R1+0x704] ;  /* 0x00070400017a7983 */ /* 0x000ee20000300800 */
[----:B----4-:R-:W-:-:S06]  /*10520*/  PRMT R8, RZ, 0x7610, R8 ;  /* 0x00007610ff087816 */ /* 0x010fcc0000000008 */
[----:B------:R0:W4:Y:S02]  /*10530*/  @P0 LDG.E.U16 R8, desc[UR20][R6.64] ;  /* 0x0000001406080981 */ /* 0x000124000c1e1500 */
[----:B0-----:R-:W-:-:S06]  /*10540*/  PRMT R7, RZ, 0x7610, R7 ;  /* 0x00007610ff077816 */ /* 0x001fcc0000000007 */
[----:B------:R0:W3:Y:S01]  /*10550*/  @P0 LDG.E.U16 R7, desc[UR20][R34.64] ;  /* 0x0000001422070981 */ /* 0x0000e2000c1e1500 */
[----:B------:R-:W-:Y:S01]  /*10560*/  PRMT R6, RZ, 0x7610, R6 ;  /* 0x00007610ff067816 */ /* 0x000fe20000000006 */
[----:B0-----:R-:W-:Y:S02]  /*10570*/  @P0 IMAD.MOV.U32 R35, RZ, RZ, R98 ;  /* 0x000000ffff230224 */ /* 0x001fe400078e0062 */
[----:B------:R-:W-:Y:S01]  /*10580*/  @P0 IMAD.MOV.U32 R34, RZ, RZ, R116 ;  /* 0x000000ffff220224 */ /* 0x000fe200078e0074 */
[----:B------:R-:W3:Y:S04]  /*10590*/  LDL.LU R98, [R1+0x700] ;  /* 0x0007000001627983 */ /* 0x000ee80000300800 */
[----:B------:R-:W3:Y:S04]  /*105a0*/  LDL.LU R116, [R1+0x6fc] ;  /* 0x0006fc0001747983 */ /* 0x000ee80000300800 */
[----:B------:R0:W-:Y:S04]  /*105b0*/  STS.U16 [R3+UR9+0x4400], R71 ;  /* 0x0044004703007988 */ /* 0x0001e80008000409 */
[----:B------:R1:W3:Y:S04]  /*105c0*/  @P0 LDG.E.U16 R6, desc[UR20][R34.64] ;  /* 0x0000001422060981 */ /* 0x0002e8000c1e1500 */
[----:B0-----:R-:W3:Y:S01]  /*105d0*/  LDL R71, [R1+0x68] ;  /* 0x0000680001477983 */ /* 0x001ee20000100800 */
[----:B-1----:R-:W-:-:S02]  /*105e0*/  @P0 IMAD.MOV.U32 R34, RZ, RZ, R90 ;  /* 0x000000ffff220224 */ /* 0x002fc400078e005a */
[----:B------:R-:W-:Y:S01]  /*105f0*/  @P0 IMAD.MOV.U32 R35, RZ, RZ, R121 ;  /* 0x000000ffff230224 */ /* 0x000fe200078e0079 */
[----:B------:R0:W-:Y:S04]  /*10600*/  STS.U16 [R3+UR9+0x2800], R95 ;  /* 0x0028005f03007988 */ /* 0x0001e80008000409 */
[----:B------:R-:W3:Y:S04]  /*10610*/  LDL.LU R121, [R1+0x6f8] ;  /* 0x0006f80001797983 */ /* 0x000ee80000300800 */
[----:B------:R-:W4:Y:S04]  /*10620*/  LDL.LU R90, [R1+0x6f4] ;  /* 0x0006f400015a7983 */ /* 0x000f280000300800 */
[----:B0-----:R-:W4:Y:S04]  /*10630*/  LDL R95, [R1+0x88] ;  /* 0x00008800015f7983 */ /* 0x001f280000100800 */
[----:B------:R0:W-:Y:S04]  /*10640*/  STS.U16 [R3+UR9+0x2000], R112 ;  /* 0x0020007003007988 */ /* 0x0001e80008000409 */
[----:B------:R1:W-:Y:S01]  /*10650*/  STS.U16 [R3+UR9+0x4c00], R70 ;  /* 0x004c004603007988 */ /* 0x0003e20008000409 */
[----:B--2---:R-:W-:-:S06]  /*10660*/  PRMT R5, RZ, 0x7610, R5 ;  /* 0x00007610ff057816 */ /* 0x004fcc0000000005 */
[----:B------:R2:W4:Y:S02]  /*10670*/  @P0 LDG.E.U16 R5, desc[UR20][R34.64] ;  /* 0x0000001422050981 */ /* 0x000524000c1e1500 */
[----:B--2---:R-:W-:Y:S02]  /*10680*/  @P0 IMAD.MOV.U32 R35, RZ, RZ, R89 ;  /* 0x000000ffff230224 */ /* 0x004fe400078e0059 */
[----:B------:R-:W-:Y:S01]  /*10690*/  @P0 IMAD.MOV.U32 R34, RZ, RZ, R120 ;  /* 0x000000ffff220224 */ /* 0x000fe200078e0078 */
[----:B------:R-:W2:Y:S04]  /*106a0*/  LDL.LU R89, [R1+0x6f0] ;  /* 0x0006f00001597983 */ /* 0x000ea80000300800 */
[----:B------:R-:W2:Y:S04]  /*106b0*/  LDL.LU R120, [R1+0x6ec] ;  /* 0x0006ec0001787983 */ /* 0x000ea80000300800 */
[----:B0-----:R-:W2:Y:S04]  /*106c0*/  LDL R112, [R1+0xa8] ;  /* 0x0000a80001707983 */ /* 0x001ea80000100800 */
[----:B-1----:R-:W2:Y:S01]  /*106d0*/  LDL R70, [R1+0xcc] ;  /* 0x0000cc0001467983 */ /* 0x002ea20000100800 */
[----:B------:R-:W-:-:S03]  /*106e0*/  PRMT R39, RZ, 0x7610, R39 ;  /* 0x00007610ff277816 */ /* 0x000fc60000000027 */
[----:B------:R0:W-:Y:S04]  /*106f0*/  STS.U16 [R3+UR9+0x1c00], R96 ;  /* 0x001c006003007988 */ /* 0x0001e80008000409 */
[----:B------:R1:W2:Y:S04]  /*10700*/  @P0 LDG.E.U16 R39, desc[UR20][R34.64] ;  /* 0x0000001422270981 */ /* 0x0002a8000c1e1500 */
[----:B0-----:R-:W2:Y:S01]  /*10710*/  LDL R96, [R1+0xc8] ;  /* 0x0000c80001607983 */ /* 0x001ea20000100800 */
[----:B-1----:R-:W-:Y:S02]  /*10720*/  PRMT R35, RZ, 0x7610, R35 ;  /* 0x00007610ff237816 */ /* 0x002fe40000000023 */
[----:B------:R-:W-:-:S04]  /*10730*/  PRMT R33, RZ, 0x7610, R33 ;  /* 0x00007610ff217816 */ /* 0x000fc80000000021 */
[----:B------:R0:W2:Y:S01]  /*10740*/  @P0 LDG.E.U16 R35, desc[UR20][R40.64] ;  /* 0x0000001428230981 */ /* 0x0000a2000c1e1500 */
[----:B------:R-:W-:Y:S01]  /*10750*/  PRMT R68, RZ, 0x7610, R68 ;  /* 0x00007610ff447816 */ /* 0x000fe20000000044 */
[----:B0-----:R-:W-:Y:S02]  /*10760*/  @P0 IMAD.MOV.U32 R40, RZ, RZ, R117 ;  /* 0x000000ffff280224 */ /* 0x001fe400078e0075 */
[----:B------:R-:W-:Y:S01]  /*10770*/  @P0 IMAD.MOV.U32 R41, RZ, RZ, R69 ;  /* 0x000000ffff290224 */ /* 0x000fe200078e0045 */
[----:B------:R-:W2:Y:S04]  /*10780*/  LDL.LU R117, [R1+0x6e8] ;  /* 0x0006e80001757983 */ /* 0x000ea80000300800 */
[----:B------:R-:W2:Y:S04]  /*10790*/  LDL R115, [R1+0x108] ;  /* 0x0001080001737983 */ /* 0x000ea80000100800 */
[----:B------:R0:W2:Y:S04]  /*107a0*/  @P0 LDG.E.U16 R33, desc[UR20][R40.64] ;  /* 0x0000001428210981 */ /* 0x0000a8000c1e1500 */
[----:B------:R1:W-:Y:S04]  /*107b0*/  STS.U16 [R3+UR9+0x3400], R97 ;  /* 0x0034006103007988 */ /* 0x0003e80008000409 */
[----:B------:R1:W-:Y:S01]  /*107c0*/  STS.U16 [R3+UR9+0x3c00], R118 ;  /* 0x003c007603007988 */ /* 0x0003e20008000409 */
[----:B0-----:R-:W-:-:S02]  /*107d0*/  @P0 IMAD.MOV.U32 R41, RZ, RZ, R87 ;  /* 0x000000ffff290224 */ /* 0x001fc400078e0057 */
[----:B---3--:R-:W-:Y:S01]  /*107e0*/  @P0 IMAD.MOV.U32 R40, RZ, RZ, R116 ;  /* 0x000000ffff280224 */ /* 0x008fe200078e0074 */
[----:B------:R-:W3:Y:S04]  /*107f0*/  LDL.LU R87, [R1+0x6e4] ;  /* 0x0006e40001577983 */ /* 0x000ee80000300800 */
[----:B------:R-:W3:Y:S04]  /*10800*/  LDL.LU R116, [R1+0x6e0] ;  /* 0x0006e00001747983 */ /* 0x000ee80000300800 */
[----:B-1----:R-:W3:Y:S04]  /*10810*/  LDL R97, [R1+0x128] ;  /* 0x0001280001617983 */ /* 0x002ee80000100800 */
[----:B------:R-:W3:Y:S01]  /*10820*/  LDL R118, [R1+0x12c] ;  /* 0x00012c0001767983 */ /* 0x000ee20000100800 */
[----:B------:R-:W-:-:S03]  /*10830*/  PRMT R67, RZ, 0x7610, R67 ;  /* 0x00007610ff437816 */ /* 0x000fc60000000043 */
[----:B------:R0:W3:Y:S01]  /*10840*/  @P0 LDG.E.U16 R68, desc[UR20][R40.64] ;  /* 0x0000001428440981 */ /* 0x0000e2000c1e1500 */
[----:B------:R-:W-:Y:S01]  /*10850*/  PRMT R66, RZ, 0x7610, R66 ;  /* 0x00007610ff427816 */ /* 0x000fe20000000042 */
[----:B0-----:R-:W-:Y:S02]  /*10860*/  @P0 IMAD.MOV.U32 R40, RZ, RZ, R88 ;  /* 0x000000ffff280224 */ /* 0x001fe400078e0058 */
[----:B------:R-:W-:Y:S01]  /*10870*/  @P0 IMAD.MOV.U32 R41, RZ, RZ, R71 ;  /* 0x000000ffff290224 */ /* 0x000fe200078e0047 */
[----:B------:R-:W3:Y:S04]  /*10880*/  LDL.LU R88, [R1+0x6dc] ;  /* 0x0006dc0001587983 */ /* 0x000ee80000300800 */
[----:B------:R-:W3:Y:S04]  /*10890*/  LDL R71, [R1+0x148] ;  /* 0x0001480001477983 */ /* 0x000ee80000100800 */
[----:B------:R0:W3:Y:S01]  /*108a0*/  @P0 LDG.E.U16 R67, desc[UR20][R40.64] ;  /* 0x0000001428430981 */ /* 0x0000e2000c1e1500 */
[----:B------:R-:W-:Y:S01]  /*108b0*/  PRMT R65, RZ, 0x7610, R65 ;  /* 0x00007610ff417816 */ /* 0x000fe20000000041 */
[----:B0-----:R-:W-:-:S02]  /*108c0*/  @P0 IMAD.MOV.U32 R40, RZ, RZ, R114 ;  /* 0x000000ffff280224 */ /* 0x001fc400078e0072 */
[----:B----4-:R-:W-:Y:S01]  /*108d0*/  @P0 IMAD.MOV.U32 R41, RZ, RZ, R95 ;  /* 0x000000ffff290224 */ /* 0x010fe200078e005f */
[----:B------:R-:W4:Y:S04]  /*108e0*/  LDL.LU R114, [R1+0x6d8] ;  /* 0x0006d80001727983 */ /* 0x000f280000300800 */
[----:B------:R0:W4:Y:S02]  /*108f0*/  @P0 LDG.E.U16 R66, desc[UR20][R40.64] ;  /* 0x0000001428420981 */ /* 0x000124000c1e1500 */
[----:B0-----:R-:W-:Y:S02]  /*10900*/  @P0 IMAD.MOV.U32 R40, RZ, RZ, R86 ;  /* 0x000000ffff280224 */ /* 0x001fe400078e0056 */
[----:B------:R-:W4:Y:S01]  /*10910*/  LDL.LU R86, [R1+0x6d4] ;  /* 0x0006d40001567983 */ /* 0x000f220000300800 */
[----:B--2---:R-:W-:-:S05]  /*10920*/  @P0 IMAD.MOV.U32 R41, RZ, RZ, R112 ;  /* 0x000000ffff290224 */ /* 0x004fca00078e0070 */
[----:B------:R0:W2:Y:S02]  /*10930*/  @P0 LDG.E.U16 R65, desc[UR20][R40.64] ;  /* 0x0000001428410981 */ /* 0x0000a4000c1e1500 */
[----:B0-----:R-:W-:Y:S02]  /*10940*/  @P0 IMAD.MOV.U32 R40, RZ, RZ, R70 ;  /* 0x000000ffff280224 */ /* 0x001fe400078e0046 */
[----:B------:R-:W2:Y:S01]  /*10950*/  LDL R70, [R1+0x188] ;  /* 0x0001880001467983 */ /* 0x000ea20000100800 */
[----:B------:R-:W-:Y:S01]  /*10960*/  PRMT R64, RZ, 0x7610, R64 ;  /* 0x00007610ff407816 */ /* 0x000fe20000000040 */
[----:B------:R-:W-:Y:S01]  /*10970*/  @P0 IMAD.MOV.U32 R41, RZ, RZ, R96 ;  /* 0x000000ffff290224 */ /* 0x000fe200078e0060 */
[----:B------:R-:W-:Y:S01]  /*10980*/  PRMT R63, RZ, 0x7610, R63 ;  /* 0x00007610ff3f7816 */ /* 0x000fe2000000003f */
[----:B------:R0:W-:Y:S04]  /*10990*/  STS.U16 [R3+UR9+0x3000], R109 ;  /* 0x0030006d03007988 */ /* 0x0001e80008000409 */
[----:B------:R1:W4:Y:S02]  /*109a0*/  @P0 LDG.E.U16 R64, desc[UR20][R40.64] ;  /* 0x0000001428400981 */ /* 0x000324000c1e1500 */
[----:B-1----:R-:W-:-:S02]  /*109b0*/  @P0 IMAD.MOV.U32 R41, RZ, RZ, R113 ;  /* 0x000000ffff290224 */ /* 0x002fc400078e0071 */
[----:B------:R-:W-:Y:S01]  /*109c0*/  @P0 IMAD.MOV.U32 R40, RZ, RZ, R85 ;  /* 0x000000ffff280224 */ /* 0x000fe200078e0055 */
[----:B------:R-:W4:Y:S04]  /*109d0*/  LDL.LU R113, [R1+0x6d0] ;  /* 0x0006d00001717983 */ /* 0x000f280000300800 */
[----:B------:R-:W4:Y:S04]  /*109e0*/  LDL.LU R85, [R1+0x6cc] ;  /* 0x0006cc0001557983 */ /* 0x000f280000300800 */
[----:B0-----:R-:W4:Y:S04]  /*109f0*/  LDL R109, [R1+0x1bc] ;  /* 0x0001bc00016d7983 */ /* 0x001f280000100800 */
[----:B------:R0:W4:Y:S01]  /*10a00*/  @P0 LDG.E.U16 R63, desc[UR20][R40.64] ;  /* 0x00000014283f0981 */ /* 0x000122000c1e1500 */
[----:B------:R-:W-:Y:S01]  /*10a10*/  PRMT R62, RZ, 0x7610, R62 ;  /* 0x00007610ff3e7816 */ /* 0x000fe2000000003e */
[----:B0-----:R-:W-:-:S02]  /*10a20*/  @P0 IMAD.MOV.U32 R40, RZ, RZ, R111 ;  /* 0x000000ffff280224 */ /* 0x001fc400078e006f */
[----:B------:R-:W4:Y:S01]  /*10a30*/  LDL.LU R111, [R1+0x6c8] ;  /* 0x0006c800016f7983 */ /* 0x000f220000300800 */
[----:B------:R-:W-:-:S03]  /*10a40*/  @P0 IMAD.MOV.U32 R41, RZ, RZ, R115 ;  /* 0x000000ffff290224 */ /* 0x000fc600078e0073 */
[----:B------:R-:W4:Y:S01]  /*10a50*/  LDL R95, [R1+0x1dc] ;  /* 0x0001dc00015f7983 */ /* 0x000f220000100800 */
[----:B------:R-:W-:-:S03]  /*10a60*/  PRMT R61, RZ, 0x7610, R61 ;  /* 0x00007610ff3d7816 */ /* 0x000fc6000000003d */
[----:B------:R-:W4:Y:S04]  /*10a70*/  LDL R112, [R1+0x1fc] ;  /* 0x0001fc0001707983 */ /* 0x000f280000100800 */
[----:B------:R3:W4:Y:S01]  /*10a80*/  @P0 LDG.E.U16 R62, desc[UR20][R40.64] ;  /* 0x00000014283e0981 */ /* 0x000722000c1e1500 */
[----:B------:R-:W-:-:S03]  /*10a90*/  PRMT R60, RZ, 0x7610, R60 ;  /* 0x00007610ff3c7816 */ /* 0x000fc6000000003c */
[----:B------:R-:W4:Y:S01]  /*10aa0*/  LDL R96, [R1+0x21c] ;  /* 0x00021c0001607983 */ /* 0x000f220000100800 */
[----:B---3--:R-:W-:Y:S02]  /*10ab0*/  @P0 IMAD.MOV.U32 R40, RZ, RZ, R118 ;  /* 0x000000ffff280224 */ /* 0x008fe400078e0076 */
[----:B------:R-:W-:-:S05]  /*10ac0*/  @P0 IMAD.MOV.U32 R41, RZ, RZ, R97 ;  /* 0x000000ffff290224 */ /* 0x000fca00078e0061 */
[----:B------:R0:W3:Y:S02]  /*10ad0*/  @P0 LDG.E.U16 R61, desc[UR20][R40.64] ;  /* 0x00000014283d0981 */ /* 0x0000e4000c1e1500 */
[----:B0-----:R-:W-:Y:S02]  /*10ae0*/  @P0 IMAD.MOV.U32 R40, RZ, RZ, R84 ;  /* 0x000000ffff280224 */ /* 0x001fe400078e0054 */
[----:B------:R-:W-:Y:S01]  /*10af0*/  @P0 IMAD.MOV.U32 R41, RZ, RZ, R71 ;  /* 0x000000ffff290224 */ /* 0x000fe200078e0047 */
[----:B------:R-:W3:Y:S04]  /*10b00*/  LDL.LU R84, [R1+0x6c4] ;  /* 0x0006c40001547983 */ /* 0x000ee80000300800 */
[----:B------:R-:W3:Y:S04]  /*10b10*/  LDL R115, [R1+0x23c] ;  /* 0x00023c0001737983 */ /* 0x000ee80000100800 */
[----:B------:R0:W3:Y:S01]  /*10b20*/  @P0 LDG.E.U16 R60, desc[UR20][R40.64] ;  /* 0x00000014283c0981 */ /* 0x0000e2000c1e1500 */
[----:B------:R-:W-:Y:S01]  /*10b30*/  PRMT R59, RZ, 0x7610, R59 ;  /* 0x00007610ff3b7816 */ /* 0x000fe2000000003b */
[----:B0-----:R-:W-:-:S02]  /*10b40*/  @P0 IMAD.MOV.U32 R41, RZ, RZ, R83 ;  /* 0x000000ffff290224 */ /* 0x001fc400078e0053 */
[----:B------:R-:W-:Y:S01]  /*10b50*/  @P0 IMAD.MOV.U32 R40, RZ, RZ, R110 ;  /* 0x000000ffff280224 */ /* 0x000fe200078e006e */
[----:B------:R-:W3:Y:S04]  /*10b60*/  LDL.LU R83, [R1+0x6c0] ;  /* 0x0006c00001537983 */ /* 0x000ee80000300800 */
[----:B------:R-:W3:Y:S04]  /*10b70*/  LDL.LU R110, [R1+0x6bc] ;  /* 0x0006bc00016e7983 */ /* 0x000ee80000300800 */
[----:B------:R-:W3:Y:S04]  /*10b80*/  LDL R97, [R1+0x25c] ;  /* 0x00025c0001617983 */ /* 0x000ee80000100800 */
[----:B------:R-:W3:Y:S04]  /*10b90*/  LDL R118, [R1+0x27c] ;  /* 0x00027c0001767983 */ /* 0x000ee80000100800 */
[----:B------:R-:W3:Y:S04]  /*10ba0*/  LDL R71, [R1+0x280] ;  /* 0x0002800001477983 */ /* 0x000ee80000100800 */
[----:B------:R0:W3:Y:S02]  /*10bb0*/  @P0 LDG.E.U16 R59, desc[UR20][R40.64] ;  /* 0x00000014283b0981 */ /* 0x0000e4000c1e1500 */
[----:B0-----:R-:W-:-:S02]  /*10bc0*/  @P0 IMAD.MOV.U32 R40, RZ, RZ, R108 ;  /* 0x000000ffff280224 */ /* 0x001fc400078e006c */
[----:B------:R-:W3:Y:S01]  /*10bd0*/  LDL.LU R108, [R1+0x6b8] ;  /* 0x0006b800016c7983 */ /* 0x000ee20000300800 */
[----:B--2---:R-:W-:-:S03]  /*10be0*/  @P0 IMAD.MOV.U32 R41, RZ, RZ, R70 ;  /* 0x000000ffff290224 */ /* 0x004fc600078e0046 */
[----:B------:R-:W2:Y:S01]  /*10bf0*/  LDL R70, [R1+0x29c] ;  /* 0x00029c0001467983 */ /* 0x000ea20000100800 */
[----:B------:R-:W-:Y:S02]  /*10c00*/  PRMT R58, RZ, 0x7610, R58 ;  /* 0x00007610ff3a7816 */ /* 0x000fe4000000003a */
[----:B------:R-:W-:-:S04]  /*10c10*/  PRMT R57, RZ, 0x7610, R57 ;  /* 0x00007610ff397816 */ /* 0x000fc80000000039 */
[----:B------:R0:W2:Y:S01]  /*10c20*/  @P0 LDG.E.U16 R58, desc[UR20][R40.64] ;  /* 0x00000014283a0981 */ /* 0x0000a2000c1e1500 */
[----:B------:R-:W-:Y:S01]  /*10c30*/  PRMT R56, RZ, 0x7610, R56 ;  /* 0x00007610ff387816 */ /* 0x000fe20000000038 */
[----:B0-----:R-:W-:Y:S01]  /*10c40*/  @P0 IMAD.MOV.U32 R40, RZ, RZ, R82 ;  /* 0x000000ffff280224 */ /* 0x001fe200078e0052 */
[----:B------:R-:W-:Y:S01]  /*10c50*/  PRMT R55, RZ, 0x7610, R55 ;  /* 0x00007610ff377816 */ /* 0x000fe20000000037 */
[----:B------:R-:W2:Y:S01]  /*10c60*/  LDL.LU R82, [R1+0x6b4] ;  /* 0x0006b40001527983 */ /* 0x000ea20000300800 */
[----:B----4-:R-:W-:-:S05]  /*10c70*/  @P0 IMAD.MOV.U32 R41, RZ, RZ, R109 ;  /* 0x000000ffff290224 */ /* 0x010fca00078e006d */
[----:B------:R0:W4:Y:S02]  /*10c80*/  @P0 LDG.E.U16 R57, desc[UR20][R40.64] ;  /* 0x0000001428390981 */ /* 0x000124000c1e1500 */
[----:B0-----:R-:W-:Y:S01]  /*10c90*/  @P0 IMAD.MOV.U32 R40, RZ, RZ, R107 ;  /* 0x000000ffff280224 */ /* 0x001fe200078e006b */
[----:B------:R-:W-:Y:S01]  /*10ca0*/  PRMT R54, RZ, 0x7610, R54 ;  /* 0x00007610ff367816 */ /* 0x000fe20000000036 */
[----:B------:R-:W4:Y:S01]  /*10cb0*/  LDL.LU R107, [R1+0x6b0] ;  /* 0x0006b000016b7983 */ /* 0x000f220000300800 */
[----:B------:R-:W-:-:S05]  /*10cc0*/  @P0 IMAD.MOV.U32 R41, RZ, RZ, R95 ;  /* 0x000000ffff290224 */ /* 0x000fca00078e005f */
[----:B------:R0:W4:Y:S02]  /*10cd0*/  @P0 LDG.E.U16 R56, desc[UR20][R40.64] ;  /* 0x0000001428380981 */ /* 0x000124000c1e1500 */
[----:B0-----:R-:W-:Y:S02]  /*10ce0*/  @P0 IMAD.MOV.U32 R40, RZ, RZ, R81 ;  /* 0x000000ffff280224 */ /* 0x001fe400078e0051 */
[----:B------:R-:W-:Y:S01]  /*10cf0*/  @P0 IMAD.MOV.U32 R41, RZ, RZ, R112 ;  /* 0x000000ffff290224 */ /* 0x000fe200078e0070 */
[----:B------:R-:W-:Y:S01]  /*10d00*/  PRMT R53, RZ, 0x7610, R53 ;  /* 0x00007610ff357816 */ /* 0x000fe20000000035 */
[----:B------:R-:W4:Y:S04]  /*10d10*/  LDL.LU R81, [R1+0x6ac] ;  /* 0x0006ac0001517983 */ /* 0x000f280000300800 */
[----:B------:R0:W4:Y:S02]  /*10d20*/  @P0 LDG.E.U16 R55, desc[UR20][R40.64] ;  /* 0x0000001428370981 */ /* 0x000124000c1e1500 */
[----:B0-----:R-:W-:-:S02]  /*10d30*/  @P0 IMAD.MOV.U32 R40, RZ, RZ, R105 ;  /* 0x000000ffff280224 */ /* 0x001fc400078e0069 */
[----:B------:R-:W-:Y:S01]  /*10d40*/  @P0 IMAD.MOV.U32 R41, RZ, RZ, R96 ;  /* 0x000000ffff290224 */ /* 0x000fe200078e0060 */
[----:B------:R-:W-:Y:S01]  /*10d50*/  PRMT R52, RZ, 0x7610, R52 ;  /* 0x00007610ff347816 */ /* 0x000fe20000000034 */
[----:B------:R-:W4:Y:S04]  /*10d60*/  LDL.LU R105, [R1+0x6a8] ;  /* 0x0006a80001697983 */ /* 0x000f280000300800 */
[----:B------:R0:W4:Y:S02]  /*10d70*/  @P0 LDG.E.U16 R54, desc[UR20][R40.64] ;  /* 0x0000001428360981 */ /* 0x000124000c1e1500 */
[----:B0-----:R-:W-:Y:S02]  /*10d80*/  @P0 IMAD.MOV.U32 R40, RZ, RZ, R80 ;  /* 0x000000ffff280224 */ /* 0x001fe400078e0050 */
[----:B---3--:R-:W-:Y:S01]  /*10d90*/  @P0 IMAD.MOV.U32 R41, RZ, RZ, R115 ;  /* 0x000000ffff290224 */ /* 0x008fe200078e0073 */
[----:B------:R-:W-:Y:S01]  /*10da0*/  PRMT R51, RZ, 0x7610, R51 ;  /* 0x00007610ff337816 */ /* 0x000fe20000000033 */
[----:B------:R-:W3:Y:S04]  /*10db0*/  LDL.LU R80, [R1+0x6a4] ;  /* 0x0006a40001507983 */ /* 0x000ee80000300800 */
[----:B------:R0:W3:Y:S02]  /*10dc0*/  @P0 LDG.E.U16 R53, desc[UR20][R40.64] ;  /* 0x0000001428350981 */ /* 0x0000e4000c1e1500 */
[----:B0-----:R-:W-:-:S02]  /*10dd0*/  @P0 IMAD.MOV.U32 R40, RZ, RZ, R104 ;  /* 0x000000ffff280224 */ /* 0x001fc400078e0068 */
[----:B------:R-:W-:Y:S01]  /*10de0*/  @P0 IMAD.MOV.U32 R41, RZ, RZ, R97 ;  /* 0x000000ffff290224 */ /* 0x000fe200078e0061 */
[----:B------:R-:W-:Y:S01]  /*10df0*/  PRMT R50, RZ, 0x7610, R50 ;  /* 0x00007610ff327816 */ /* 0x000fe20000000032 */
[----:B------:R-:W3:Y:S04]  /*10e00*/  LDL.LU R104, [R1+0x6a0] ;  /* 0x0006a00001687983 */ /* 0x000ee80000300800 */
[----:B------:R0:W3:Y:S01]  /*10e10*/  @P0 LDG.E.U16 R52, desc[UR20][R40.64] ;  /* 0x0000001428340981 */ /* 0x0000e2000c1e1500 */
[----:B------:R-:W-:-:S03]  /*10e20*/  PRMT R49, RZ, 0x7610, R49 ;  /* 0x00007610ff317816 */ /* 0x000fc60000000031 */
[----:B------:R-:W3:Y:S01]  /*10e30*/  LDL R115, [R1+0x35c] ;  /* 0x00035c0001737983 */ /* 0x000ee20000100800 */
[----:B0-----:R-:W-:Y:S02]  /*10e40*/  @P0 IMAD.MOV.U32 R40, RZ, RZ, R71 ;  /* 0x000000ffff280224 */ /* 0x001fe400078e0047 */
[----:B------:R-:W-:-:S05]  /*10e50*/  @P0 IMAD.MOV.U32 R41, RZ, RZ, R118 ;  /* 0x000000ffff290224 */ /* 0x000fca00078e0076 */
[----:B------:R0:W3:Y:S02]  /*10e60*/  @P0 LDG.E.U16 R51, desc[UR20][R40.64] ;  /* 0x0000001428330981 */ /* 0x0000e4000c1e1500 */
[----:B0-----:R-:W-:Y:S02]  /*10e70*/  @P0 IMAD.MOV.U32 R40, RZ, RZ, R79 ;  /* 0x000000ffff280224 */ /* 0x001fe400078e004f */
[----:B------:R-:W3:Y:S01]  /*10e80*/  LDL.LU R79, [R1+0x69c] ;  /* 0x00069c00014f7983 */ /* 0x000ee20000300800 */
[----:B------:R-:W-:-:S03]  /*10e90*/  PRMT R48, RZ, 0x7610, R48 ;  /* 0x00007610ff307816 */ /* 0x000fc60000000030 */
[----:B------:R-:W3:Y:S04]  /*10ea0*/  LDL R97, [R1+0x37c] ;  /* 0x00037c0001617983 */ /* 0x000ee80000100800 */
[----:B------:R-:W3:Y:S01]  /*10eb0*/  LDL R71, [R1+0x39c] ;  /* 0x00039c0001477983 */ /* 0x000ee20000100800 */
[----:B------:R-:W-:Y:S02]  /*10ec0*/  PRMT R47, RZ, 0x7610, R47 ;  /* 0x00007610ff2f7816 */ /* 0x000fe4000000002f */
[----:B------:R-:W-:Y:S01]  /*10ed0*/  PRMT R46, RZ, 0x7610, R46 ;  /* 0x00007610ff2e7816 */ /* 0x000fe2000000002e */
[----:B--2---:R-:W-:-:S05]  /*10ee0*/  @P0 IMAD.MOV.U32 R41, RZ, RZ, R70 ;  /* 0x000000ffff290224 */ /* 0x004fca00078e0046 */
[----:B------:R0:W2:Y:S02]  /*10ef0*/  @P0 LDG.E.U16 R50, desc[UR20][R40.64] ;  /* 0x0000001428320981 */ /* 0x0000a4000c1e1500 */
[----:B0-----:R-:W-:Y:S02]  /*10f00*/  @P0 IMAD.MOV.U32 R40, RZ, RZ, R78 ;  /* 0x000000ffff280224 */ /* 0x001fe400078e004e */
[----:B------:R-:W-:Y:S02]  /*10f10*/  @P0 IMAD.MOV.U32 R41, RZ, RZ, R102 ;  /* 0x000000ffff290224 */ /* 0x000fe400078e0066 */
[----:B------:R-:W2:Y:S04]  /*10f20*/  LDL.LU R102, [R1+0x698] ;  /* 0x0006980001667983 */ /* 0x000ea80000300800 */
[----:B------:R-:W2:Y:S04]  /*10f30*/  LDL.LU R78, [R1+0x694] ;  /* 0x00069400014e7983 */ /* 0x000ea80000300800 */
[----:B------:R0:W2:Y:S04]  /*10f40*/  @P0 LDG.E.U16 R49, desc[UR20][R40.64] ;  /* 0x0000001428310981 */ /* 0x0000a8000c1e1500 */
[----:B------:R-:W2:Y:S01]  /*10f50*/  LDL R70, [R1+0x3bc] ;  /* 0x0003bc0001467983 */ /* 0x000ea20000100800 */
[----:B0-----:R-:W-:-:S02]  /*10f60*/  @P0 IMAD.MOV.U32 R40, RZ, RZ, R101 ;  /* 0x000000ffff280224 */ /* 0x001fc400078e0065 */
[----:B------:R-:W-:Y:S02]  /*10f70*/  @P0 IMAD.MOV.U32 R41, RZ, RZ, R45 ;  /* 0x000000ffff290224 */ /* 0x000fe400078e002d */
[----:B------:R-:W2:Y:S04]  /*10f80*/  LDL.LU R45, [R1+0x690] ;  /* 0x00069000012d7983 */ /* 0x000ea80000300800 */
[----:B------:R-:W3:Y:S04]  /*10f90*/  LDL.LU R101, [R1+0x68c] ;  /* 0x00068c0001657983 */ /* 0x000ee80000300800 */
[----:B------:R0:W3:Y:S04]  /*10fa0*/  @P0 LDG.E.U16 R48, desc[UR20][R40.64] ;  /* 0x0000001428300981 */ /* 0x0000e8000c1e1500 */
[----:B------:R-:W3:Y:S01]  /*10fb0*/  LDL R118, [R1+0x3dc] ;  /* 0x0003dc0001767983 */ /* 0x000ee20000100800 */
[----:B0-----:R-:W-:-:S02]  /*10fc0*/  @P0 IMAD.MOV.U32 R40, RZ, RZ, R77 ;  /* 0x000000ffff280224 */ /* 0x001fc400078e004d */
[----:B------:R-:W-:Y:S02]  /*10fd0*/  @P0 IMAD.MOV.U32 R41, RZ, RZ, R44 ;  /* 0x000000ffff290224 */ /* 0x000fe400078e002c */
[----:B------:R-:W4:Y:S04]  /*10fe0*/  LDL.LU R44, [R1+0x688] ;  /* 0x00068800012c7983 */ /* 0x000f280000300800 */
[----:B------:R0:W4:Y:S04]  /*10ff0*/  @P0 LDG.E.U16 R47, desc[UR20][R40.64] ;  /* 0x00000014282f0981 */ /* 0x000128000c1e1500 */
[----:B------:R-:W4:Y:S01]  /*11000*/  LDL.LU R77, [R1+0x684] ;  /* 0x00068400014d7983 */ /* 0x000f220000300800 */
[----:B0-----:R-:W-:-:S02]  /*11010*/  @P0 IMAD.MOV.U32 R40, RZ, RZ, R99 ;  /* 0x000000ffff280224 */ /* 0x001fc400078e0063 */
[----:B------:R-:W-:Y:S02]  /*11020*/  @P0 IMAD.MOV.U32 R41, RZ, RZ, R43 ;  /* 0x000000ffff290224 */ /* 0x000fe400078e002b */
[----:B------:R-:W4:Y:S04]  /*11030*/  LDL.LU R43, [R1+0x680] ;  /* 0x00068000012b7983 */ /* 0x000f280000300800 */
[----:B------:R0:W4:Y:S04]  /*11040*/  @P0 LDG.E.U16 R46, desc[UR20][R40.64] ;  /* 0x00000014282e0981 */ /* 0x000128000c1e1500 */
[----:B------:R-:W4:Y:S01]  /*11050*/  LDL.LU R99, [R1+0x67c] ;  /* 0x00067c0001637983 */ /* 0x000f220000300800 */
[----:B0-----:R-:W-:-:S03]  /*11060*/  @P0 IMAD.MOV.U32 R41, RZ, RZ, R42 ;  /* 0x000000ffff290224 */ /* 0x001fc600078e002a */
[----:B------:R-:W4:Y:S01]  /*11070*/  LDL.LU R42, [R1+0x678] ;  /* 0x00067800012a7983 */ /* 0x000f220000300800 */
[----:B------:R-:W-:-:S03]  /*11080*/  @P0 IMAD.MOV.U32 R40, RZ, RZ, R76 ;  /* 0x000000ffff280224 */ /* 0x000fc600078e004c */
[----:B------:R-:W4:Y:S01]  /*11090*/  LDL.LU R76, [R1+0x674] ;  /* 0x00067400014c7983 */ /* 0x000f220000300800 */
[----:B--2---:R-:W-:-:S06]  /*110a0*/  PRMT R45, RZ, 0x7610, R45 ;  /* 0x00007610ff2d7816 */ /* 0x004fcc000000002d */
[----:B------:R0:W2:Y:S02]  /*110b0*/  @P0 LDG.E.U16 R45, desc[UR20][R40.64] ;  /* 0x00000014282d0981 */ /* 0x0000a4000c1e1500 */
[----:B0-----:R-:W-:Y:S02]  /*110c0*/  @P0 IMAD.MOV.U32 R40, RZ, RZ, R75 ;  /* 0x000000ffff280224 */ /* 0x001fe400078e004b */
[----:B---3--:R-:W-:Y:S01]  /*110d0*/  @P0 IMAD.MOV.U32 R41, RZ, RZ, R115 ;  /* 0x000000ffff290224 */ /* 0x008fe200078e0073 */
[----:B------:R-:W3:Y:S01]  /*110e0*/  LDL.LU R75, [R1+0x670] ;  /* 0x00067000014b7983 */ /* 0x000ee20000300800 */
[----:B----4-:R-:W-:-:S06]  /*110f0*/  PRMT R44, RZ, 0x7610, R44 ;  /* 0x00007610ff2c7816 */ /* 0x010fcc000000002c */
[----:B------:R0:W4:Y:S02]  /*11100*/  @P0 LDG.E.U16 R44, desc[UR20][R40.64] ;  /* 0x00000014282c0981 */ /* 0x000124000c1e1500 */
[----:B0-----:R-:W-:Y:S01]  /*11110*/  @P0 IMAD.MOV.U32 R40, RZ, RZ, R74 ;  /* 0x000000ffff280224 */ /* 0x001fe200078e004a */
[----:B------:R-:W-:Y:S01]  /*11120*/  PRMT R43, RZ, 0x7610, R43 ;  /* 0x00007610ff2b7816 */ /* 0x000fe2000000002b */
[----:B------:R-:W-:Y:S01]  /*11130*/  @P0 IMAD.MOV.U32 R41, RZ, RZ, R97 ;  /* 0x000000ffff290224 */ /* 0x000fe200078e0061 */
[----:B------:R-:W2:Y:S04]  /*11140*/  LDL.LU R74, [R1+0x66c] ;  /* 0x00066c00014a7983 */ /* 0x000ea80000300800 */
[----:B------:R0:W4:Y:S01]  /*11150*/  @P0 LDG.E.U16 R43, desc[UR20][R40.64] ;  /* 0x00000014282b0981 */ /* 0x000122000c1e1500 */
[----:B------:R-:W-:Y:S01]  /*11160*/  PRMT R42, RZ, 0x7610, R42 ;  /* 0x00007610ff2a7816 */ /* 0x000fe2000000002a */
[----:B0-----:R-:W-:-:S02]  /*11170*/  @P0 IMAD.MOV.U32 R40, RZ, RZ, R73 ;  /* 0x000000ffff280224 */ /* 0x001fc400078e0049 */
[----:B------:R-:W-:Y:S01]  /*11180*/  @P0 IMAD.MOV.U32 R41, RZ, RZ, R71 ;  /* 0x000000ffff290224 */ /* 0x000fe200078e0047 */
[----:B------:R-:W4:Y:S01]  /*11190*/  LDL.LU R73, [R1+0x668] ;  /* 0x0006680001497983 */ /* 0x000f220000300800 */
[----:B------:R-:W-:-:S03]  /*111a0*/  @P0 IMAD.MOV.U32 R71, RZ, RZ, R70 ;  /* 0x000000ffff470224 */ /* 0x000fc600078e0046 */
[----:B------:R0:W4:Y:S01]  /*111b0*/  @P0 LDG.E.U16 R42, desc[UR20][R40.64] ;  /* 0x00000014282a0981 */ /* 0x000122000c1e1500 */
[----:B------:R-:W-:-:S03]  /*111c0*/  @P0 IMAD.MOV.U32 R70, RZ, RZ, R72 ;  /* 0x000000ffff460224 */ /* 0x000fc600078e0048 */
[----:B------:R-:W4:Y:S01]  /*111d0*/  LDL.LU R72, [R1+0x664] ;  /* 0x0006640001487983 */ /* 0x000f220000300800 */
[----:B0-----:R-:W-:Y:S02]  /*111e0*/  PRMT R41, RZ, 0x7610, R41 ;  /* 0x00007610ff297816 */ /* 0x001fe40000000029 */
[----:B------:R-:W-:-:S04]  /*111f0*/  PRMT R40, RZ, 0x7610, R40 ;  /* 0x00007610ff287816 */ /* 0x000fc80000000028 */
[----:B------:R0:W4:Y:S02]  /*11200*/  @P0 LDG.E.U16 R41, desc[UR20][R70.64] ;  /* 0x0000001446290981 */ /* 0x000124000c1e1500 */
[----:B0-----:R-:W-:Y:S02]  /*11210*/  @P0 IMAD.MOV.U32 R70, RZ, RZ, R119 ;  /* 0x000000ffff460224 */ /* 0x001fe400078e0077 */
[----:B------:R-:W-:Y:S01]  /*11220*/  @P0 IMAD.MOV.U32 R71, RZ, RZ, R118 ;  /* 0x000000ffff470224 */ /* 0x000fe200078e0076 */
[----:B------:R-:W4:Y:S04]  /*11230*/  LDL.LU R119, [R1+0x660] ;  /* 0x0006600001777983 */ /* 0x000f280000300800 */
[----:B------:R0:W4:Y:S02]  /*11240*/  @P0 LDG.E.U16 R40, desc[UR20][R70.64] ;  /* 0x0000001446280981 */ /* 0x000124000c1e1500 */
[----:B0-----:R-:W-:-:S02]  /*11250*/  @P0 IMAD.MOV.U32 R71, RZ, RZ, R2 ;  /* 0x000000ffff470224 */ /* 0x001fc400078e0002 */
[----:B------:R-:W-:Y:S01]  /*11260*/  @P0 IMAD.MOV.U32 R70, RZ, RZ, R0 ;  /* 0x000000ffff460224 */ /* 0x000fe200078e0000 */
[----:B------:R-:W4:Y:S04]  /*11270*/  LDL.LU R2, [R1+0x65c] ;  /* 0x00065c0001027983 */ /* 0x000f280000300800 */
[----:B------:R-:W4:Y:S01]  /*11280*/  LDL.LU R0, [R1+0x658] ;  /* 0x0006580001007983 */ /* 0x000f220000300800 */
[----:B------:R-:W-:-:S03]  /*11290*/  LOP3.LUT R69, R3, 0x20, RZ, 0x3c, !PT ;  /* 0x0000002003457812 */ /* 0x000fc600078e3cff */
[----:B------:R-:W-:Y:S04]  /*112a0*/  STS.U16 [R3+UR9+0x3800], R94 ;  /* 0x0038005e03007988 */ /* 0x000fe80008000409 */
        /* <DEDUP_REMOVED lines=26> */
[----:B------:R-:W-:Y:S01]  /*11450*/  STS.U16 [R69+UR9+0x3100], R83 ;  /* 0x0031005345007988 */ /* 0x000fe20008000409 */
[----:B------:R-:W-:-:S03]  /*11460*/  PRMT R38, RZ, 0x7610, R38 ;  /* 0x00007610ff267816 */ /* 0x000fc60000000026 */
        /* <DEDUP_REMOVED lines=11> */
[----:B------:R0:W4:Y:S04]  /*11520*/  @P0 LDG.E.U16 R38, desc[UR20][R70.64] ;  /* 0x0000001446260981 */ /* 0x000128000c1e1500 */
[----:B------:R-:W-:Y:S04]  /*11530*/  STS.U16 [R69+UR9+0x5d00], R101 ;  /* 0x005d006545007988 */ /* 0x000fe80008000409 */
[----:B------:R-:W-:Y:S01]  /*11540*/  STS.U16 [R69+UR9+0x6100], R77 ;  /* 0x0061004d45007988 */ /* 0x000fe20008000409 */
[----:B0-----:R-:W-:-:S02]  /*11550*/  @P0 IMAD.MOV.U32 R70, RZ, RZ, R36 ;  /* 0x000000ffff460224 */ /* 0x001fc400078e0024 */
[----:B------:R-:W-:Y:S01]  /*11560*/  @P0 IMAD.MOV.U32 R71, RZ, RZ, R37 ;  /* 0x000000ffff470224 */ /* 0x000fe200078e0025 */
[----:B------:R-:W-:Y:S04]  /*11570*/  STS.U16 [R69+UR9+0x6500], R99 ;  /* 0x0065006345007988 */ /* 0x000fe80008000409 */
[----:B------:R-:W-:Y:S04]  /*11580*/  STS.U16 [R69+UR9+0x6900], R76 ;  /* 0x0069004c45007988 */ /* 0x000fe80008000409 */
[----:B------:R-:W4:Y:S04]  /*11590*/  LDL.LU R37, [R1+0x654] ;  /* 0x0006540001257983 */ /* 0x000f280000300800 */
[----:B------:R0:W4:Y:S04]  /*115a0*/  @P0 LDG.E.U16 R34, desc[UR20][R70.64] ;  /* 0x0000001446220981 */ /* 0x000128000c1e1500 */
[----:B------:R1:W5:Y:S04]  /*115b0*/  LDL.LU R36, [R1+0x650] ;  /* 0x0006500001247983 */ /* 0x0003680000300800 */
[----:B---3--:R-:W-:Y:S04]  /*115c0*/  STS.U16 [R69+UR9+0x6d00], R75 ;  /* 0x006d004b45007988 */ /* 0x008fe80008000409 */
[----:B--2---:R-:W-:Y:S04]  /*115d0*/  STS.U16 [R69+UR9+0x7100], R74 ;  /* 0x0071004a45007988 */ /* 0x004fe80008000409 */
[----:B----4-:R2:W-:Y:S04]  /*115e0*/  STS.U16 [R69+UR9+0x7500], R73 ;  /* 0x0075004945007988 */ /* 0x0105e80008000409 */
[----:B------:R-:W-:Y:S01]  /*115f0*/  STS.U16 [R69+UR9+0x7900], R72 ;  /* 0x0079004845007988 */ /* 0x000fe20008000409 */
[----:B--2---:R-:W-:-:S03]  /*11600*/  LOP3.LUT R73, R3, 0x40, RZ, 0x3c, !PT ;  /* 0x0000004003497812 */ /* 0x004fc600078e3cff */
[----:B------:R2:W-:Y:S04]  /*11610*/  STS.U16 [R69+UR9+0x7d00], R119 ;  /* 0x007d007745007988 */ /* 0x0005e80008000409 */
[----:B------:R3:W-:Y:S01]  /*11620*/  STS.U16 [R73+UR9+0x200], R4 ;  /* 0x0002000449007988 */ /* 0x0007e20008000409 */
[----:B0-----:R-:W-:-:S03]  /*11630*/  @P0 IMAD.MOV.U32 R71, RZ, RZ, R2 ;  /* 0x000000ffff470224 */ /* 0x001fc600078e0002 */
[----:B------:R1:W5:Y:S01]  /*11640*/  LDL.LU R2, [R1+0x64c] ;  /* 0x00064c0001027983 */ /* 0x0003620000300800 */
[----:B------:R-:W-:-:S03]  /*11650*/  @P0 IMAD.MOV.U32 R70, RZ, RZ, R0 ;  /* 0x000000ffff460224 */ /* 0x000fc600078e0000 */
[----:B------:R1:W5:Y:S04]  /*11660*/  LDL.LU R0, [R1+0x648] ;  /* 0x0006480001007983 */ /* 0x0003680000300800 */
[----:B--2---:R-:W2:Y:S01]  /*11670*/  LDL R69, [R1+0x63c] ;  /* 0x00063c0001457983 */ /* 0x004ea20000100800 */
[----:B---3--:R-:W-:-:S06]  /*11680*/  PRMT R4, RZ, 0x7610, R4 ;  /* 0x00007610ff047816 */ /* 0x008fcc0000000004 */
[----:B------:R-:W3:Y:S04]  /*11690*/  @P0 LDG.E.U16 R4, desc[UR20][R70.64] ;  /* 0x0000001446040981 */ /* 0x000ee8000c1e1500 */
        /* <DEDUP_REMOVED lines=23> */
[----:B------:R-:W-:-:S03]  /*11810*/  LOP3.LUT R72, R3, 0x60, RZ, 0x3c, !PT ;  /* 0x0000006003487812 */ /* 0x000fc600078e3cff */
[----:B------:R-:W-:Y:S04]  /*11820*/  STS.U16 [R73+UR9+0x6200], R9 ;  /* 0x0062000949007988 */ /* 0x000fe80008000409 */
[----:B------:R-:W-:Y:S04]  /*11830*/  STS.U16 [R73+UR9+0x6600], R8 ;  /* 0x0066000849007988 */ /* 0x000fe80008000409 */
[----:B------:R-:W-:Y:S04]  /*11840*/  STS.U16 [R73+UR9+0x6a00], R7 ;  /* 0x006a000749007988 */ /* 0x000fe80008000409 */
[----:B------:R-:W-:Y:S04]  /*11850*/  STS.U16 [R73+UR9+0x6e00], R6 ;  /* 0x006e000649007988 */ /* 0x000fe80008000409 */
[----:B------:R2:W-:Y:S04]  /*11860*/  STS.U16 [R73+UR9+0x7200], R5 ;  /* 0x0072000549007988 */ /* 0x0005e80008000409 */
        /* <DEDUP_REMOVED lines=32> */
[----:B------:R0:W-:Y:S04]  /*11a70*/  STS.U16 [R72+UR9+0x7700], R38 ;  /* 0x0077002648007988 */ /* 0x0001e80008000409 */
[----:B------:R1:W-:Y:S01]  /*11a80*/  STS.U16 [R72+UR9+0x7b00], R34 ;  /* 0x007b002248007988 */ /* 0x0003e20008000409 */
[----:B------:R-:W-:-:S04]  /*11a90*/  UIADD3 UR4, UPT, UPT, UR9, 0x8000, URZ ;  /* 0x0000800009047890 */ /* 0x000fc8000fffe0ff */
[----:B------:R-:W-:-:S04]  /*11aa0*/  USHF.R.U32.HI UR4, URZ, 0x4, UR4 ;  /* 0x00000004ff047899 */ /* 0x000fc80008011604 */
[----:B------:R-:W-:Y:S01]  /*11ab0*/  USGXT.U32 UR18, UR4, 0xe ;  /* 0x0000000e0412789a */ /* 0x000fe20008000000 */
[----:B--2---:R-:W-:-:S04]  /*11ac0*/  SHF.R.S32.HI R5, RZ, 0x1f, R69 ;  /* 0x0000001fff057819 */ /* 0x004fc80000011445 */
[----:B------:R-:W-:-:S04]  /*11ad0*/  LEA.HI R5, R5, R69, RZ, 0x6 ;  /* 0x0000004505057211 */ /* 0x000fc800078f30ff */
[----:B------:R-:W-:Y:S01]  /*11ae0*/  SHF.R.S32.HI R5, RZ, 0x6, R5 ;  /* 0x00000006ff057819 */ /* 0x000fe20000011405 */
[----:B---3--:R1:W-:Y:S03]  /*11af0*/  STS.U16 [R72+UR9+0x7f00], R4 ;  /* 0x007f000448007988 */ /* 0x0083e60008000409 */
[----:B------:R-:W-:Y:S01]  /*11b00*/  VIMNMX R5, PT, PT, R5, 0x1, !PT ;  /* 0x0000000105057848 */ /* 0x000fe20007fe0100 */
[----:B------:R2:W-:Y:S06]  /*11b10*/  MEMBAR.ALL.CTA ;  /* 0x0000000000007992 */ /* 0x0005ec0000008000 */
[----:B--2---:R-:W2:Y:S01]  /*11b20*/  FENCE.VIEW.ASYNC.S ;  /* 0x00000000000073c6 */ /* 0x004ea20000000000 */
[----:B------:R-:W-:-:S05]  /*11b30*/  VIADD R5, R5, 0xffffffff ;  /* 0xffffffff05057836 */ /* 0x000fca0000000000 */
[----:B------:R1:W-:Y:S01]  /*11b40*/  STL [R1+0x638], R5 ;  /* 0x0006380501007387 */ /* 0x0003e20000100800 */
[----:B--2---:R-:W-:Y:S01]  /*11b50*/  BAR.SYNC.DEFER_BLOCKING 0x0 ;  /* 0x0000000000007b1d */ /* 0x004fe20000010000 */
[----:B------:R-:W-:Y:S01]  /*11b60*/  ISETP.LT.OR P0, PT, R69, 0x40, P1 ;  /* 0x000000404500780c */ /* 0x000fe20000f01670 */
[----:B------:R-:W-:Y:S02]  /*11b70*/  UIADD3 UR14, UP1, UPT, UR18, 0x2, URZ ;  /* 0x00000002120e7890 */ /* 0x000fe4000ff3e0ff */
[----:B------:R-:W-:Y:S02]  /*11b80*/  UIADD3 UR11, UPT, UPT, UR8, 0x100, URZ ;  /* 0x00000100080b7890 */ /* 0x000fe4000fffe0ff */
[----:B------:R-:W-:Y:S02]  /*11b90*/  UMOV UR4, URZ ;  /* 0x000000ff00047c82 */ /* 0x000fe40008000000 */
[----:B------:R-:W-:Y:S01]  /*11ba0*/  UIADD3.X UR15, UPT, UPT, UR4, 0x40004040, URZ, UP1, !UPT ;  /* 0x40004040040f7890 */ /* 0x000fe20008ffe4ff */
[----:B------:R-:W-:Y:S01]  /*11bb0*/  ISETP.NE.U32.AND P3, PT, R5, RZ, PT ;  /* 0x000000ff0500720c */ /* 0x000fe20003f65070 */
[----:B0-----:R-:W-:-:S04]  /*11bc0*/  IMAD.SHL.U32 R38, R37, 0x40, RZ ;  /* 0x0000004025267824 */ /* 0x001fc800078e00ff */
[----:B-1----:R-:W-:Y:S08]  /*11bd0*/  @P0 BRA `(.L_x_7) ;  /* 0x0000000000700947 */ /* 0x002ff00003800000 */
[----:B------:R-:W-:Y:S01]  /*11be0*/  USHF.R.U32.HI UR12, URZ, 0x4, UR9 ;  /* 0x00000004ff0c7899 */ /* 0x000fe20008011609 */
[----:B------:R-:W-:Y:S01]  /*11bf0*/  UMOV UR4, URZ ;  /* 0x000000ff00047c82 */ /* 0x000fe20008000000 */
[----:B------:R-:W-:Y:S02]  /*11c00*/  UIADD3 UR7, UPT, UPT, UR8, 0x108, URZ ;  /* 0x0000010808077890 */ /* 0x000fe4000fffe0ff */
[----:B------:R-:W-:Y:S02]  /*11c10*/  USGXT.U32 UR12, UR12, 0xe ;  /* 0x0000000e0c0c789a */ /* 0x000fe40008000000 */
[----:B------:R-:W-:Y:S02]  /*11c20*/  UIADD3 UR19, UPT, UPT, UR8, 0x110, URZ ;  /* 0x0000011008137890 */ /* 0x000fe4000fffe0ff */
[----:B------:R-:W-:Y:S02]  /*11c30*/  UIADD3 UR26, UP1, UPT, UR12, 0x2, URZ ;  /* 0x000000020c1a7890 */ /* 0x000fe4000ff3e0ff */
[----:B------:R-:W-:-:S02]  /*11c40*/  UIADD3 UR24, UPT, UPT, UR8, 0x118, URZ ;  /* 0x0000011808187890 */ /* 0x000fc4000fffe0ff */
[----:B------:R-:W-:Y:S01]  /*11c50*/  UIADD3.X UR27, UPT, UPT, UR4, 0x40004040, URZ, UP1, !UPT ;  /* 0x40004040041b7890 */ /* 0x000fe20008ffe4ff */
[----:B------:R-:W-:Y:S01]  /*11c60*/  UMOV UR28, 0x0 ;  /* 0x00000000001c7882 */ /* 0x000fe20000000000 */
[----:B------:R-:W-:Y:S02]  /*11c70*/  UMOV UR29, 0x8400010 ;  /* 0x08400010001d7882 */ /* 0x000fe40000000000 */
[----:B------:R-:W-:Y:S02]  /*11c80*/  UIADD3.64 UR16, UPT, UPT, UR26, 0x2, URZ ;  /* 0x000000021a107897 */ /* 0x000fe4000fffe0ff */
[----:B------:R-:W-:Y:S01]  /*11c90*/  UIADD3.64 UR22, UPT, UPT, UR26, 0x4, URZ ;  /* 0x000000041a167897 */ /* 0x000fe2000fffe0ff */
[----:B------:R-:W-:Y:S01]  /*11ca0*/  UMOV UR13, 0x40004040 ;  /* 0x40004040000d7882 */ /* 0x000fe20000000000 */
[----:B------:R-:W-:Y:S01]  /*11cb0*/  UMOV UR30, 0x0 ;  /* 0x00000000001e7882 */ /* 0x000fe20000000000 */
[----:B------:R-:W-:Y:S01]  /*11cc0*/  UMOV UR31, 0x8400010 ;  /* 0x08400010001f7882 */ /* 0x000fe20000000000 */
[----:B------:R-:W-:Y:S01]  /*11cd0*/  UMOV UR32, 0x0 ;  /* 0x0000000000207882 */ /* 0x000fe20000000000 */
[----:B------:R-:W-:Y:S01]  /*11ce0*/  UMOV UR33, 0x8400010 ;  /* 0x0840001000217882 */ /* 0x000fe20000000000 */
[----:B------:R-:W-:Y:S01]  /*11cf0*/  UMOV UR4, UR6 ;  /* 0x0000000600047c82 */ /* 0x000fe20008000000 */
[----:B------:R-:W-:Y:S01]  /*11d00*/  UMOV UR5, URZ ;  /* 0x000000ff00057c82 */ /* 0x000fe20008000000 */
[----:B------:R0:W-:Y:S01]  /*11d10*/  UTCHMMA tmem[UR11], gdesc[UR12], tmem[UR8], tmem[UR28], idesc[UR29], !UPT ;  /* 0x00ff1c0c0b0079ea */ /* 0x0001e2000f800008 */
[----:B------:R-:W-:Y:S01]  /*11d20*/  UMOV UR34, 0x0 ;  /* 0x0000000000227882 */ /* 0x000fe20000000000 */
[----:B------:R-:W-:Y:S01]  /*11d30*/  UMOV UR35, 0x8400010 ;  /* 0x0840001000237882 */ /* 0x000fe20000000000 */
[----:B------:R0:W-:Y:S01]  /*11d40*/  UTCHMMA tmem[UR7], gdesc[UR26], tmem[UR8], tmem[UR30], idesc[UR31], UPT ;  /* 0x00ff1e1a070079ea */ /* 0x0001e2000b800008 */
[----:B------:R-:W-:Y:S01]  /*11d50*/  UMOV UR4, UR4 ;  /* 0x0000000400047c82 */ /* 0x000fe20008000000 */
[----:B------:R0:W-:Y:S01]  /*11d60*/  UTCHMMA tmem[UR19], gdesc[UR16], tmem[UR8], tmem[UR32], idesc[UR33], UPT ;  /* 0x00ff2010130079ea */ /* 0x0001e2000b800008 */
[----:B------:R0:W-:Y:S01]  /*11d70*/  UTCHMMA tmem[UR24], gdesc[UR22], tmem[UR8], tmem[UR34], idesc[UR35], UPT ;  /* 0x00ff2216180079ea */ /* 0x0001e2000b800008 */
[----:B------:R0:W-:Y:S01]  /*11d80*/  UTCBAR [UR4], URZ ;  /* 0x000000ff040073e9 */ /* 0x0001e200080000ff */
[----:B------:R-:W-:Y:S01]  /*11d90*/  NOP ;  /* 0x0000000000007918 */ /* 0x000fe20000000000 */
.L_x_7:
[----:B0-----:R-:W-:Y:S01]  /*11da0*/  UMOV UR4, URZ ;  /* 0x000000ff00047c82 */ /* 0x001fe20008000000 */
[----:B-----5:R-:W-:Y:S02]  /*11db0*/  IMAD.SHL.U32 R40, R36, 0x40, RZ ;  /* 0x0000004024287824 */ /* 0x020fe400078e00ff */
[----:B------:R-:W-:Y:S01]  /*11dc0*/  IMAD.MOV.U32 R36, RZ, RZ, RZ ;  /* 0x000000ffff247224 */ /* 0x000fe200078e00ff */
[----:B------:R-:W-:Y:S06]  /*11dd0*/  @!P3 BRA `(.L_x_8) ;  /* 0x0000008c0090b947 */ /* 0x000fec0003800000 */
[----:B------:R-:W-:Y:S01]  /*11de0*/  SHF.R.S32.HI R37, RZ, 0x1f, R38 ;  /* 0x0000001fff257819 */ /* 0x000fe20000011426 */
[----:B------:R-:W-:Y:S01]  /*11df0*/  UIADD3.64 UR22, UPT, UPT, UR14, 0x2, URZ ;  /* 0x000000020e167897 */ /* 0x000fe2000fffe0ff */
[----:B------:R-:W-:Y:S01]  /*11e00*/  SHF.R.S32.HI R39, RZ, 0x1f, R40 ;  /* 0x0000001fff277819 */ /* 0x000fe20000011428 */
[----:B------:R-:W-:Y:S01]  /*11e10*/  UIADD3.64 UR24, UPT, UPT, UR14, 0x4, URZ ;  /* 0x000000040e187897 */ /* 0x000fe2000fffe0ff */
[C---:B------:R-:W-:Y:S01]  /*11e20*/  SHF.L.U64.HI R37, R38.reuse, 0x1, R37 ;  /* 0x0000000126257819 */ /* 0x040fe20000010225 */
[----:B------:R-:W-:Y:S01]  /*11e30*/  IMAD.SHL.U32 R38, R38, 0x2, RZ ;  /* 0x0000000226267824 */ /* 0x000fe200078e00ff */
[C---:B------:R-:W-:Y:S01]  /*11e40*/  SHF.L.U64.HI R39, R40.reuse, 0x1, R39 ;  /* 0x0000000128277819 */ /* 0x040fe20000010227 */
[----:B------:R-:W-:Y:S01]  /*11e50*/  IMAD.SHL.U32 R40, R40, 0x2, RZ ;  /* 0x0000000228287824 */ /* 0x000fe200078e00ff */
[----:B------:R-:W-:Y:S01]  /*11e60*/  UMOV UR19, 0x1 ;  /* 0x0000000100137882 */ /* 0x000fe20000000000 */
[----:B------:R-:W-:-:S06]  /*11e70*/  UMOV UR5, URZ ;  /* 0x000000ff00057c82 */ /* 0x000fcc0008000000 */
.L_x_11:
[----:B------:R-:W2:Y:S01]  /*11e80*/  LDL.LU R84, [R1+0x430] ;  /* 0x0004300001547983 */ /* 0x000ea20000300800 */
[----:B------:R-:W0:Y:S03]  /*11e90*/  LDC R63, c[0x0][0x3a0] ;  /* 0x0000e800ff3f7b82 */ /* 0x000e260000000800 */
[----:B------:R-:W3:Y:S04]  /*11ea0*/  LDL.LU R76, [R1+0x434] ;  /* 0x00043400014c7983 */ /* 0x000ee80000300800 */
        /* <DEDUP_REMOVED lines=9> */
[----:B------:R-:W-:Y:S01]  /*11f40*/  VIADD R36, R36, 0x1 ;  /* 0x0000000124247836 */ /* 0x000fe20000000000 */
[----:B------:R-:W-:-:S02]  /*11f50*/  IADD3 R0, P5, PT, R0, R40, RZ ;  /* 0x0000002800007210 */ /* 0x000fc40007fbe0ff */
[----:B------:R-:W-:Y:S01]  /*11f60*/  PRMT R64, RZ, 0x7610, R64 ;  /* 0x00007610ff407816 */ /* 0x000fe20000000040 */
[----:B0-----:R-:W-:Y:S01]  /*11f70*/  IMAD R63, R36, -0x40, R63 ;  /* 0xffffffc0243f7824 */ /* 0x001fe200078e023f */
[----:B------:R-:W-:Y:S01]  /*11f80*/  PRMT R65, RZ, 0x7610, R65 ;  /* 0x00007610ff417816 */ /* 0x000fe20000000041 */
[----:B------:R-:W-:-:S03]  /*11f90*/  IMAD.X R2, R2, 0x1, R39, P5 ;  /* 0x0000000102027824 */ /* 0x000fc600028e0627 */
[C---:B------:R-:W-:Y:S02]  /*11fa0*/  ISETP.GT.AND P4, PT, R63.reuse, RZ, PT ;  /* 0x000000ff3f00720c */ /* 0x040fe40003f84270 */
[----:B------:R-:W-:-:S11]  /*11fb0*/  ISETP.GT.AND P0, PT, R63, 0x1, PT ;  /* 0x000000013f00780c */ /* 0x000fd60003f04270 */
[----:B------:R-:W-:Y:S02]  /*11fc0*/  @P4 IMAD.MOV.U32 R4, RZ, RZ, R0 ;  /* 0x000000ffff044224 */ /* 0x000fe400078e0000 */
[----:B------:R-:W-:-:S05]  /*11fd0*/  @P4 IMAD.MOV.U32 R5, RZ, RZ, R2 ;  /* 0x000000ffff054224 */ /* 0x000fca00078e0002 */
[----:B------:R0:W4:Y:S01]  /*11fe0*/  @P4 LDG.E.U16 R64, desc[UR20][R4.64] ;  /* 0x0000001404404981 */ /* 0x000122000c1e1500 */
[----:B------:R-:W-:Y:S02]  /*11ff0*/  ISETP.GT.AND P4, PT, R63, 0x3, PT ;  /* 0x000000033f00780c */ /* 0x000fe40003f84270 */
[----:B------:R-:W-:Y:S02]  /*12000*/  PRMT R61, RZ, 0x7610, R61 ;  /* 0x00007610ff3d7816 */ /* 0x000fe4000000003d */
[----:B------:R-:W-:Y:S02]  /*12010*/  PRMT R62, RZ, 0x7610, R62 ;  /* 0x00007610ff3e7816 */ /* 0x000fe4000000003e */
[----:B------:R-:W-:Y:S02]  /*12020*/  PRMT R6, RZ, 0x7610, R6 ;  /* 0x00007610ff067816 */ /* 0x000fe40000000006 */
[----:B---3--:R-:W-:-:S05]  /*12030*/  IADD3 R76, P3, PT, R76, R40, RZ ;  /* 0x000000284c4c7210 */ /* 0x008fca0007f7e0ff */
[--C-:B--2---:R-:W-:Y:S01]  /*12040*/  IMAD.X R84, R84, 0x1, R39.reuse, P3 ;  /* 0x0000000154547824 */ /* 0x104fe200018e0627 */
[----:B------:R-:W-:Y:S01]  /*12050*/  ISETP.GT.AND P3, PT, R63, 0x2, PT ;  /* 0x000000023f00780c */ /* 0x000fe20003f64270 */
[----:B0-----:R-:W-:Y:S01]  /*12060*/  @P0 IMAD.MOV.U32 R4, RZ, RZ, R76 ;  /* 0x000000ffff040224 */ /* 0x001fe200078e004c */
[----:B----4-:R-:W-:Y:S01]  /*12070*/  IADD3 R77, P5, PT, R77, R40, RZ ;  /* 0x000000284d4d7210 */ /* 0x010fe20007fbe0ff */
[----:B------:R-:W-:Y:S01]  /*12080*/  @P0 IMAD.MOV.U32 R5, RZ, RZ, R84 ;  /* 0x000000ffff050224 */ /* 0x000fe200078e0054 */
[----:B------:R-:W-:Y:S04]  /*12090*/  STL [R1+0x434], R76 ;  /* 0x0004344c01007387 */ /* 0x000fe80000100800 */
[----:B------:R0:W-:Y:S01]  /*120a0*/  STL [R1+0x430], R84 ;  /* 0x0004305401007387 */ /* 0x0001e20000100800 */
[----:B------:R-:W-:-:S03]  /*120b0*/  IMAD.X R83, R83, 0x1, R39, P5 ;  /* 0x0000000153537824 */ /* 0x000fc600028e0627 */
[----:B------:R1:W2:Y:S01]  /*120c0*/  @P0 LDG.E.U16 R65, desc[UR20][R4.64] ;  /* 0x0000001404410981 */ /* 0x0002a2000c1e1500 */
[----:B------:R-:W-:-:S03]  /*120d0*/  IADD3 R78, P0, PT, R78, R40, RZ ;  /* 0x000000284e4e7210 */ /* 0x000fc60007f1e0ff */
[----:B0-----:R-:W3:Y:S04]  /*120e0*/  LDL.LU R84, [R1+0x458] ;  /* 0x0004580001547983 */ /* 0x001ee80000300800 */
[----:B------:R-:W-:Y:S04]  /*120f0*/  STL [R1+0x43c], R77 ;  /* 0x00043c4d01007387 */ /* 0x000fe80000100800 */
[----:B------:R-:W4:Y:S01]  /*12100*/  LDL.LU R76, [R1+0x464] ;  /* 0x00046400014c7983 */ /* 0x000f220000300800 */
[----:B------:R-:W-:Y:S02]  /*12110*/  IMAD.X R82, R82, 0x1, R39, P0 ;  /* 0x0000000152527824 */ /* 0x000fe400000e0627 */
[----:B-1----:R-:W-:Y:S01]  /*12120*/  @P3 IMAD.MOV.U32 R5, RZ, RZ, R83 ;  /* 0x000000ffff053224 */ /* 0x002fe200078e0053 */
[----:B------:R-:W-:Y:S04]  /*12130*/  STL [R1+0x444], R78 ;  /* 0x0004444e01007387 */ /* 0x000fe80000100800 */
[----:B------:R0:W-:Y:S01]  /*12140*/  STL [R1+0x438], R83 ;  /* 0x0004385301007387 */ /* 0x0001e20000100800 */
[----:B------:R-:W-:Y:S01]  /*12150*/  @P3 IMAD.MOV.U32 R4, RZ, RZ, R77 ;  /* 0x000000ffff043224 */ /* 0x000fe200078e004d */
[----:B------:R-:W-:-:S04]  /*12160*/  ISETP.GT.AND P0, PT, R63, 0x4, PT ;  /* 0x000000043f00780c */ /* 0x000fc80003f04270 */
[----:B------:R1:W5:Y:S04]  /*12170*/  @P3 LDG.E.U16 R61, desc[UR20][R4.64] ;  /* 0x00000014043d3981 */ /* 0x000368000c1e1500 */
[----:B0-----:R-:W2:Y:S04]  /*12180*/  LDL.LU R83, [R1+0x460] ;  /* 0x0004600001537983 */ /* 0x001ea80000300800 */
[----:B------:R0:W-:Y:S04]  /*12190*/  STL [R1+0x440], R82 ;  /* 0x0004405201007387 */ /* 0x0001e80000100800 */
[----:B------:R-:W2:Y:S01]  /*121a0*/  LDL.LU R77, [R1+0x46c] ;  /* 0x00046c00014d7983 */ /* 0x000ea20000300800 */
[----:B-1----:R-:W-:-:S02]  /*121b0*/  @P4 IMAD.MOV.U32 R4, RZ, RZ, R78 ;  /* 0x000000ffff044224 */ /* 0x002fc400078e004e */
[----:B------:R-:W-:Y:S01]  /*121c0*/  @P4 IMAD.MOV.U32 R5, RZ, RZ, R82 ;  /* 0x000000ffff054224 */ /* 0x000fe200078e0052 */
[----:B------:R-:W-:Y:S01]  /*121d0*/  IADD3 R79, P5, PT, R79, R40, RZ ;  /* 0x000000284f4f7210 */ /* 0x000fe20007fbe0ff */
[----:B0-----:R-:W2:Y:S01]  /*121e0*/  LDL.LU R82, [R1+0x468] ;  /* 0x0004680001527983 */ /* 0x001ea20000300800 */
[----:B------:R-:W-:-:S03]  /*121f0*/  ISETP.GT.AND P3, PT, R63, 0x5, PT ;  /* 0x000000053f00780c */ /* 0x000fc60003f64270 */
[----:B------:R0:W5:Y:S01]  /*12200*/  @P4 LDG.E.U16 R62, desc[UR20][R4.64] ;  /* 0x00000014043e4981 */ /* 0x000162000c1e1500 */
[----:B------:R-:W-:Y:S01]  /*12210*/  IADD3 R81, P4, PT, R81, R40, RZ ;  /* 0x0000002851517210 */ /* 0x000fe20007f9e0ff */
[--C-:B------:R-:W-:Y:S02]  /*12220*/  IMAD.X R85, R85, 0x1, R39.reuse, P5 ;  /* 0x0000000155557824 */ /* 0x100fe400028e0627 */
[----:B------:R-:W-:Y:S04]  /*12230*/  STL [R1+0x44c], R79 ;  /* 0x00044c4f01007387 */ /* 0x000fe80000100800 */
[----:B------:R-:W2:Y:S01]  /*12240*/  LDL.LU R78, [R1+0x474] ;  /* 0x00047400014e7983 */ /* 0x000ea20000300800 */
[----:B------:R-:W-:Y:S02]  /*12250*/  IMAD.X R86, R86, 0x1, R39, P4 ;  /* 0x0000000156567824 */ /* 0x000fe400020e0627 */
[----:B0-----:R-:W-:Y:S01]  /*12260*/  @P0 IMAD.MOV.U32 R5, RZ, RZ, R85 ;  /* 0x000000ffff050224 */ /* 0x001fe200078e0055 */
[----:B------:R-:W-:Y:S01]  /*12270*/  STL [R1+0x454], R81 ;  /* 0x0004545101007387 */ /* 0x000fe20000100800 */
[----:B------:R-:W-:-:S03]  /*12280*/  @P0 IMAD.MOV.U32 R4, RZ, RZ, R79 ;  /* 0x000000ffff040224 */ /* 0x000fc600078e004f */
[----:B------:R0:W-:Y:S01]  /*12290*/  STL [R1+0x448], R85 ;  /* 0x0004485501007387 */ /* 0x0001e20000100800 */
[----:B------:R-:W-:-:S03]  /*122a0*/  IADD3 R80, P5, PT, R80, R40, RZ ;  /* 0x0000002850507210 */ /* 0x000fc60007fbe0ff */
[----:B------:R1:W5:Y:S04]  /*122b0*/  @P0 LDG.E.U16 R6, desc[UR20][R4.64] ;  /* 0x0000001404060981 */ /* 0x000368000c1e1500 */
[----:B0-----:R-:W2:Y:S04]  /*122c0*/  LDL.LU R85, [R1+0x470] ;  /* 0x0004700001557983 */ /* 0x001ea80000300800 */
[----:B------:R0:W-:Y:S01]  /*122d0*/  STL [R1+0x450], R86 ;  /* 0x0004505601007387 */ /* 0x0001e20000100800 */
[----:B-1----:R-:W-:-:S03]  /*122e0*/  @P3 IMAD.MOV.U32 R5, RZ, RZ, R86 ;  /* 0x000000ffff053224 */ /* 0x002fc600078e0056 */
[----:B------:R-:W2:Y:S01]  /*122f0*/  LDL.LU R79, [R1+0x47c] ;  /* 0x00047c00014f7983 */ /* 0x000ea20000300800 */
[----:B------:R-:W-:-:S03]  /*12300*/  @P3 IMAD.MOV.U32 R4, RZ, RZ, R81 ;  /* 0x000000ffff043224 */ /* 0x000fc600078e0051 */
[----:B0-----:R-:W2:Y:S04]  /*12310*/  LDL.LU R86, [R1+0x478] ;  /* 0x0004780001567983 */ /* 0x001ea80000300800 */
[----:B------:R-:W-:Y:S04]  /*12320*/  STL [R1+0x45c], R80 ;  /* 0x00045c5001007387 */ /* 0x000fe80000100800 */
[----:B------:R-:W2:Y:S01]  /*12330*/  LDL.LU R81, [R1+0x484] ;  /* 0x0004840001517983 */ /* 0x000ea20000300800 */
[----:B------:R-:W-:Y:S02]  /*12340*/  PRMT R60, RZ, 0x7610, R60 ;  /* 0x00007610ff3c7816 */ /* 0x000fe4000000003c */
[----:B------:R-:W-:-:S02]  /*12350*/  ISETP.GT.AND P4, PT, R63, 0x6, PT ;  /* 0x000000063f00780c */ /* 0x000fc40003f84270 */
[----:B------:R-:W-:Y:S02]  /*12360*/  ISETP.GT.AND P0, PT, R63, 0x7, PT ;  /* 0x000000073f00780c */ /* 0x000fe40003f04270 */
[----:B------:R0:W5:Y:S01]  /*12370*/  @P3 LDG.E.U16 R60, desc[UR20][R4.64] ;  /* 0x00000014043c3981 */ /* 0x000162000c1e1500 */
[----:B------:R-:W-:-:S08]  /*12380*/  PRMT R59, RZ, 0x7610, R59 ;  /* 0x00007610ff3b7816 */ /* 0x000fd0000000003b */
[----:B0-----:R-:W-:Y:S01]  /*12390*/  @P4 IMAD.MOV.U32 R4, RZ, RZ, R80 ;  /* 0x000000ffff044224 */ /* 0x001fe200078e0050 */
[----:B------:R-:W-:Y:S02]  /*123a0*/  PRMT R7, RZ, 0x7610, R7 ;  /* 0x00007610ff077816 */ /* 0x000fe40000000007 */
[----:B------:R-:W-:Y:S02]  /*123b0*/  PRMT R58, RZ, 0x7610, R58 ;  /* 0x00007610ff3a7816 */ /* 0x000fe4000000003a */
[----:B------:R-:W-:Y:S01]  /*123c0*/  PRMT R8, RZ, 0x7610, R8 ;  /* 0x00007610ff087816 */ /* 0x000fe20000000008 */
[----:B---3--:R-:W-:Y:S01]  /*123d0*/  IMAD.X R84, R84, 0x1, R39, P5 ;  /* 0x0000000154547824 */ /* 0x008fe200028e0627 */
[----:B----4-:R-:W-:-:S03]  /*123e0*/  IADD3 R76, P3, PT, R76, R40, RZ ;  /* 0x000000284c4c7210 */ /* 0x010fc60007f7e0ff */
[----:B------:R-:W-:Y:S02]  /*123f0*/  @P4 IMAD.MOV.U32 R5, RZ, RZ, R84 ;  /* 0x000000ffff054224 */ /* 0x000fe400078e0054 */
[----:B------:R-:W-:Y:S04]  /*12400*/  STL [R1+0x464], R76 ;  /* 0x0004644c01007387 */ /* 0x000fe80000100800 */
[----:B------:R0:W-:Y:S04]  /*12410*/  STL [R1+0x458], R84 ;  /* 0x0004585401007387 */ /* 0x0001e80000100800 */
[----:B------:R1:W5:Y:S01]  /*12420*/  @P4 LDG.E.U16 R59, desc[UR20][R4.64] ;  /* 0x00000014043b4981 */ /* 0x000362000c1e1500 */
[----:B--2---:R-:W-:-:S03]  /*12430*/  IMAD.X R83, R83, 0x1, R39, P3 ;  /* 0x0000000153537824 */ /* 0x004fc600018e0627 */
[----:B0-----:R-:W2:Y:S04]  /*12440*/  LDL.LU R84, [R1+0x480] ;  /* 0x0004800001547983 */ /* 0x001ea80000300800 */
[----:B------:R0:W-:Y:S01]  /*12450*/  STL [R1+0x460], R83 ;  /* 0x0004605301007387 */ /* 0x0001e20000100800 */
[----:B------:R-:W-:-:S03]  /*12460*/  IADD3 R77, P5, PT, R77, R40, RZ ;  /* 0x000000284d4d7210 */ /* 0x000fc60007fbe0ff */
[----:B------:R-:W3:Y:S01]  /*12470*/  LDL.LU R80, [R1+0x48c] ;  /* 0x00048c0001507983 */ /* 0x000ee20000300800 */
[----:B-1----:R-:W-:Y:S01]  /*12480*/  @P0 IMAD.MOV.U32 R5, RZ, RZ, R83 ;  /* 0x000000ffff050224 */ /* 0x002fe200078e0053 */
[C---:B------:R-:W-:Y:S01]  /*12490*/  ISETP.GT.AND P3, PT, R63.reuse, 0x8, PT ;  /* 0x000000083f00780c */ /* 0x040fe20003f64270 */
[----:B------:R-:W-:Y:S01]  /*124a0*/  @P0 IMAD.MOV.U32 R4, RZ, RZ, R76 ;  /* 0x000000ffff040224 */ /* 0x000fe200078e004c */
[----:B0-----:R-:W4:Y:S04]  /*124b0*/  LDL.LU R83, [R1+0x488] ;  /* 0x0004880001537983 */ /* 0x001f280000300800 */
[----:B------:R-:W-:Y:S04]  /*124c0*/  STL [R1+0x46c], R77 ;  /* 0x00046c4d01007387 */ /* 0x000fe80000100800 */
[----:B------:R-:W4:Y:S01]  /*124d0*/  LDL.LU R76, [R1+0x494] ;  /* 0x00049400014c7983 */ /* 0x000f220000300800 */
[----:B------:R-:W-:Y:S01]  /*124e0*/  ISETP.GT.AND P4, PT, R63, 0x9, PT ;  /* 0x000000093f00780c */ /* 0x000fe20003f84270 */
[----:B------:R-:W-:-:S02]  /*124f0*/  IMAD.X R82, R82, 0x1, R39, P5 ;  /* 0x0000000152527824 */ /* 0x000fc400028e0627 */
[----:B------:R0:W5:Y:S01]  /*12500*/  @P0 LDG.E.U16 R7, desc[UR20][R4.64] ;  /* 0x0000001404070981 */ /* 0x000162000c1e1500 */
[----:B------:R-:W-:-:S05]  /*12510*/  IADD3 R78, P0, PT, R78, R40, RZ ;  /* 0x000000284e4e7210 */ /* 0x000fca0007f1e0ff */
[----:B------:R-:W-:Y:S01]  /*12520*/  STL [R1+0x474], R78 ;  /* 0x0004744e01007387 */ /* 0x000fe20000100800 */
[----:B0-----:R-:W-:Y:S02]  /*12530*/  @P3 IMAD.MOV.U32 R4, RZ, RZ, R77 ;  /* 0x000000ffff043224 */ /* 0x001fe400078e004d */
[----:B------:R-:W-:Y:S01]  /*12540*/  @P3 IMAD.MOV.U32 R5, RZ, RZ, R82 ;  /* 0x000000ffff053224 */ /* 0x000fe200078e0052 */
[----:B------:R0:W-:Y:S01]  /*12550*/  STL [R1+0x468], R82 ;  /* 0x0004685201007387 */ /* 0x0001e20000100800 */
[----:B------:R-:W-:Y:S01]  /*12560*/  IMAD.X R85, R85, 0x1, R39, P0 ;  /* 0x0000000155557824 */ /* 0x000fe200000e0627 */
[----:B------:R-:W-:Y:S02]  /*12570*/  ISETP.GT.AND P0, PT, R63, 0xa, PT ;  /* 0x0000000a3f00780c */ /* 0x000fe40003f04270 */
[----:B------:R1:W5:Y:S04]  /*12580*/  @P3 LDG.E.U16 R58, desc[UR20][R4.64] ;  /* 0x00000014043a3981 */ /* 0x000368000c1e1500 */
[----:B0-----:R-:W4:Y:S01]  /*12590*/  LDL.LU R82, [R1+0x490] ;  /* 0x0004900001527983 */ /* 0x001f220000300800 */
[----:B------:R-:W-:-:S03]  /*125a0*/  IADD3 R79, P5, PT, R79, R40, RZ ;  /* 0x000000284f4f7210 */ /* 0x000fc60007fbe0ff */
[----:B------:R0:W-:Y:S01]  /*125b0*/  STL [R1+0x470], R85 ;  /* 0x0004705501007387 */ /* 0x0001e20000100800 */
[----:B-1----:R-:W-:Y:S02]  /*125c0*/  @P4 IMAD.MOV.U32 R4, RZ, RZ, R78 ;  /* 0x000000ffff044224 */ /* 0x002fe400078e004e */
[----:B------:R-:W-:Y:S01]  /*125d0*/  @P4 IMAD.MOV.U32 R5, RZ, RZ, R85 ;  /* 0x000000ffff054224 */ /* 0x000fe200078e0055 */
[----:B------:R-:W4:Y:S01]  /*125e0*/  LDL.LU R77, [R1+0x49c] ;  /* 0x00049c00014d7983 */ /* 0x000f220000300800 */
[----:B------:R-:W-:-:S03]  /*125f0*/  IMAD.X R86, R86, 0x1, R39, P5 ;  /* 0x0000000156567824 */ /* 0x000fc600028e0627 */
[----:B------:R1:W5:Y:S01]  /*12600*/  @P4 LDG.E.U16 R8, desc[UR20][R4.64] ;  /* 0x0000001404084981 */ /* 0x000362000c1e1500 */
[----:B------:R-:W-:-:S03]  /*12610*/  IADD3 R81, P4, PT, R81, R40, RZ ;  /* 0x0000002851517210 */ /* 0x000fc60007f9e0ff */
[----:B0-----:R-:W4:Y:S04]  /*12620*/  LDL.LU R85, [R1+0x498] ;  /* 0x0004980001557983 */ /* 0x001f280000300800 */
[----:B------:R-:W-:Y:S04]  /*12630*/  STL [R1+0x47c], R79 ;  /* 0x00047c4f01007387 */ /* 0x000fe80000100800 */
[----:B------:R-:W4:Y:S01]  /*12640*/  LDL.LU R78, [R1+0x4a4] ;  /* 0x0004a400014e7983 */ /* 0x000f220000300800 */
[----:B-1----:R-:W-:-:S03]  /*12650*/  @P0 IMAD.MOV.U32 R5, RZ, RZ, R86 ;  /* 0x000000ffff050224 */ /* 0x002fc600078e0056 */
[----:B------:R-:W-:Y:S04]  /*12660*/  STL [R1+0x484], R81 ;  /* 0x0004845101007387 */ /* 0x000fe80000100800 */
[----:B------:R0:W-:Y:S04]  /*12670*/  STL [R1+0x478], R86 ;  /* 0x0004785601007387 */ /* 0x0001e80000100800 */
[----:B0-----:R-:W4:Y:S01]  /*12680*/  LDL.LU R86, [R1+0x4a0] ;  /* 0x0004a00001567983 */ /* 0x001f220000300800 */
[----:B------:R-:W-:Y:S01]  /*12690*/  ISETP.GT.AND P3, PT, R63, 0xb, PT ;  /* 0x0000000b3f00780c */ /* 0x000fe20003f64270 */
[----:B------:R-:W-:Y:S01]  /*126a0*/  @P0 IMAD.MOV.U32 R4, RZ, RZ, R79 ;  /* 0x000000ffff040224 */ /* 0x000fe200078e004f */
[----:B------:R-:W-:-:S02]  /*126b0*/  PRMT R9, RZ, 0x7610, R9 ;  /* 0x00007610ff097816 */ /* 0x000fc40000000009 */
[----:B------:R-:W-:-:S04]  /*126c0*/  PRMT R57, RZ, 0x7610, R57 ;  /* 0x00007610ff397816 */ /* 0x000fc80000000039 */
[----:B------:R0:W5:Y:S05]  /*126d0*/  @P0 LDG.E.U16 R9, desc[UR20][R4.64] ;  /* 0x0000001404090981 */ /* 0x00016a000c1e1500 */
[----:B0-----:R-:W-:Y:S01]  /*126e0*/  @P3 IMAD.MOV.U32 R4, RZ, RZ, R81 ;  /* 0x000000ffff043224 */ /* 0x001fe200078e0051 */
[C---:B------:R-:W-:Y:S02]  /*126f0*/  ISETP.GT.AND P0, PT, R63.reuse, 0xd, PT ;  /* 0x0000000d3f00780c */ /* 0x040fe40003f04270 */
[----:B------:R-:W-:Y:S02]  /*12700*/  PRMT R10, RZ, 0x7610, R10 ;  /* 0x00007610ff0a7816 */ /* 0x000fe4000000000a */
[----:B------:R-:W-:Y:S01]  /*12710*/  PRMT R56, RZ, 0x7610, R56 ;  /* 0x00007610ff387816 */ /* 0x000fe20000000038 */
[----:B--2---:R-:W-:Y:S01]  /*12720*/  IMAD.X R84, R84, 0x1, R39, P4 ;  /* 0x0000000154547824 */ /* 0x004fe200020e0627 */
[----:B------:R-:W-:-:S03]  /*12730*/  ISETP.GT.AND P4, PT, R63, 0xc, PT ;  /* 0x0000000c3f00780c */ /* 0x000fc60003f84270 */
[----:B------:R-:W-:Y:S01]  /*12740*/  @P3 IMAD.MOV.U32 R5, RZ, RZ, R84 ;  /* 0x000000ffff053224 */ /* 0x000fe200078e0054 */
[----:B------:R0:W-:Y:S01]  /*12750*/  STL [R1+0x480], R84 ;  /* 0x0004805401007387 */ /* 0x0001e20000100800 */
[----:B---3--:R-:W-:-:S03]  /*12760*/  IADD3 R80, P5, PT, R80, R40, RZ ;  /* 0x0000002850507210 */ /* 0x008fc60007fbe0ff */
[----:B------:R-:W2:Y:S04]  /*12770*/  LDL.LU R79, [R1+0x4ac] ;  /* 0x0004ac00014f7983 */ /* 0x000ea80000300800 */
[----:B------:R1:W5:Y:S01]  /*12780*/  @P3 LDG.E.U16 R57, desc[UR20][R4.64] ;  /* 0x0000001404393981 */ /* 0x000362000c1e1500 */
[----:B----4-:R-:W-:-:S03]  /*12790*/  IMAD.X R83, R83, 0x1, R39, P5 ;  /* 0x0000000153537824 */ /* 0x010fc600028e0627 */
[----:B0-----:R-:W3:Y:S04]  /*127a0*/  LDL.LU R84, [R1+0x4a8] ;  /* 0x0004a80001547983 */ /* 0x001ee80000300800 */
[----:B------:R-:W-:Y:S01]  /*127b0*/  STL [R1+0x48c], R80 ;  /* 0x00048c5001007387 */ /* 0x000fe20000100800 */
[----:B------:R-:W-:-:S03]  /*127c0*/  IADD3 R76, P3, PT, R76, R40, RZ ;  /* 0x000000284c4c7210 */ /* 0x000fc60007f7e0ff */
[----:B------:R-:W4:Y:S01]  /*127d0*/  LDL.LU R81, [R1+0x4b4] ;  /* 0x0004b40001517983 */ /* 0x000f220000300800 */
[----:B-1----:R-:W-:-:S03]  /*127e0*/  @P4 IMAD.MOV.U32 R5, RZ, RZ, R83 ;  /* 0x000000ffff054224 */ /* 0x002fc600078e0053 */
[----:B------:R-:W-:Y:S04]  /*127f0*/  STL [R1+0x494], R76 ;  /* 0x0004944c01007387 */ /* 0x000fe80000100800 */
[----:B------:R0:W-:Y:S01]  /*12800*/  STL [R1+0x488], R83 ;  /* 0x0004885301007387 */ /* 0x0001e20000100800 */
[----:B------:R-:W-:-:S05]  /*12810*/  @P4 IMAD.MOV.U32 R4, RZ, RZ, R80 ;  /* 0x000000ffff044224 */ /* 0x000fca00078e0050 */
[----:B------:R1:W5:Y:S04]  /*12820*/  @P4 LDG.E.U16 R10, desc[UR20][R4.64] ;  /* 0x00000014040a4981 */ /* 0x000368000c1e1500 */
[----:B0-----:R-:W4:Y:S01]  /*12830*/  LDL.LU R83, [R1+0x4b0] ;  /* 0x0004b00001537983 */ /* 0x001f220000300800 */
[----:B------:R-:W-:Y:S01]  /*12840*/  IMAD.X R82, R82, 0x1, R39, P3 ;  /* 0x0000000152527824 */ /* 0x000fe200018e0627 */
[----:B------:R-:W-:Y:S01]  /*12850*/  ISETP.GT.AND P3, PT, R63, 0xe, PT ;  /* 0x0000000e3f00780c */ /* 0x000fe20003f64270 */
[----:B-1----:R-:W-:Y:S02]  /*12860*/  @P0 IMAD.MOV.U32 R4, RZ, RZ, R76 ;  /* 0x000000ffff040224 */ /* 0x002fe400078e004c */
[----:B------:R-:W-:Y:S01]  /*12870*/  @P0 IMAD.MOV.U32 R5, RZ, RZ, R82 ;  /* 0x000000ffff050224 */ /* 0x000fe200078e0052 */
[----:B------:R0:W-:Y:S01]  /*12880*/  STL [R1+0x490], R82 ;  /* 0x0004905201007387 */ /* 0x0001e20000100800 */
[----:B------:R-:W-:-:S03]  /*12890*/  IADD3 R77, P5, PT, R77, R40, RZ ;  /* 0x000000284d4d7210 */ /* 0x000fc60007fbe0ff */
[----:B------:R-:W4:Y:S04]  /*128a0*/  LDL.LU R80, [R1+0x4bc] ;  /* 0x0004bc0001507983 */ /* 0x000f280000300800 */
[----:B------:R1:W5:Y:S04]  /*128b0*/  @P0 LDG.E.U16 R56, desc[UR20][R4.64] ;  /* 0x0000001404380981 */ /* 0x000368000c1e1500 */
[----:B0-----:R-:W4:Y:S01]  /*128c0*/  LDL.LU R82, [R1+0x4b8] ;  /* 0x0004b80001527983 */ /* 0x001f220000300800 */
[----:B------:R-:W-:-:S03]  /*128d0*/  IMAD.X R85, R85, 0x1, R39, P5 ;  /* 0x0000000155557824 */ /* 0x000fc600028e0627 */
[----:B------:R-:W-:Y:S01]  /*128e0*/  STL [R1+0x49c], R77 ;  /* 0x00049c4d01007387 */ /* 0x000fe20000100800 */
[----:B------:R-:W-:-:S03]  /*128f0*/  IADD3 R78, P0, PT, R78, R40, RZ ;  /* 0x000000284e4e7210 */ /* 0x000fc60007f1e0ff */
[----:B------:R-:W4:Y:S01]  /*12900*/  LDL.LU R76, [R1+0x4c4] ;  /* 0x0004c400014c7983 */ /* 0x000f220000300800 */
[----:B-1----:R-:W-:-:S03]  /*12910*/  @P3 IMAD.MOV.U32 R5, RZ, RZ, R85 ;  /* 0x000000ffff053224 */ /* 0x002fc600078e0055 */
[----:B------:R-:W-:Y:S04]  /*12920*/  STL [R1+0x4a4], R78 ;  /* 0x0004a44e01007387 */ /* 0x000fe80000100800 */
[----:B------:R0:W-:Y:S01]  /*12930*/  STL [R1+0x498], R85 ;  /* 0x0004985501007387 */ /* 0x0001e20000100800 */
[----:B------:R-:W-:Y:S02]  /*12940*/  @P3 IMAD.MOV.U32 R4, RZ, RZ, R77 ;  /* 0x000000ffff043224 */ /* 0x000fe400078e004d */
[----:B------:R-:W-:Y:S01]  /*12950*/  IMAD.X R86, R86, 0x1, R39, P0 ;  /* 0x0000000156567824 */ /* 0x000fe200000e0627 */
[----:B0-----:R-:W4:Y:S04]  /*12960*/  LDL.LU R85, [R1+0x4c0] ;  /* 0x0004c00001557983 */ /* 0x001f280000300800 */
[----:B------:R0:W-:Y:S04]  /*12970*/  STL [R1+0x4a0], R86 ;  /* 0x0004a05601007387 */ /* 0x0001e80000100800 */
[----:B------:R-:W4:Y:S01]  /*12980*/  LDL.LU R77, [R1+0x4cc] ;  /* 0x0004cc00014d7983 */ /* 0x000f220000300800 */
[----:B------:R-:W-:-:S02]  /*12990*/  ISETP.GT.AND P4, PT, R63, 0xf, PT ;  /* 0x0000000f3f00780c */ /* 0x000fc40003f84270 */
[----:B------:R-:W-:Y:S02]  /*129a0*/  PRMT R11, RZ, 0x7610, R11 ;  /* 0x00007610ff0b7816 */ /* 0x000fe4000000000b */
[----:B------:R-:W-:Y:S02]  /*129b0*/  PRMT R55, RZ, 0x7610, R55 ;  /* 0x00007610ff377816 */ /* 0x000fe40000000037 */
[----:B------:R-:W-:Y:S02]  /*129c0*/  ISETP.GT.AND P0, PT, R63, 0x10, PT ;  /* 0x000000103f00780c */ /* 0x000fe40003f04270 */
[----:B------:R1:W5:Y:S05]  /*129d0*/  @P3 LDG.E.U16 R11, desc[UR20][R4.64] ;  /* 0x00000014040b3981 */ /* 0x00036a000c1e1500 */
[----:B-1----:R-:W-:-:S02]  /*129e0*/  @P4 IMAD.MOV.U32 R4, RZ, RZ, R78 ;  /* 0x000000ffff044224 */ /* 0x002fc400078e004e */
[----:B------:R-:W-:Y:S02]  /*129f0*/  @P4 IMAD.MOV.U32 R5, RZ, RZ, R86 ;  /* 0x000000ffff054224 */ /* 0x000fe400078e0056 */
[----:B0-----:R-:W4:Y:S04]  /*12a00*/  LDL.LU R86, [R1+0x4c8] ;  /* 0x0004c80001567983 */ /* 0x001f280000300800 */
[----:B------:R0:W5:Y:S01]  /*12a10*/  @P4 LDG.E.U16 R55, desc[UR20][R4.64] ;  /* 0x0000001404374981 */ /* 0x000162000c1e1500 */
[----:B------:R-:W-:Y:S02]  /*12a20*/  ISETP.GT.AND P3, PT, R63, 0x11, PT ;  /* 0x000000113f00780c */ /* 0x000fe40003f64270 */
[----:B------:R-:W-:Y:S02]  /*12a30*/  PRMT R12, RZ, 0x7610, R12 ;  /* 0x00007610ff0c7816 */ /* 0x000fe4000000000c */
[----:B------:R-:W-:-:S02]  /*12a40*/  PRMT R54, RZ, 0x7610, R54 ;  /* 0x00007610ff367816 */ /* 0x000fc40000000036 */
[----:B------:R-:W-:Y:S02]  /*12a50*/  PRMT R53, RZ, 0x7610, R53 ;  /* 0x00007610ff357816 */ /* 0x000fe40000000035 */
[----:B--2---:R-:W-:-:S05]  /*12a60*/  IADD3 R79, P5, PT, R79, R40, RZ ;  /* 0x000000284f4f7210 */ /* 0x004fca0007fbe0ff */
[----:B------:R-:W-:Y:S01]  /*12a70*/  STL [R1+0x4ac], R79 ;  /* 0x0004ac4f01007387 */ /* 0x000fe20000100800 */
[----:B---3--:R-:W-:-:S03]  /*12a80*/  IMAD.X R84, R84, 0x1, R39, P5 ;  /* 0x0000000154547824 */ /* 0x008fc600028e0627 */
[----:B------:R-:W2:Y:S01]  /*12a90*/  LDL.LU R78, [R1+0x4d4] ;  /* 0x0004d400014e7983 */ /* 0x000ea20000300800 */
[----:B----4-:R-:W-:Y:S01]  /*12aa0*/  IADD3 R81, P4, PT, R81, R40, RZ ;  /* 0x0000002851517210 */ /* 0x010fe20007f9e0ff */
[----:B0-----:R-:W-:-:S04]  /*12ab0*/  @P0 IMAD.MOV.U32 R5, RZ, RZ, R84 ;  /* 0x000000ffff050224 */ /* 0x001fc800078e0054 */
[----:B------:R-:W-:Y:S04]  /*12ac0*/  STL [R1+0x4b4], R81 ;  /* 0x0004b45101007387 */ /* 0x000fe80000100800 */
[----:B------:R0:W-:Y:S01]  /*12ad0*/  STL [R1+0x4a8], R84 ;  /* 0x0004a85401007387 */ /* 0x0001e20000100800 */
[----:B------:R-:W-:-:S05]  /*12ae0*/  @P0 IMAD.MOV.U32 R4, RZ, RZ, R79 ;  /* 0x000000ffff040224 */ /* 0x000fca00078e004f */
[----:B------:R1:W5:Y:S01]  /*12af0*/  @P0 LDG.E.U16 R12, desc[UR20][R4.64] ;  /* 0x00000014040c0981 */ /* 0x000362000c1e1500 */
[----:B------:R-:W-:-:S03]  /*12b00*/  IMAD.X R83, R83, 0x1, R39, P4 ;  /* 0x0000000153537824 */ /* 0x000fc600020e0627 */
[----:B0-----:R-:W3:Y:S04]  /*12b10*/  LDL.LU R84, [R1+0x4d0] ;  /* 0x0004d00001547983 */ /* 0x001ee80000300800 */
[----:B------:R0:W-:Y:S04]  /*12b20*/  STL [R1+0x4b0], R83 ;  /* 0x0004b05301007387 */ /* 0x0001e80000100800 */
[----:B------:R-:W4:Y:S01]  /*12b30*/  LDL.LU R79, [R1+0x4dc] ;  /* 0x0004dc00014f7983 */ /* 0x000f220000300800 */
[----:B------:R-:W-:Y:S01]  /*12b40*/  ISETP.GT.AND P4, PT, R63, 0x12, PT ;  /* 0x000000123f00780c */ /* 0x000fe20003f84270 */
[----:B-1----:R-:W-:-:S02]  /*12b50*/  @P3 IMAD.MOV.U32 R4, RZ, RZ, R81 ;  /* 0x000000ffff043224 */ /* 0x002fc400078e0051 */
[----:B------:R-:W-:Y:S01]  /*12b60*/  @P3 IMAD.MOV.U32 R5, RZ, RZ, R83 ;  /* 0x000000ffff053224 */ /* 0x000fe200078e0053 */
[----:B------:R-:W-:Y:S01]  /*12b70*/  IADD3 R80, P5, PT, R80, R40, RZ ;  /* 0x0000002850507210 */ /* 0x000fe20007fbe0ff */
[----:B0-----:R-:W4:Y:S01]  /*12b80*/  LDL.LU R83, [R1+0x4d8] ;  /* 0x0004d80001537983 */ /* 0x001f220000300800 */
[----:B------:R-:W-:-:S03]  /*12b90*/  ISETP.GT.AND P0, PT, R63, 0x13, PT ;  /* 0x000000133f00780c */ /* 0x000fc60003f04270 */
[----:B------:R0:W5:Y:S01]  /*12ba0*/  @P3 LDG.E.U16 R54, desc[UR20][R4.64] ;  /* 0x0000001404363981 */ /* 0x000162000c1e1500 */
[----:B------:R-:W-:-:S03]  /*12bb0*/  IMAD.X R82, R82, 0x1, R39, P5 ;  /* 0x0000000152527824 */ /* 0x000fc600028e0627 */
[----:B------:R-:W-:Y:S04]  /*12bc0*/  STL [R1+0x4bc], R80 ;  /* 0x0004bc5001007387 */ /* 0x000fe80000100800 */
[----:B------:R-:W4:Y:S01]  /*12bd0*/  LDL.LU R81, [R1+0x4e4] ;  /* 0x0004e40001517983 */ /* 0x000f220000300800 */
[----:B------:R-:W-:Y:S01]  /*12be0*/  IADD3 R76, P3, PT, R76, R40, RZ ;  /* 0x000000284c4c7210 */ /* 0x000fe20007f7e0ff */
[----:B0-----:R-:W-:-:S04]  /*12bf0*/  @P4 IMAD.MOV.U32 R5, RZ, RZ, R82 ;  /* 0x000000ffff054224 */ /* 0x001fc800078e0052 */
[----:B------:R-:W-:Y:S01]  /*12c00*/  STL [R1+0x4c4], R76 ;  /* 0x0004c44c01007387 */ /* 0x000fe20000100800 */
[----:B------:R-:W-:-:S03]  /*12c10*/  @P4 IMAD.MOV.U32 R4, RZ, RZ, R80 ;  /* 0x000000ffff044224 */ /* 0x000fc600078e0050 */
[----:B------:R0:W-:Y:S04]  /*12c20*/  STL [R1+0x4b8], R82 ;  /* 0x0004b85201007387 */ /* 0x0001e80000100800 */
[----:B------:R1:W5:Y:S01]  /*12c30*/  @P4 LDG.E.U16 R53, desc[UR20][R4.64] ;  /* 0x0000001404354981 */ /* 0x000362000c1e1500 */
[----:B------:R-:W-:-:S03]  /*12c40*/  IMAD.X R85, R85, 0x1, R39, P3 ;  /* 0x0000000155557824 */ /* 0x000fc600018e0627 */
[----:B0-----:R-:W4:Y:S04]  /*12c50*/  LDL.LU R82, [R1+0x4e0] ;  /* 0x0004e00001527983 */ /* 0x001f280000300800 */
[----:B------:R0:W-:Y:S01]  /*12c60*/  STL [R1+0x4c0], R85 ;  /* 0x0004c05501007387 */ /* 0x0001e20000100800 */
[----:B------:R-:W-:-:S03]  /*12c70*/  IADD3 R77, P5, PT, R77, R40, RZ ;  /* 0x000000284d4d7210 */ /* 0x000fc60007fbe0ff */
[----:B------:R-:W4:Y:S01]  /*12c80*/  LDL.LU R80, [R1+0x4ec] ;  /* 0x0004ec0001507983 */ /* 0x000f220000300800 */
[----:B-1----:R-:W-:Y:S02]  /*12c90*/  @P0 IMAD.MOV.U32 R5, RZ, RZ, R85 ;  /* 0x000000ffff050224 */ /* 0x002fe400078e0055 */
[----:B------:R-:W-:Y:S01]  /*12ca0*/  @P0 IMAD.MOV.U32 R4, RZ, RZ, R76 ;  /* 0x000000ffff040224 */ /* 0x000fe200078e004c */
[----:B0-----:R-:W4:Y:S04]  /*12cb0*/  LDL.LU R85, [R1+0x4e8] ;  /* 0x0004e80001557983 */ /* 0x001f280000300800 */
[----:B------:R-:W-:Y:S04]  /*12cc0*/  STL [R1+0x4cc], R77 ;  /* 0x0004cc4d01007387 */ /* 0x000fe80000100800 */
[----:B------:R-:W4:Y:S01]  /*12cd0*/  LDL.LU R76, [R1+0x4f4] ;  /* 0x0004f400014c7983 */ /* 0x000f220000300800 */
[----:B------:R-:W-:-:S02]  /*12ce0*/  PRMT R13, RZ, 0x7610, R13 ;  /* 0x00007610ff0d7816 */ /* 0x000fc4000000000d */
[C---:B------:R-:W-:Y:S02]  /*12cf0*/  ISETP.GT.AND P3, PT, R63.reuse, 0x14, PT ;  /* 0x000000143f00780c */ /* 0x040fe40003f64270 */
[----:B------:R-:W-:Y:S02]  /*12d00*/  ISETP.GT.AND P4, PT, R63, 0x15, PT ;  /* 0x000000153f00780c */ /* 0x000fe40003f84270 */
[----:B------:R0:W5:Y:S01]  /*12d10*/  @P0 LDG.E.U16 R13, desc[UR20][R4.64] ;  /* 0x00000014040d0981 */ /* 0x000162000c1e1500 */
[----:B------:R-:W-:Y:S01]  /*12d20*/  IMAD.X R86, R86, 0x1, R39, P5 ;  /* 0x0000000156567824 */ /* 0x000fe200028e0627 */
[----:B------:R-:W-:-:S07]  /*12d30*/  PRMT R14, RZ, 0x7610, R14 ;  /* 0x00007610ff0e7816 */ /* 0x000fce000000000e */
[----:B0-----:R-:W-:Y:S02]  /*12d40*/  @P3 IMAD.MOV.U32 R5, RZ, RZ, R86 ;  /* 0x000000ffff053224 */ /* 0x001fe400078e0056 */
[----:B------:R-:W-:-:S05]  /*12d50*/  @P3 IMAD.MOV.U32 R4, RZ, RZ, R77 ;  /* 0x000000ffff043224 */ /* 0x000fca00078e004d */
[----:B------:R0:W5:Y:S01]  /*12d60*/  @P3 LDG.E.U16 R14, desc[UR20][R4.64] ;  /* 0x00000014040e3981 */ /* 0x000162000c1e1500 */
[----:B------:R-:W-:Y:S02]  /*12d70*/  PRMT R52, RZ, 0x7610, R52 ;  /* 0x00007610ff347816 */ /* 0x000fe40000000034 */
[----:B------:R-:W-:Y:S02]  /*12d80*/  ISETP.GT.AND P3, PT, R63, 0x17, PT ;  /* 0x000000173f00780c */ /* 0x000fe40003f64270 */
[----:B------:R-:W-:Y:S02]  /*12d90*/  PRMT R15, RZ, 0x7610, R15 ;  /* 0x00007610ff0f7816 */ /* 0x000fe4000000000f */
[----:B------:R-:W-:Y:S02]  /*12da0*/  PRMT R51, RZ, 0x7610, R51 ;  /* 0x00007610ff337816 */ /* 0x000fe40000000033 */
[----:B--2---:R-:W-:-:S05]  /*12db0*/  IADD3 R78, P0, PT, R78, R40, RZ ;  /* 0x000000284e4e7210 */ /* 0x004fca0007f1e0ff */
[----:B------:R-:W-:Y:S04]  /*12dc0*/  STL [R1+0x4d4], R78 ;  /* 0x0004d44e01007387 */ /* 0x000fe80000100800 */
[----:B------:R1:W-:Y:S01]  /*12dd0*/  STL [R1+0x4c8], R86 ;  /* 0x0004c85601007387 */ /* 0x0003e20000100800 */
[----:B0-----:R-:W-:-:S03]  /*12de0*/  @P4 IMAD.MOV.U32 R4, RZ, RZ, R78 ;  /* 0x000000ffff044224 */ /* 0x001fc600078e004e */
[----:B-1----:R-:W2:Y:S01]  /*12df0*/  LDL.LU R86, [R1+0x4f0] ;  /* 0x0004f00001567983 */ /* 0x002ea20000300800 */
[----:B---3--:R-:W-:-:S05]  /*12e00*/  IMAD.X R84, R84, 0x1, R39, P0 ;  /* 0x0000000154547824 */ /* 0x008fca00000e0627 */
[----:B------:R0:W-:Y:S01]  /*12e10*/  STL [R1+0x4d0], R84 ;  /* 0x0004d05401007387 */ /* 0x0001e20000100800 */
[----:B----4-:R-:W-:-:S03]  /*12e20*/  IADD3 R79, P5, PT, R79, R40, RZ ;  /* 0x000000284f4f7210 */ /* 0x010fc60007fbe0ff */
[----:B------:R-:W3:Y:S01]  /*12e30*/  LDL.LU R77, [R1+0x4fc] ;  /* 0x0004fc00014d7983 */ /* 0x000ee20000300800 */
[----:B------:R-:W-:Y:S01]  /*12e40*/  @P4 IMAD.MOV.U32 R5, RZ, RZ, R84 ;  /* 0x000000ffff054224 */ /* 0x000fe200078e0054 */
[----:B------:R-:W-:Y:S02]  /*12e50*/  ISETP.GT.AND P0, PT, R63, 0x16, PT ;  /* 0x000000163f00780c */ /* 0x000fe40003f04270 */
[----:B0-----:R-:W4:Y:S04]  /*12e60*/  LDL.LU R84, [R1+0x4f8] ;  /* 0x0004f80001547983 */ /* 0x001f280000300800 */
[----:B------:R-:W-:Y:S04]  /*12e70*/  STL [R1+0x4dc], R79 ;  /* 0x0004dc4f01007387 */ /* 0x000fe80000100800 */
[----:B------:R-:W4:Y:S01]  /*12e80*/  LDL.LU R78, [R1+0x504] ;  /* 0x00050400014e7983 */ /* 0x000f220000300800 */
[----:B------:R-:W-:-:S03]  /*12e90*/  IMAD.X R83, R83, 0x1, R39, P5 ;  /* 0x0000000153537824 */ /* 0x000fc600028e0627 */
[----:B------:R0:W5:Y:S01]  /*12ea0*/  @P4 LDG.E.U16 R52, desc[UR20][R4.64] ;  /* 0x0000001404344981 */ /* 0x000162000c1e1500 */
[----:B------:R-:W-:-:S05]  /*12eb0*/  IADD3 R81, P4, PT, R81, R40, RZ ;  /* 0x0000002851517210 */ /* 0x000fca0007f9e0ff */
[----:B------:R-:W-:Y:S01]  /*12ec0*/  STL [R1+0x4e4], R81 ;  /* 0x0004e45101007387 */ /* 0x000fe20000100800 */
[----:B0-----:R-:W-:Y:S02]  /*12ed0*/  @P0 IMAD.MOV.U32 R4, RZ, RZ, R79 ;  /* 0x000000ffff040224 */ /* 0x001fe400078e004f */
[----:B------:R-:W-:Y:S01]  /*12ee0*/  @P0 IMAD.MOV.U32 R5, RZ, RZ, R83 ;  /* 0x000000ffff050224 */ /* 0x000fe200078e0053 */
[----:B------:R0:W-:Y:S04]  /*12ef0*/  STL [R1+0x4d8], R83 ;  /* 0x0004d85301007387 */ /* 0x0001e80000100800 */
[----:B------:R1:W5:Y:S01]  /*12f00*/  @P0 LDG.E.U16 R15, desc[UR20][R4.64] ;  /* 0x00000014040f0981 */ /* 0x000362000c1e1500 */
[----:B------:R-:W-:-:S03]  /*12f10*/  IMAD.X R82, R82, 0x1, R39, P4 ;  /* 0x0000000152527824 */ /* 0x000fc600020e0627 */
[----:B0-----:R-:W4:Y:S01]  /*12f20*/  LDL.LU R83, [R1+0x500] ;  /* 0x0005000001537983 */ /* 0x001f220000300800 */
[----:B------:R-:W-:Y:S01]  /*12f30*/  ISETP.GT.AND P4, PT, R63, 0x18, PT ;  /* 0x000000183f00780c */ /* 0x000fe20003f84270 */
[----:B-1----:R-:W-:Y:S02]  /*12f40*/  @P3 IMAD.MOV.U32 R4, RZ, RZ, R81 ;  /* 0x000000ffff043224 */ /* 0x002fe400078e0051 */
[----:B------:R0:W-:Y:S01]  /*12f50*/  STL [R1+0x4e0], R82 ;  /* 0x0004e05201007387 */ /* 0x0001e20000100800 */
[----:B------:R-:W-:Y:S01]  /*12f60*/  @P3 IMAD.MOV.U32 R5, RZ, RZ, R82 ;  /* 0x000000ffff053224 */ /* 0x000fe200078e0052 */
[----:B------:R-:W-:Y:S02]  /*12f70*/  IADD3 R80, P5, PT, R80, R40, RZ ;  /* 0x0000002850507210 */ /* 0x000fe40007fbe0ff */
[----:B------:R-:W4:Y:S04]  /*12f80*/  LDL.LU R79, [R1+0x50c] ;  /* 0x00050c00014f7983 */ /* 0x000f280000300800 */
[----:B------:R1:W5:Y:S01]  /*12f90*/  @P3 LDG.E.U16 R51, desc[UR20][R4.64] ;  /* 0x0000001404333981 */ /* 0x000362000c1e1500 */
[----:B------:R-:W-:-:S03]  /*12fa0*/  IMAD.X R85, R85, 0x1, R39, P5 ;  /* 0x0000000155557824 */ /* 0x000fc600028e0627 */
[----:B------:R-:W4:Y:S04]  /*12fb0*/  LDL.LU R81, [R1+0x508] ;  /* 0x0005080001517983 */ /* 0x000f280000300800 */
[----:B------:R-:W-:Y:S01]  /*12fc0*/  STL [R1+0x4ec], R80 ;  /* 0x0004ec5001007387 */ /* 0x000fe20000100800 */
[----:B------:R-:W-:-:S03]  /*12fd0*/  IADD3 R76, P3, PT, R76, R40, RZ ;  /* 0x000000284c4c7210 */ /* 0x000fc60007f7e0ff */
[----:B0-----:R-:W4:Y:S01]  /*12fe0*/  LDL.LU R82, [R1+0x514] ;  /* 0x0005140001527983 */ /* 0x001f220000300800 */
        /* <DEDUP_REMOVED lines=16> */
[----:B------:R0:W-:Y:S04]  /*130f0*/  STL [R1+0x4f0], R86 ;  /* 0x0004f05601007387 */ /* 0x0001e80000100800 */
[----:B------:R-:W2:Y:S04]  /*13100*/  LDL.LU R80, [R1+0x520] ;  /* 0x0005200001507983 */ /* 0x000ea80000300800 */
[----:B------:R1:W5:Y:S01]  /*13110*/  @P0 LDG.E.U16 R50, desc[UR20][R4.64] ;  /* 0x0000001404320981 */ /* 0x000362000c1e1500 */
[----:B---3--:R-:W-:-:S03]  /*13120*/  IADD3 R77, P5, PT, R77, R40, RZ ;  /* 0x000000284d4d7210 */ /* 0x008fc60007fbe0ff */
[----:B0-----:R-:W3:Y:S04]  /*13130*/  LDL.LU R86, [R1+0x51c] ;  /* 0x00051c0001567983 */ /* 0x001ee80000300800 */
[----:B------:R-:W-:Y:S01]  /*13140*/  STL [R1+0x4fc], R77 ;  /* 0x0004fc4d01007387 */ /* 0x000fe20000100800 */
[----:B----4-:R-:W-:-:S03]  /*13150*/  IMAD.X R84, R84, 0x1, R39, P5 ;  /* 0x0000000154547824 */ /* 0x010fc600028e0627 */
[----:B------:R-:W4:Y:S01]  /*13160*/  LDL.LU R76, [R1+0x528] ;  /* 0x00052800014c7983 */ /* 0x000f220000300800 */
[----:B------:R-:W-:Y:S01]  /*13170*/  IADD3 R78, P0, PT, R78, R40, RZ ;  /* 0x000000284e4e7210 */ /* 0x000fe20007f1e0ff */
[----:B-1----:R-:W-:-:S04]  /*13180*/  @P3 IMAD.MOV.U32 R5, RZ, RZ, R84 ;  /* 0x000000ffff053224 */ /* 0x002fc800078e0054 */
        /* <DEDUP_REMOVED lines=48> */
[----:B------:R1:W5:Y:S04]  /*13490*/  @P4 LDG.E.U16 R19, desc[UR20][R4.64] ;  /* 0x0000001404134981 */ /* 0x000368000c1e1500 */
[----:B0-----:R-:W3:Y:S01]  /*134a0*/  LDL.LU R86, [R1+0x544] ;  /* 0x0005440001567983 */ /* 0x001ee20000300800 */
[----:B------:R-:W-:-:S05]  /*134b0*/  IMAD.X R84, R84, 0x1, R39, P3 ;  /* 0x0000000154547824 */ /* 0x000fca00018e0627 */
[----:B------:R0:W-:Y:S04]  /*134c0*/  STL [R1+0x524], R84 ;  /* 0x0005245401007387 */ /* 0x0001e80000100800 */
[----:B------:R-:W4:Y:S01]  /*134d0*/  LDL.LU R80, [R1+0x550] ;  /* 0x0005500001507983 */ /* 0x000f220000300800 */
[----:B------:R-:W-:Y:S01]  /*134e0*/  ISETP.GT.AND P3, PT, R63, 0x20, PT ;  /* 0x000000203f00780c */ /* 0x000fe20003f64270 */
[----:B-1----:R-:W-:Y:S02]  /*134f0*/  @P0 IMAD.MOV.U32 R4, RZ, RZ, R76 ;  /* 0x000000ffff040224 */ /* 0x002fe400078e004c */
[----:B------:R-:W-:Y:S01]  /*13500*/  @P0 IMAD.MOV.U32 R5, RZ, RZ, R84 ;  /* 0x000000ffff050224 */ /* 0x000fe200078e0054 */
[----:B------:R-:W-:-:S04]  /*13510*/  IADD3 R77, P5, PT, R77, R40, RZ ;  /* 0x000000284d4d7210 */ /* 0x000fc80007fbe0ff */
[----:B------:R1:W5:Y:S01]  /*13520*/  @P0 LDG.E.U16 R47, desc[UR20][R4.64] ;  /* 0x00000014042f0981 */ /* 0x000362000c1e1500 */
[----:B------:R-:W-:-:S03]  /*13530*/  ISETP.GT.AND P4, PT, R63, 0x21, PT ;  /* 0x000000213f00780c */ /* 0x000fc60003f84270 */
[----:B0-----:R-:W4:Y:S01]  /*13540*/  LDL.LU R84, [R1+0x54c] ;  /* 0x00054c0001547983 */ /* 0x001f220000300800 */
[----:B------:R-:W-:-:S03]  /*13550*/  IMAD.X R83, R83, 0x1, R39, P5 ;  /* 0x0000000153537824 */ /* 0x000fc600028e0627 */
[----:B------:R-:W-:Y:S04]  /*13560*/  STL [R1+0x530], R77 ;  /* 0x0005304d01007387 */ /* 0x000fe80000100800 */
[----:B------:R-:W4:Y:S01]  /*13570*/  LDL.LU R76, [R1+0x558] ;  /* 0x00055800014c7983 */ /* 0x000f220000300800 */
[----:B------:R-:W-:Y:S01]  /*13580*/  IADD3 R78, P0, PT, R78, R40, RZ ;  /* 0x000000284e4e7210 */ /* 0x000fe20007f1e0ff */
[----:B-1----:R-:W-:-:S04]  /*13590*/  @P3 IMAD.MOV.U32 R5, RZ, RZ, R83 ;  /* 0x000000ffff053224 */ /* 0x002fc800078e0053 */
        /* <DEDUP_REMOVED lines=34> */
[----:B------:R-:W-:-:S03]  /*137c0*/  @P3 IMAD.MOV.U32 R5, RZ, RZ, R86 ;  /* 0x000000ffff053224 */ /* 0x000fc600078e0056 */
[----:B------:R-:W3:Y:S01]  /*137d0*/  LDL.LU R79, [R1+0x570] ;  /* 0x00057000014f7983 */ /* 0x000ee20000300800 */
[----:B----4-:R-:W-:-:S03]  /*137e0*/  IADD3 R80, P5, PT, R80, R40, RZ ;  /* 0x0000002850507210 */ /* 0x010fc60007fbe0ff */
[----:B0-----:R-:W4:Y:S01]  /*137f0*/  LDL.LU R86, [R1+0x56c] ;  /* 0x00056c0001567983 */ /* 0x001f220000300800 */
[----:B------:R-:W-:-:S03]  /*13800*/  ISETP.GT.AND P4, PT, R63, 0x24, PT ;  /* 0x000000243f00780c */ /* 0x000fc60003f84270 */
[----:B------:R-:W-:Y:S04]  /*13810*/  STL [R1+0x550], R80 ;  /* 0x0005505001007387 */ /* 0x000fe80000100800 */
[----:B------:R-:W4:Y:S04]  /*13820*/  LDL.LU R82, [R1+0x578] ;  /* 0x0005780001527983 */ /* 0x000f280000300800 */
[----:B------:R0:W5:Y:S01]  /*13830*/  @P3 LDG.E.U16 R45, desc[UR20][R4.64] ;  /* 0x00000014042d3981 */ /* 0x000162000c1e1500 */
[----:B------:R-:W-:Y:S01]  /*13840*/  IMAD.X R84, R84, 0x1, R39, P5 ;  /* 0x0000000154547824 */ /* 0x000fe200028e0627 */
[----:B------:R-:W-:Y:S01]  /*13850*/  IADD3 R76, P3, PT, R76, R40, RZ ;  /* 0x000000284c4c7210 */ /* 0x000fe20007f7e0ff */
[----:B0-----:R-:W-:-:S02]  /*13860*/  @P4 IMAD.MOV.U32 R4, RZ, RZ, R80 ;  /* 0x000000ffff044224 */ /* 0x001fc400078e0050 */
[----:B------:R-:W-:Y:S02]  /*13870*/  @P4 IMAD.MOV.U32 R5, RZ, RZ, R84 ;  /* 0x000000ffff054224 */ /* 0x000fe400078e0054 */
[----:B------:R-:W-:Y:S04]  /*13880*/  STL [R1+0x558], R76 ;  /* 0x0005584c01007387 */ /* 0x000fe80000100800 */
[----:B------:R0:W-:Y:S04]  /*13890*/  STL [R1+0x54c], R84 ;  /* 0x00054c5401007387 */ /* 0x0001e80000100800 */
[----:B------:R1:W5:Y:S04]  /*138a0*/  @P4 LDG.E.U16 R22, desc[UR20][R4.64] ;  /* 0x0000001404164981 */ /* 0x000368000c1e1500 */
[----:B0-----:R-:W4:Y:S01]  /*138b0*/  LDL.LU R84, [R1+0x574] ;  /* 0x0005740001547983 */ /* 0x001f220000300800 */
[----:B------:R-:W-:Y:S01]  /*138c0*/  IMAD.X R83, R83, 0x1, R39, P3 ;  /* 0x0000000153537824 */ /* 0x000fe200018e0627 */
[----:B------:R-:W-:Y:S01]  /*138d0*/  ISETP.GT.AND P3, PT, R63, 0x26, PT ;  /* 0x000000263f00780c */ /* 0x000fe20003f64270 */
[----:B-1----:R-:W-:-:S02]  /*138e0*/  @P0 IMAD.MOV.U32 R4, RZ, RZ, R76 ;  /* 0x000000ffff040224 */ /* 0x002fc400078e004c */
[----:B------:R-:W-:Y:S01]  /*138f0*/  @P0 IMAD.MOV.U32 R5, RZ, RZ, R83 ;  /* 0x000000ffff050224 */ /* 0x000fe200078e0053 */
[----:B------:R0:W-:Y:S01]  /*13900*/  STL [R1+0x554], R83 ;  /* 0x0005545301007387 */ /* 0x0001e20000100800 */
[----:B------:R-:W-:-:S03]  /*13910*/  IADD3 R77, P5, PT, R77, R40, RZ ;  /* 0x000000284d4d7210 */ /* 0x000fc60007fbe0ff */
[----:B------:R-:W4:Y:S04]  /*13920*/  LDL.LU R80, [R1+0x580] ;  /* 0x0005800001507983 */ /* 0x000f280000300800 */
[----:B------:R1:W5:Y:S01]  /*13930*/  @P0 LDG.E.U16 R44, desc[UR20][R4.64] ;  /* 0x00000014042c0981 */ /* 0x000362000c1e1500 */
[----:B------:R-:W-:-:S03]  /*13940*/  IMAD.X R81, R81, 0x1, R39, P5 ;  /* 0x0000000151517824 */ /* 0x000fc600028e0627 */
[----:B0-----:R-:W4:Y:S04]  /*13950*/  LDL.LU R83, [R1+0x57c] ;  /* 0x00057c0001537983 */ /* 0x001f280000300800 */
[----:B------:R-:W-:Y:S01]  /*13960*/  STL [R1+0x560], R77 ;  /* 0x0005604d01007387 */ /* 0x000fe20000100800 */
[----:B------:R-:W-:-:S03]  /*13970*/  IADD3 R78, P0, PT, R78, R40, RZ ;  /* 0x000000284e4e7210 */ /* 0x000fc60007f1e0ff */
        /* <DEDUP_REMOVED lines=11> */
[----:B------:R-:W-:Y:S02]  /*13a30*/  ISETP.GT.AND P3, PT, R63, 0x29, PT ;  /* 0x000000293f00780c */ /* 0x000fe40003f64270 */
        /* <DEDUP_REMOVED lines=9> */
[----:B------:R-:W3:Y:S04]  /*13ad0*/  LDL.LU R78, [R1+0x58c] ;  /* 0x00058c00014e7983 */ /* 0x000ee80000300800 */
[----:B------:R-:W-:Y:S01]  /*13ae0*/  STL [R1+0x570], R79 ;  /* 0x0005704f01007387 */ /* 0x000fe20000100800 */
[----:B----4-:R-:W-:-:S03]  /*13af0*/  IMAD.X R86, R86, 0x1, R39, P5 ;  /* 0x0000000156567824 */ /* 0x010fc600028e0627 */
[----:B0-----:R-:W4:Y:S01]  /*13b00*/  LDL.LU R85, [R1+0x598] ;  /* 0x0005980001557983 */ /* 0x001f220000300800 */
[----:B------:R-:W-:Y:S01]  /*13b10*/  IADD3 R82, P4, PT, R82, R40, RZ ;  /* 0x0000002852527210 */ /* 0x000fe20007f9e0ff */
[----:B-1----:R-:W-:-:S04]  /*13b20*/  @P0 IMAD.MOV.U32 R5, RZ, RZ, R86 ;  /* 0x000000ffff050224 */ /* 0x002fc800078e0056 */
[----:B------:R-:W-:Y:S04]  /*13b30*/  STL [R1+0x578], R82 ;  /* 0x0005785201007387 */ /* 0x000fe80000100800 */
[----:B------:R0:W-:Y:S01]  /*13b40*/  STL [R1+0x56c], R86 ;  /* 0x00056c5601007387 */ /* 0x0001e20000100800 */
[----:B------:R-:W-:-:S05]  /*13b50*/  @P0 IMAD.MOV.U32 R4, RZ, RZ, R79 ;  /* 0x000000ffff040224 */ /* 0x000fca00078e004f */
[----:B------:R1:W5:Y:S04]  /*13b60*/  @P0 LDG.E.U16 R24, desc[UR20][R4.64] ;  /* 0x0000001404180981 */ /* 0x000368000c1e1500 */
[----:B0-----:R-:W4:Y:S01]  /*13b70*/  LDL.LU R86, [R1+0x594] ;  /* 0x0005940001567983 */ /* 0x001f220000300800 */
[----:B-1----:R-:W-:Y:S02]  /*13b80*/  @P3 IMAD.MOV.U32 R4, RZ, RZ, R82 ;  /* 0x000000ffff043224 */ /* 0x002fe400078e0052 */
[----:B------:R-:W-:Y:S01]  /*13b90*/  IMAD.X R84, R84, 0x1, R39, P4 ;  /* 0x0000000154547824 */ /* 0x000fe200020e0627 */
[----:B------:R-:W-:-:S03]  /*13ba0*/  ISETP.GT.AND P4, PT, R63, 0x2a, PT ;  /* 0x0000002a3f00780c */ /* 0x000fc60003f84270 */
[----:B------:R-:W-:Y:S01]  /*13bb0*/  @P3 IMAD.MOV.U32 R5, RZ, RZ, R84 ;  /* 0x000000ffff053224 */ /* 0x000fe200078e0054 */
[----:B------:R0:W-:Y:S04]  /*13bc0*/  STL [R1+0x574], R84 ;  /* 0x0005745401007387 */ /* 0x0001e80000100800 */
[----:B------:R-:W4:Y:S01]  /*13bd0*/  LDL.LU R79, [R1+0x5a0] ;  /* 0x0005a000014f7983 */ /* 0x000f220000300800 */
[----:B------:R-:W-:-:S03]  /*13be0*/  IADD3 R80, P5, PT, R80, R40, RZ ;  /* 0x0000002850507210 */ /* 0x000fc60007fbe0ff */
[----:B------:R1:W5:Y:S04]  /*13bf0*/  @P3 LDG.E.U16 R42, desc[UR20][R4.64] ;  /* 0x00000014042a3981 */ /* 0x000368000c1e1500 */
[----:B0-----:R-:W4:Y:S04]  /*13c00*/  LDL.LU R84, [R1+0x59c] ;  /* 0x00059c0001547983 */ /* 0x001f280000300800 */
[----:B------:R-:W-:Y:S01]  /*13c10*/  STL [R1+0x580], R80 ;  /* 0x0005805001007387 */ /* 0x000fe20000100800 */
[----:B------:R-:W-:-:S03]  /*13c20*/  IMAD.X R83, R83, 0x1, R39, P5 ;  /* 0x0000000153537824 */ /* 0x000fc600028e0627 */
[----:B------:R-:W4:Y:S01]  /*13c30*/  LDL.LU R82, [R1+0x5a8] ;  /* 0x0005a80001527983 */ /* 0x000f220000300800 */
[----:B------:R-:W-:Y:S01]  /*13c40*/  IADD3 R76, P3, PT, R76, R40, RZ ;  /* 0x000000284c4c7210 */ /* 0x000fe20007f7e0ff */
[----:B-1----:R-:W-:-:S04]  /*13c50*/  @P4 IMAD.MOV.U32 R5, RZ, RZ, R83 ;  /* 0x000000ffff054224 */ /* 0x002fc800078e0053 */
[----:B------:R-:W-:Y:S01]  /*13c60*/  STL [R1+0x588], R76 ;  /* 0x0005884c01007387 */ /* 0x000fe20000100800 */
[----:B------:R-:W-:-:S03]  /*13c70*/  @P4 IMAD.MOV.U32 R4, RZ, RZ, R80 ;  /* 0x000000ffff044224 */ /* 0x000fc600078e0050 */
[----:B------:R0:W-:Y:S01]  /*13c80*/  STL [R1+0x57c], R83 ;  /* 0x00057c5301007387 */ /* 0x0001e20000100800 */
[----:B------:R-:W-:-:S03]  /*13c90*/  IMAD.X R81, R81, 0x1, R39, P3 ;  /* 0x0000000151517824 */ /* 0x000fc600018e0627 */
[----:B0-----:R-:W4:Y:S04]  /*13ca0*/  LDL.LU R83, [R1+0x5a4] ;  /* 0x0005a40001537983 */ /* 0x001f280000300800 */
[----:B------:R0:W-:Y:S04]  /*13cb0*/  STL [R1+0x584], R81 ;  /* 0x0005845101007387 */ /* 0x0001e80000100800 */
[----:B------:R-:W4:Y:S01]  /*13cc0*/  LDL.LU R80, [R1+0x5b0] ;  /* 0x0005b00001507983 */ /* 0x000f220000300800 */
[----:B------:R-:W-:Y:S02]  /*13cd0*/  ISETP.GT.AND P0, PT, R63, 0x2b, PT ;  /* 0x0000002b3f00780c */ /* 0x000fe40003f04270 */
[----:B------:R-:W-:-:S02]  /*13ce0*/  PRMT R25, RZ, 0x7610, R25 ;  /* 0x00007610ff197816 */ /* 0x000fc40000000019 */
[----:B------:R-:W-:Y:S02]  /*13cf0*/  PRMT R41, RZ, 0x7610, R41 ;  /* 0x00007610ff297816 */ /* 0x000fe40000000029 */
[----:B------:R-:W-:Y:S02]  /*13d00*/  ISETP.GT.AND P3, PT, R63, 0x2c, PT ;  /* 0x0000002c3f00780c */ /* 0x000fe40003f64270 */
[----:B------:R1:W5:Y:S05]  /*13d10*/  @P4 LDG.E.U16 R25, desc[UR20][R4.64] ;  /* 0x0000001404194981 */ /* 0x00036a000c1e1500 */
[----:B-1----:R-:W-:Y:S02]  /*13d20*/  @P0 IMAD.MOV.U32 R4, RZ, RZ, R76 ;  /* 0x000000ffff040224 */ /* 0x002fe400078e004c */
[----:B------:R-:W-:-:S02]  /*13d30*/  @P0 IMAD.MOV.U32 R5, RZ, RZ, R81 ;  /* 0x000000ffff050224 */ /* 0x000fc400078e0051 */
[----:B0-----:R-:W4:Y:S04]  /*13d40*/  LDL.LU R81, [R1+0x5ac] ;  /* 0x0005ac0001517983 */ /* 0x001f280000300800 */
[----:B------:R0:W5:Y:S01]  /*13d50*/  @P0 LDG.E.U16 R41, desc[UR20][R4.64] ;  /* 0x0000001404290981 */ /* 0x000162000c1e1500 */
[----:B------:R-:W-:Y:S02]  /*13d60*/  ISETP.GT.AND P4, PT, R63, 0x2d, PT ;  /* 0x0000002d3f00780c */ /* 0x000fe40003f84270 */
[----:B------:R-:W-:Y:S02]  /*13d70*/  PRMT R26, RZ, 0x7610, R26 ;  /* 0x00007610ff1a7816 */ /* 0x000fe4000000001a */
[----:B------:R-:W-:Y:S02]  /*13d80*/  PRMT R35, RZ, 0x7610, R35 ;  /* 0x00007610ff237816 */ /* 0x000fe40000000023 */
[----:B------:R-:W-:-:S02]  /*13d90*/  PRMT R27, RZ, 0x7610, R27 ;  /* 0x00007610ff1b7816 */ /* 0x000fc4000000001b */
[----:B--2---:R-:W-:-:S05]  /*13da0*/  IADD3 R77, P5, PT, R77, R40, RZ ;  /* 0x000000284d4d7210 */ /* 0x004fca0007fbe0ff */
[----:B------:R1:W-:Y:S01]  /*13db0*/  STL [R1+0x590], R77 ;  /* 0x0005904d01007387 */ /* 0x0003e20000100800 */
[----:B---3--:R-:W-:-:S03]  /*13dc0*/  IMAD.X R78, R78, 0x1, R39, P5 ;  /* 0x000000014e4e7824 */ /* 0x008fc600028e0627 */
[----:B------:R-:W2:Y:S01]  /*13dd0*/  LDL.LU R76, [R1+0x5b8] ;  /* 0x0005b800014c7983 */ /* 0x000ea20000300800 */
[----:B----4-:R-:W-:Y:S01]  /*13de0*/  IADD3 R85, P0, PT, R85, R40, RZ ;  /* 0x0000002855557210 */ /* 0x010fe20007f1e0ff */
[----:B0-----:R-:W-:-:S04]  /*13df0*/  @P3 IMAD.MOV.U32 R4, RZ, RZ, R77 ;  /* 0x000000ffff043224 */ /* 0x001fc800078e004d */
[----:B------:R-:W-:Y:S01]  /*13e00*/  STL [R1+0x598], R85 ;  /* 0x0005985501007387 */ /* 0x000fe20000100800 */
[----:B------:R-:W-:-:S03]  /*13e10*/  @P3 IMAD.MOV.U32 R5, RZ, RZ, R78 ;  /* 0x000000ffff053224 */ /* 0x000fc600078e004e */
[----:B------:R0:W-:Y:S04]  /*13e20*/  STL [R1+0x58c], R78 ;  /* 0x00058c4e01007387 */ /* 0x0001e80000100800 */
[----:B-1----:R-:W3:Y:S04]  /*13e30*/  LDL.LU R77, [R1+0x5b4] ;  /* 0x0005b400014d7983 */ /* 0x002ee80000300800 */
[----:B------:R1:W5:Y:S01]  /*13e40*/  @P3 LDG.E.U16 R26, desc[UR20][R4.64] ;  /* 0x00000014041a3981 */ /* 0x000362000c1e1500 */
[----:B------:R-:W-:-:S05]  /*13e50*/  IMAD.X R86, R86, 0x1, R39, P0 ;  /* 0x0000000156567824 */ /* 0x000fca00000e0627 */
[----:B------:R4:W-:Y:S04]  /*13e60*/  STL [R1+0x594], R86 ;  /* 0x0005945601007387 */ /* 0x0009e80000100800 */
[----:B0-----:R-:W3:Y:S01]  /*13e70*/  LDL.LU R78, [R1+0x5c0] ;  /* 0x0005c000014e7983 */ /* 0x001ee20000300800 */
[----:B-1----:R-:W-:Y:S02]  /*13e80*/  @P4 IMAD.MOV.U32 R4, RZ, RZ, R85 ;  /* 0x000000ffff044224 */ /* 0x002fe400078e0055 */
[----:B------:R-:W-:Y:S01]  /*13e90*/  @P4 IMAD.MOV.U32 R5, RZ, RZ, R86 ;  /* 0x000000ffff054224 */ /* 0x000fe200078e0056 */
[C---:B------:R-:W-:Y:S01]  /*13ea0*/  ISETP.GT.AND P0, PT, R63.reuse, 0x2e, PT ;  /* 0x0000002e3f00780c */ /* 0x040fe20003f04270 */
[----:B------:R-:W3:Y:S01]  /*13eb0*/  LDL.LU R87, [R1+0x5bc] ;  /* 0x0005bc0001577983 */ /* 0x000ee20000300800 */
[----:B------:R-:W-:-:S03]  /*13ec0*/  ISETP.GT.AND P3, PT, R63, 0x2f, PT ;  /* 0x0000002f3f00780c */ /* 0x000fc60003f64270 */
[----:B------:R0:W5:Y:S01]  /*13ed0*/  @P4 LDG.E.U16 R35, desc[UR20][R4.64] ;  /* 0x0000001404234981 */ /* 0x000162000c1e1500 */
[----:B------:R-:W-:-:S05]  /*13ee0*/  IADD3 R79, P5, PT, R79, R40, RZ ;  /* 0x000000284f4f7210 */ /* 0x000fca0007fbe0ff */
[----:B------:R1:W-:Y:S01]  /*13ef0*/  STL [R1+0x5a0], R79 ;  /* 0x0005a04f01007387 */ /* 0x0003e20000100800 */
[----:B------:R-:W-:-:S03]  /*13f00*/  IMAD.X R84, R84, 0x1, R39, P5 ;  /* 0x0000000154547824 */ /* 0x000fc600028e0627 */
[----:B------:R-:W3:Y:S01]  /*13f10*/  LDL.LU R85, [R1+0x5c8] ;  /* 0x0005c80001557983 */ /* 0x000ee20000300800 */
[----:B------:R-:W-:Y:S01]  /*13f20*/  IADD3 R82, P4, PT, R82, R40, RZ ;  /* 0x0000002852527210 */ /* 0x000fe20007f9e0ff */
[----:B0-----:R-:W-:-:S04]  /*13f30*/  @P0 IMAD.MOV.U32 R4, RZ, RZ, R79 ;  /* 0x000000ffff040224 */ /* 0x001fc800078e004f */
[----:B------:R-:W-:Y:S01]  /*13f40*/  STL [R1+0x5a8], R82 ;  /* 0x0005a85201007387 */ /* 0x000fe20000100800 */
[----:B------:R-:W-:-:S03]  /*13f50*/  @P0 IMAD.MOV.U32 R5, RZ, RZ, R84 ;  /* 0x000000ffff050224 */ /* 0x000fc600078e0054 */
[----:B------:R0:W-:Y:S04]  /*13f60*/  STL [R1+0x59c], R84 ;  /* 0x00059c5401007387 */ /* 0x0001e80000100800 */
[----:B----4-:R-:W4:Y:S04]  /*13f70*/  LDL.LU R86, [R1+0x5c4] ;  /* 0x0005c40001567983 */ /* 0x010f280000300800 */
[----:B------:R0:W5:Y:S01]  /*13f80*/  @P0 LDG.E.U16 R27, desc[UR20][R4.64] ;  /* 0x00000014041b0981 */ /* 0x000162000c1e1500 */
[----:B------:R-:W-:-:S05]  /*13f90*/  IMAD.X R83, R83, 0x1, R39, P4 ;  /* 0x0000000153537824 */ /* 0x000fca00020e0627 */
[----:B------:R0:W-:Y:S01]  /*13fa0*/  STL [R1+0x5a4], R83 ;  /* 0x0005a45301007387 */ /* 0x0001e20000100800 */
[----:B------:R-:W-:-:S03]  /*13fb0*/  IADD3 R80, P5, PT, R80, R40, RZ ;  /* 0x0000002850507210 */ /* 0x000fc60007fbe0ff */
[----:B-1----:R-:W4:Y:S01]  /*13fc0*/  LDL.LU R79, [R1+0x5d0] ;  /* 0x0005d000014f7983 */ /* 0x002f220000300800 */
[----:B0-----:R-:W-:-:S03]  /*13fd0*/  @P3 IMAD.MOV.U32 R5, RZ, RZ, R83 ;  /* 0x000000ffff053224 */ /* 0x001fc600078e0053 */
[----:B------:R-:W4:Y:S01]  /*13fe0*/  LDL.LU R84, [R1+0x5cc] ;  /* 0x0005cc0001547983 */ /* 0x000f220000300800 */
[----:B------:R-:W-:-:S03]  /*13ff0*/  @P3 IMAD.MOV.U32 R4, RZ, RZ, R82 ;  /* 0x000000ffff043224 */ /* 0x000fc600078e0052 */
[----:B------:R0:W-:Y:S04]  /*14000*/  STL [R1+0x5b0], R80 ;  /* 0x0005b05001007387 */ /* 0x0001e80000100800 */
[----:B------:R-:W4:Y:S04]  /*14010*/  LDL.LU R83, [R1+0x5d4] ;  /* 0x0005d40001537983 */ /* 0x000f280000300800 */
[----:B------:R-:W4:Y:S01]  /*14020*/  LDL.LU R82, [R1+0x5d8] ;  /* 0x0005d80001527983 */ /* 0x000f220000300800 */
[----:B------:R-:W-:Y:S02]  /*14030*/  PRMT R34, RZ, 0x7610, R34 ;  /* 0x00007610ff227816 */ /* 0x000fe40000000022 */
[----:B------:R-:W-:-:S02]  /*14040*/  ISETP.GT.AND P4, PT, R63, 0x30, PT ;  /* 0x000000303f00780c */ /* 0x000fc40003f84270 */
[----:B------:R-:W-:Y:S02]  /*14050*/  ISETP.GT.AND P0, PT, R63, 0x31, PT ;  /* 0x000000313f00780c */ /* 0x000fe40003f04270 */
[----:B------:R1:W5:Y:S01]  /*14060*/  @P3 LDG.E.U16 R34, desc[UR20][R4.64] ;  /* 0x0000001404223981 */ /* 0x000362000c1e1500 */
[----:B------:R-:W-:Y:S01]  /*14070*/  IMAD.X R81, R81, 0x1, R39, P5 ;  /* 0x0000000151517824 */ /* 0x000fe200028e0627 */
[----:B------:R-:W-:-:S07]  /*14080*/  PRMT R28, RZ, 0x7610, R28 ;  /* 0x00007610ff1c7816 */ /* 0x000fce000000001c */
[----:B-1----:R-:W-:Y:S02]  /*14090*/  @P4 IMAD.MOV.U32 R4, RZ, RZ, R80 ;  /* 0x000000ffff044224 */ /* 0x002fe400078e0050 */
        /* <DEDUP_REMOVED lines=8> */
[----:B------:R2:W-:Y:S04]  /*14120*/  STL [R1+0x5ac], R81 ;  /* 0x0005ac5101007387 */ /* 0x0005e80000100800 */
[----:B0-----:R-:W4:Y:S01]  /*14130*/  LDL.LU R80, [R1+0x5e0] ;  /* 0x0005e00001507983 */ /* 0x001f220000300800 */
[----:B---3--:R-:W-:Y:S01]  /*14140*/  IMAD.X R77, R77, 0x1, R39, P3 ;  /* 0x000000014d4d7824 */ /* 0x008fe200018e0627 */
[----:B------:R-:W-:Y:S01]  /*14150*/  ISETP.GT.AND P3, PT, R63, 0x32, PT ;  /* 0x000000323f00780c */ /* 0x000fe20003f64270 */
[----:B-1----:R-:W-:-:S03]  /*14160*/  @P0 IMAD.MOV.U32 R4, RZ, RZ, R76 ;  /* 0x000000ffff040224 */ /* 0x002fc600078e004c */
[----:B------:R0:W-:Y:S01]  /*14170*/  STL [R1+0x5b4], R77 ;  /* 0x0005b44d01007387 */ /* 0x0001e20000100800 */
[----:B------:R-:W-:-:S03]  /*14180*/  @P0 IMAD.MOV.U32 R5, RZ, RZ, R77 ;  /* 0x000000ffff050224 */ /* 0x000fc600078e004d */
[----:B--2---:R-:W2:Y:S04]  /*14190*/  LDL.LU R81, [R1+0x5dc] ;  /* 0x0005dc0001517983 */ /* 0x004ea80000300800 */
[----:B------:R1:W5:Y:S01]  /*141a0*/  @P0 LDG.E.U16 R33, desc[UR20][R4.64] ;  /* 0x0000001404210981 */ /* 0x000362000c1e1500 */
[----:B------:R-:W-:-:S05]  /*141b0*/  IADD3 R78, P5, PT, R78, R40, RZ ;  /* 0x000000284e4e7210 */ /* 0x000fca0007fbe0ff */
[----:B------:R3:W-:Y:S04]  /*141c0*/  STL [R1+0x5c0], R78 ;  /* 0x0005c04e01007387 */ /* 0x0007e80000100800 */
[----:B0-----:R-:W2:Y:S04]  /*141d0*/  LDL.LU R77, [R1+0x5e4] ;  /* 0x0005e400014d7983 */ /* 0x001ea80000300800 */
[----:B------:R-:W2:Y:S01]  /*141e0*/  LDL.LU R76, [R1+0x5e8] ;  /* 0x0005e800014c7983 */ /* 0x000ea20000300800 */
[----:B------:R-:W-:Y:S02]  /*141f0*/  IMAD.X R87, R87, 0x1, R39, P5 ;  /* 0x0000000157577824 */ /* 0x000fe400028e0627 */
[----:B-1----:R-:W-:-:S02]  /*14200*/  @P3 IMAD.MOV.U32 R4, RZ, RZ, R78 ;  /* 0x000000ffff043224 */ /* 0x002fc400078e004e */
[----:B------:R-:W-:Y:S01]  /*14210*/  @P3 IMAD.MOV.U32 R5, RZ, RZ, R87 ;  /* 0x000000ffff053224 */ /* 0x000fe200078e0057 */
[----:B------:R-:W-:-:S04]  /*14220*/  IADD3 R85, P0, PT, R85, R40, RZ ;  /* 0x0000002855557210 */ /* 0x000fc80007f1e0ff */
[----:B------:R0:W5:Y:S04]  /*14230*/  @P3 LDG.E.U16 R32, desc[UR20][R4.64] ;  /* 0x0000001404203981 */ /* 0x000168000c1e1500 */
[----:B------:R-:W-:Y:S04]  /*14240*/  STL [R1+0x5c8], R85 ;  /* 0x0005c85501007387 */ /* 0x000fe80000100800 */
[----:B------:R-:W-:Y:S01]  /*14250*/  STL [R1+0x5bc], R87 ;  /* 0x0005bc5701007387 */ /* 0x000fe20000100800 */
[----:B0-----:R-:W-:-:S03]  /*14260*/  @P4 IMAD.MOV.U32 R4, RZ, RZ, R85 ;  /* 0x000000ffff044224 */ /* 0x001fc600078e0055 */
[----:B---3--:R-:W3:Y:S01]  /*14270*/  LDL.LU R78, [R1+0x5f0] ;  /* 0x0005f000014e7983 */ /* 0x008ee20000300800 */
[----:B----4-:R-:W-:Y:S01]  /*14280*/  IMAD.X R86, R86, 0x1, R39, P0 ;  /* 0x0000000156567824 */ /* 0x010fe200000e0627 */
[----:B------:R-:W-:-:S03]  /*14290*/  ISETP.GT.AND P0, PT, R63, 0x34, PT ;  /* 0x000000343f00780c */ /* 0x000fc60003f04270 */
[----:B------:R-:W-:Y:S01]  /*142a0*/  @P4 IMAD.MOV.U32 R5, RZ, RZ, R86 ;  /* 0x000000ffff054224 */ /* 0x000fe200078e0056 */
[----:B------:R-:W-:Y:S04]  /*142b0*/  STL [R1+0x5c4], R86 ;  /* 0x0005c45601007387 */ /* 0x000fe80000100800 */
[----:B------:R0:W5:Y:S04]  /*142c0*/  @P4 LDG.E.U16 R29, desc[UR20][R4.64] ;  /* 0x00000014041d4981 */ /* 0x000168000c1e1500 */
[----:B------:R-:W4:Y:S01]  /*142d0*/  LDL.LU R88, [R1+0x5f8] ;  /* 0x0005f80001587983 */ /* 0x000f220000300800 */
[----:B------:R-:W-:-:S05]  /*142e0*/  IADD3 R79, P5, PT, R79, R40, RZ ;  /* 0x000000284f4f7210 */ /* 0x000fca0007fbe0ff */
[----:B------:R-:W-:Y:S01]  /*142f0*/  IMAD.X R84, R84, 0x1, R39, P5 ;  /* 0x0000000154547824 */ /* 0x000fe200028e0627 */
[----:B------:R1:W-:Y:S01]  /*14300*/  STL [R1+0x5d0], R79 ;  /* 0x0005d04f01007387 */ /* 0x0003e20000100800 */
[----:B0-----:R-:W-:Y:S01]  /*14310*/  @P0 IMAD.MOV.U32 R4, RZ, RZ, R79 ;  /* 0x000000ffff040224 */ /* 0x001fe200078e004f */
[----:B------:R-:W-:-:S05]  /*14320*/  IADD3 R82, P4, PT, R82, R40, RZ ;  /* 0x0000002852527210 */ /* 0x000fca0007f9e0ff */
[----:B------:R-:W-:Y:S01]  /*14330*/  STL [R1+0x5d8], R82 ;  /* 0x0005d85201007387 */ /* 0x000fe20000100800 */
[----:B------:R-:W-:-:S03]  /*14340*/  IMAD.X R83, R83, 0x1, R39, P4 ;  /* 0x0000000153537824 */ /* 0x000fc600020e0627 */
[----:B------:R0:W-:Y:S04]  /*14350*/  STL [R1+0x5cc], R84 ;  /* 0x0005cc5401007387 */ /* 0x0001e80000100800 */
[----:B-1----:R-:W4:Y:S04]  /*14360*/  LDL.LU R79, [R1+0x5ec] ;  /* 0x0005ec00014f7983 */ /* 0x002f280000300800 */
[----:B------:R1:W-:Y:S04]  /*14370*/  STL [R1+0x5d4], R83 ;  /* 0x0005d45301007387 */ /* 0x0003e80000100800 */
[----:B------:R-:W4:Y:S01]  /*14380*/  LDL.LU R89, [R1+0x5f4] ;  /* 0x0005f40001597983 */ /* 0x000f220000300800 */
[----:B------:R-:W-:Y:S01]  /*14390*/  ISETP.GT.AND P3, PT, R63, 0x35, PT ;  /* 0x000000353f00780c */ /* 0x000fe20003f64270 */
[----:B------:R-:W-:Y:S01]  /*143a0*/  @P0 IMAD.MOV.U32 R5, RZ, RZ, R84 ;  /* 0x000000ffff050224 */ /* 0x000fe200078e0054 */
[----:B------:R-:W-:Y:S01]  /*143b0*/  PRMT R30, RZ, 0x7610, R30 ;  /* 0x00007610ff1e7816 */ /* 0x000fe2000000001e */
[----:B------:R-:W4:Y:S01]  /*143c0*/  LDL.LU R86, [R1+0x600] ;  /* 0x0006000001567983 */ /* 0x000f220000300800 */
[----:B------:R-:W-:-:S04]  /*143d0*/  PRMT R31, RZ, 0x7610, R31 ;  /* 0x00007610ff1f7816 */ /* 0x000fc8000000001f */
[----:B------:R0:W5:Y:S05]  /*143e0*/  @P0 LDG.E.U16 R30, desc[UR20][R4.64] ;  /* 0x00000014041e0981 */ /* 0x00016a000c1e1500 */
[----:B0-----:R-:W-:Y:S02]  /*143f0*/  @P3 IMAD.MOV.U32 R4, RZ, RZ, R82 ;  /* 0x000000ffff043224 */ /* 0x001fe400078e0052 */
[----:B------:R-:W-:-:S05]  /*14400*/  @P3 IMAD.MOV.U32 R5, RZ, RZ, R83 ;  /* 0x000000ffff053224 */ /* 0x000fca00078e0053 */
[----:B------:R0:W5:Y:S01]  /*14410*/  @P3 LDG.E.U16 R31, desc[UR20][R4.64] ;  /* 0x00000014041f3981 */ /* 0x000162000c1e1500 */
[C---:B------:R-:W-:Y:S02]  /*14420*/  ISETP.GT.AND P4, PT, R63.reuse, 0x36, PT ;  /* 0x000000363f00780c */ /* 0x040fe40003f84270 */
[----:B------:R-:W-:Y:S02]  /*14430*/  ISETP.GT.AND P0, PT, R63, 0x37, PT ;  /* 0x000000373f00780c */ /* 0x000fe40003f04270 */
[----:B------:R-:W-:Y:S02]  /*14440*/  PRMT R66, RZ, 0x7610, R66 ;  /* 0x00007610ff427816 */ /* 0x000fe40000000042 */
[----:B------:R-:W-:Y:S02]  /*14450*/  PRMT R67, RZ, 0x7610, R67 ;  /* 0x00007610ff437816 */ /* 0x000fe40000000043 */
[----:B------:R-:W-:-:S05]  /*14460*/  IADD3 R80, P5, PT, R80, R40, RZ ;  /* 0x0000002850507210 */ /* 0x000fca0007fbe0ff */
[----:B------:R-:W-:Y:S04]  /*14470*/  STL [R1+0x5e0], R80 ;  /* 0x0005e05001007387 */ /* 0x000fe80000100800 */
[----:B------:R-:W4:Y:S01]  /*14480*/  LDL.LU R84, [R1+0x608] ;  /* 0x0006080001547983 */ /* 0x000f220000300800 */
[----:B--2---:R-:W-:Y:S02]  /*14490*/  IMAD.X R81, R81, 0x1, R39, P5 ;  /* 0x0000000151517824 */ /* 0x004fe400028e0627 */
[----:B0-----:R-:W-:Y:S02]  /*144a0*/  @P4 IMAD.MOV.U32 R4, RZ, RZ, R80 ;  /* 0x000000ffff044224 */ /* 0x001fe400078e0050 */
[----:B------:R-:W-:-:S05]  /*144b0*/  @P4 IMAD.MOV.U32 R5, RZ, RZ, R81 ;  /* 0x000000ffff054224 */ /* 0x000fca00078e0051 */
[----:B------:R0:W5:Y:S01]  /*144c0*/  @P4 LDG.E.U16 R66, desc[UR20][R4.64] ;  /* 0x0000001404424981 */ /* 0x000162000c1e1500 */
[----:B------:R-:W-:-:S05]  /*144d0*/  IADD3 R76, P3, PT, R76, R40, RZ ;  /* 0x000000284c4c7210 */ /* 0x000fca0007f7e0ff */
[----:B------:R-:W-:Y:S01]  /*144e0*/  STL [R1+0x5e8], R76 ;  /* 0x0005e84c01007387 */ /* 0x000fe20000100800 */
[----:B------:R-:W-:-:S03]  /*144f0*/  IMAD.X R77, R77, 0x1, R39, P3 ;  /* 0x000000014d4d7824 */ /* 0x000fc600018e0627 */
[----:B------:R2:W-:Y:S04]  /*14500*/  STL [R1+0x5dc], R81 ;  /* 0x0005dc5101007387 */ /* 0x0005e80000100800 */
[----:B------:R-:W4:Y:S04]  /*14510*/  LDL.LU R87, [R1+0x5fc] ;  /* 0x0005fc0001577983 */ /* 0x000f280000300800 */
[----:B------:R0:W-:Y:S04]  /*14520*/  STL [R1+0x5e4], R77 ;  /* 0x0005e44d01007387 */ /* 0x0001e80000100800 */
[----:B------:R-:W4:Y:S01]  /*14530*/  LDL.LU R85, [R1+0x604] ;  /* 0x0006040001557983 */ /* 0x000f220000300800 */
[----:B---3--:R-:W-:-:S03]  /*14540*/  IADD3 R78, P5, PT, R78, R40, RZ ;  /* 0x000000284e4e7210 */ /* 0x008fc60007fbe0ff */
[----:B------:R-:W3:Y:S01]  /*14550*/  LDL.LU R82, [R1+0x610] ;  /* 0x0006100001527983 */ /* 0x000ee20000300800 */
[----:B------:R-:W-:Y:S01]  /*14560*/  ISETP.GT.AND P3, PT, R63, 0x38, PT ;  /* 0x000000383f00780c */ /* 0x000fe20003f64270 */
[----:B0-----:R-:W-:Y:S02]  /*14570*/  @P0 IMAD.MOV.U32 R4, RZ, RZ, R76 ;  /* 0x000000ffff040224 */ /* 0x001fe400078e004c */
[----:B-1----:R-:W3:Y:S01]  /*14580*/  LDL.LU R83, [R1+0x60c] ;  /* 0x00060c0001537983 */ /* 0x002ee20000300800 */
[----:B------:R-:W-:-:S03]  /*14590*/  @P0 IMAD.MOV.U32 R5, RZ, RZ, R77 ;  /* 0x000000ffff050224 */ /* 0x000fc600078e004d */
[----:B------:R-:W-:Y:S04]  /*145a0*/  STL [R1+0x5f0], R78 ;  /* 0x0005f04e01007387 */ /* 0x000fe80000100800 */
[----:B--2---:R-:W2:Y:S04]  /*145b0*/  LDL.LU R81, [R1+0x614] ;  /* 0x0006140001517983 */ /* 0x004ea80000300800 */
[----:B------:R-:W2:Y:S04]  /*145c0*/  LDL.LU R80, [R1+0x618] ;  /* 0x0006180001507983 */ /* 0x000ea80000300800 */
[----:B------:R0:W5:Y:S01]  /*145d0*/  @P0 LDG.E.U16 R67, desc[UR20][R4.64] ;  /* 0x0000001404430981 */ /* 0x000162000c1e1500 */
[----:B----4-:R-:W-:-:S03]  /*145e0*/  IADD3 R88, P0, PT, R88, R40, RZ ;  /* 0x0000002858587210 */ /* 0x010fc60007f1e0ff */
[----:B------:R-:W4:Y:S04]  /*145f0*/  LDL.LU R76, [R1+0x620] ;  /* 0x00062000014c7983 */ /* 0x000f280000300800 */
[----:B------:R-:W4:Y:S04]  /*14600*/  LDL.LU R77, [R1+0x628] ;  /* 0x00062800014d7983 */ /* 0x000f280000300800 */
[----:B------:R-:W-:Y:S01]  /*14610*/  STL [R1+0x5f8], R88 ;  /* 0x0005f85801007387 */ /* 0x000fe20000100800 */
[----:B0-----:R-:W-:Y:S02]  /*14620*/  @P3 IMAD.MOV.U32 R4, RZ, RZ, R78 ;  /* 0x000000ffff043224 */ /* 0x001fe400078e004e */
[----:B------:R-:W-:-:S04]  /*14630*/  IMAD.X R79, R79, 0x1, R39, P5 ;  /* 0x000000014f4f7824 */ /* 0x000fc800028e0627 */
[----:B------:R-:W-:Y:S01]  /*14640*/  @P3 IMAD.MOV.U32 R5, RZ, RZ, R79 ;  /* 0x000000ffff053224 */ /* 0x000fe200078e004f */
[----:B------:R0:W-:Y:S01]  /*14650*/  STL [R1+0x5ec], R79 ;  /* 0x0005ec4f01007387 */ /* 0x0001e20000100800 */
[----:B------:R-:W-:-:S03]  /*14660*/  IMAD.X R89, R89, 0x1, R39, P0 ;  /* 0x0000000159597824 */ /* 0x000fc600000e0627 */
[----:B0-----:R-:W4:Y:S04]  /*14670*/  LDL.LU R79, [R1+0x61c] ;  /* 0x00061c00014f7983 */ /* 0x001f280000300800 */
[----:B------:R-:W-:Y:S04]  /*14680*/  STL [R1+0x5f4], R89 ;  /* 0x0005f45901007387 */ /* 0x000fe80000100800 */
[----:B------:R-:W4:Y:S01]  /*14690*/  LDL.LU R78, [R1+0x624] ;  /* 0x00062400014e7983 */ /* 0x000f220000300800 */
[----:B------:R-:W-:Y:S02]  /*146a0*/  ISETP.GT.AND P4, PT, R63, 0x39, PT ;  /* 0x000000393f00780c */ /* 0x000fe40003f84270 */
[----:B------:R-:W-:-:S02]  /*146b0*/  PRMT R68, RZ, 0x7610, R68 ;  /* 0x00007610ff447816 */ /* 0x000fc40000000044 */
[C---:B------:R-:W-:Y:S02]  /*146c0*/  ISETP.GT.AND P0, PT, R63.reuse, 0x3a, PT ;  /* 0x0000003a3f00780c */ /* 0x040fe40003f04270 */
[----:B------:R-:W-:Y:S02]  /*146d0*/  PRMT R69, RZ, 0x7610, R69 ;  /* 0x00007610ff457816 */ /* 0x000fe40000000045 */
[----:B------:R0:W5:Y:S01]  /*146e0*/  @P3 LDG.E.U16 R68, desc[UR20][R4.64] ;  /* 0x0000001404443981 */ /* 0x000162000c1e1500 */
[----:B------:R-:W-:Y:S02]  /*146f0*/  IADD3 R86, P5, PT, R86, R40, RZ ;  /* 0x0000002856567210 */ /* 0x000fe40007fbe0ff */
[----:B------:R-:W-:Y:S02]  /*14700*/  ISETP.GT.AND P3, PT, R63, 0x3b, PT ;  /* 0x0000003b3f00780c */ /* 0x000fe40003f64270 */
[----:B0-----:R-:W-:Y:S02]  /*14710*/  @P4 IMAD.MOV.U32 R4, RZ, RZ, R88 ;  /* 0x000000ffff044224 */ /* 0x001fe400078e0058 */
[----:B------:R-:W-:Y:S01]  /*14720*/  @P4 IMAD.MOV.U32 R5, RZ, RZ, R89 ;  /* 0x000000ffff054224 */ /* 0x000fe200078e0059 */
[----:B------:R-:W-:-:S04]  /*14730*/  PRMT R70, RZ, 0x7610, R70 ;  /* 0x00007610ff467816 */ /* 0x000fc80000000046 */
[----:B------:R0:W5:Y:S01]  /*14740*/  @P4 LDG.E.U16 R69, desc[UR20][R4.64] ;  /* 0x0000001404454981 */ /* 0x000162000c1e1500 */
[----:B------:R-:W-:Y:S01]  /*14750*/  PRMT R71, RZ, 0x7610, R71 ;  /* 0x00007610ff477816 */ /* 0x000fe20000000047 */
[----:B0-----:R-:W-:Y:S01]  /*14760*/  @P0 IMAD.MOV.U32 R4, RZ, RZ, R86 ;  /* 0x000000ffff040224 */ /* 0x001fe200078e0056 */
[----:B------:R-:W-:Y:S02]  /*14770*/  PRMT R72, RZ, 0x7610, R72 ;  /* 0x00007610ff487816 */ /* 0x000fe40000000048 */
[----:B------:R-:W-:Y:S02]  /*14780*/  PRMT R75, RZ, 0x7610, R75 ;  /* 0x00007610ff4b7816 */ /* 0x000fe4000000004b */
[----:B------:R-:W-:Y:S01]  /*14790*/  PRMT R73, RZ, 0x7610, R73 ;  /* 0x00007610ff497816 */ /* 0x000fe20000000049 */
[----:B------:R-:W-:Y:S01]  /*147a0*/  USHF.L.U32 UR4, UR4, 0x1f, URZ ;  /* 0x0000001f04047899 */ /* 0x000fe200080006ff */
[----:B------:R-:W-:Y:S01]  /*147b0*/  PRMT R74, RZ, 0x7610, R74 ;  /* 0x00007610ff4a7816 */ /* 0x000fe2000000004a */
[----:B------:R-:W-:Y:S01]  /*147c0*/  STL [R1+0x600], R86 ;  /* 0x0006005601007387 */ /* 0x000fe20000100800 */
[----:B------:R-:W-:Y:S01]  /*147d0*/  IADD3 R84, P4, PT, R84, R40, RZ ;  /* 0x0000002854547210 */ /* 0x000fe20007f9e0ff */
[----:B------:R-:W-:-:S04]  /*147e0*/  IMAD.X R87, R87, 0x1, R39, P5 ;  /* 0x0000000157577824 */ /* 0x000fc800028e0627 */
[----:B------:R-:W-:Y:S01]  /*147f0*/  @P0 IMAD.MOV.U32 R5, RZ, RZ, R87 ;  /* 0x000000ffff050224 */ /* 0x000fe200078e0057 */
[----:B------:R-:W-:Y:S01]  /*14800*/  ISETP.GT.AND P5, PT, R63, 0x3c, PT ;  /* 0x0000003c3f00780c */ /* 0x000fe20003fa4270 */
[----:B------:R-:W-:-:S03]  /*14810*/  IMAD.X R85, R85, 0x1, R39, P4 ;  /* 0x0000000155557824 */ /* 0x000fc600020e0627 */
[----:B------:R0:W5:Y:S01]  /*14820*/  @P0 LDG.E.U16 R70, desc[UR20][R4.64] ;  /* 0x0000001404460981 */ /* 0x000162000c1e1500 */
[----:B---3--:R-:W-:Y:S01]  /*14830*/  IADD3 R82, P4, PT, R82, R40, RZ ;  /* 0x0000002852527210 */ /* 0x008fe20007f9e0ff */
[----:B0-----:R-:W-:Y:S02]  /*14840*/  @P3 IMAD.MOV.U32 R4, RZ, RZ, R84 ;  /* 0x000000ffff043224 */ /* 0x001fe400078e0054 */
[----:B------:R-:W-:Y:S02]  /*14850*/  @P3 IMAD.MOV.U32 R5, RZ, RZ, R85 ;  /* 0x000000ffff053224 */ /* 0x000fe400078e0055 */
[----:B------:R-:W-:-:S03]  /*14860*/  IMAD.X R83, R83, 0x1, R39, P4 ;  /* 0x0000000153537824 */ /* 0x000fc600020e0627 */
[----:B------:R0:W5:Y:S01]  /*14870*/  @P3 LDG.E.U16 R71, desc[UR20][R4.64] ;  /* 0x0000001404473981 */ /* 0x000162000c1e1500 */
[C---:B------:R-:W-:Y:S02]  /*14880*/  ISETP.GT.AND P3, PT, R63.reuse, 0x3d, PT ;  /* 0x0000003d3f00780c */ /* 0x040fe40003f64270 */
[-C--:B--2---:R-:W-:Y:S02]  /*14890*/  IADD3 R80, P4, PT, R80, R40.reuse, RZ ;  /* 0x0000002850507210 */ /* 0x084fe40007f9e0ff */
[----:B------:R-:W-:Y:S01]  /*148a0*/  ISETP.GT.AND P0, PT, R63, 0x3e, PT ;  /* 0x0000003e3f00780c */ /* 0x000fe20003f04270 */
[----:B0-----:R-:W-:Y:S02]  /*148b0*/  @P5 IMAD.MOV.U32 R4, RZ, RZ, R82 ;  /* 0x000000ffff045224 */ /* 0x001fe400078e0052 */
[----:B------:R-:W-:Y:S01]  /*148c0*/  @P5 IMAD.MOV.U32 R5, RZ, RZ, R83 ;  /* 0x000000ffff055224 */ /* 0x000fe200078e0053 */
[----:B----4-:R-:W-:Y:S01]  /*148d0*/  IADD3 R76, P6, PT, R76, R40, RZ ;  /* 0x000000284c4c7210 */ /* 0x010fe20007fde0ff */
[----:B------:R-:W-:-:S03]  /*148e0*/  IMAD.X R81, R81, 0x1, R39, P4 ;  /* 0x0000000151517824 */ /* 0x000fc600020e0627 */
[----:B------:R0:W5:Y:S01]  /*148f0*/  @P5 LDG.E.U16 R72, desc[UR20][R4.64] ;  /* 0x0000001404485981 */ /* 0x000162000c1e1500 */
[----:B------:R-:W-:Y:S02]  /*14900*/  ISETP.GT.AND P5, PT, R63, 0x3f, PT ;  /* 0x0000003f3f00780c */ /* 0x000fe40003fa4270 */
[----:B------:R-:W-:Y:S01]  /*14910*/  IADD3 R77, P4, PT, R77, R40, RZ ;  /* 0x000000284d4d7210 */ /* 0x000fe20007f9e0ff */
[----:B0-----:R-:W-:Y:S02]  /*14920*/  @P3 IMAD.MOV.U32 R4, RZ, RZ, R80 ;  /* 0x000000ffff043224 */ /* 0x001fe400078e0050 */
[----:B------:R-:W-:-:S05]  /*14930*/  @P3 IMAD.MOV.U32 R5, RZ, RZ, R81 ;  /* 0x000000ffff053224 */ /* 0x000fca00078e0051 */
[----:B------:R0:W5:Y:S02]  /*14940*/  @P3 LDG.E.U16 R75, desc[UR20][R4.64] ;  /* 0x00000014044b3981 */ /* 0x000164000c1e1500 */
[----:B0-----:R-:W-:Y:S02]  /*14950*/  @P0 IMAD.MOV.U32 R4, RZ, RZ, R76 ;  /* 0x000000ffff040224 */ /* 0x001fe400078e004c */
[----:B------:R-:W-:-:S04]  /*14960*/  IMAD.X R79, R79, 0x1, R39, P6 ;  /* 0x000000014f4f7824 */ /* 0x000fc800030e0627 */
[----:B------:R-:W-:Y:S02]  /*14970*/  @P0 IMAD.MOV.U32 R5, RZ, RZ, R79 ;  /* 0x000000ffff050224 */ /* 0x000fe400078e004f */
[----:B------:R-:W-:-:S03]  /*14980*/  IMAD.X R78, R78, 0x1, R39, P4 ;  /* 0x000000014e4e7824 */ /* 0x000fc600020e0627 */
[----:B------:R0:W5:Y:S02]  /*14990*/  @P0 LDG.E.U16 R73, desc[UR20][R4.64] ;  /* 0x0000001404490981 */ /* 0x000164000c1e1500 */
[----:B0-----:R-:W-:Y:S02]  /*149a0*/  @P5 IMAD.MOV.U32 R4, RZ, RZ, R77 ;  /* 0x000000ffff045224 */ /* 0x001fe400078e004d */
[----:B------:R-:W-:Y:S01]  /*149b0*/  @P5 IMAD.MOV.U32 R5, RZ, RZ, R78 ;  /* 0x000000ffff055224 */ /* 0x000fe200078e004e */
[----:B------:R-:W-:Y:S04]  /*149c0*/  STL [R1+0x608], R84 ;  /* 0x0006085401007387 */ /* 0x000fe80000100800 */
[----:B------:R0:W5:Y:S04]  /*149d0*/  @P5 LDG.E.U16 R74, desc[UR20][R4.64] ;  /* 0x00000014044a5981 */ /* 0x000168000c1e1500 */
[----:B------:R-:W-:Y:S01]  /*149e0*/  STL [R1+0x5fc], R87 ;  /* 0x0005fc5701007387 */ /* 0x000fe20000100800 */
[----:B0-----:R-:W-:-:S03]  /*149f0*/  IMAD.U32 R5, RZ, RZ, UR4 ;  /* 0x00000004ff057e24 */ /* 0x001fc6000f8e00ff */
[----:B------:R-:W-:Y:S01]  /*14a00*/  STL [R1+0x604], R85 ;  /* 0x0006045501007387 */ /* 0x000fe20000100800 */
[----:B------:R-:W0:Y:S03]  /*14a10*/  SYNCS.PHASECHK.TRANS64.TRYWAIT P3, [UR6], R5 ;  /* 0x00000005ff0075a7 */ /* 0x000e260008061106 */
[----:B------:R-:W-:Y:S04]  /*14a20*/  STL [R1+0x610], R82 ;  /* 0x0006105201007387 */ /* 0x000fe80000100800 */
[----:B------:R-:W-:Y:S04]  /*14a30*/  STL [R1+0x60c], R83 ;  /* 0x00060c5301007387 */ /* 0x000fe80000100800 */
[----:B------:R-:W-:Y:S04]  /*14a40*/  STL [R1+0x618], R80 ;  /* 0x0006185001007387 */ /* 0x000fe80000100800 */
[----:B------:R1:W-:Y:S02]  /*14a50*/  STL [R1+0x620], R76 ;  /* 0x0006204c01007387 */ /* 0x0003e40000100800 */
[----:B-1----:R-:W1:Y:S02]  /*14a60*/  S2R R76, SR_TID.X ;  /* 0x00000000004c7919 */ /* 0x002e640000002100 */
[----:B------:R2:W-:Y:S04]  /*14a70*/  STL [R1+0x614], R81 ;  /* 0x0006145101007387 */ /* 0x0005e80000100800 */
[----:B------:R2:W-:Y:S04]  /*14a80*/  STL [R1+0x628], R77 ;  /* 0x0006284d01007387 */ /* 0x0005e80000100800 */
[----:B------:R2:W-:Y:S04]  /*14a90*/  STL [R1+0x61c], R79 ;  /* 0x00061c4f01007387 */ /* 0x0005e80000100800 */
[----:B------:R2:W-:Y:S01]  /*14aa0*/  STL [R1+0x624], R78 ;  /* 0x0006244e01007387 */ /* 0x0005e20000100800 */
[----:B------:R-:W-:-:S02]  /*14ab0*/  PRMT R4, R64, 0x5410, R65 ;  /* 0x0000541040047816 */ /* 0x000fc40000000041 */
[----:B-1----:R-:W-:-:S04]  /*14ac0*/  LOP3.LUT R76, R76, 0x3f, RZ, 0xc0, !PT ;  /* 0x0000003f4c4c7812 */ /* 0x002fc800078ec0ff */
[----:B------:R-:W-:Y:S01]  /*14ad0*/  ISETP.GE.AND P0, PT, R76, R63, PT ;  /* 0x0000003f4c00720c */ /* 0x000fe20003f06270 */
[----:B0-2---:R-:W-:-:S12]  /*14ae0*/  @!P3 BRA `(.L_x_9) ;  /* 0x000001100050b947 */ /* 0x005fd80003800000 */
.L_x_17:
[----:B------:R0:W-:Y:S04]  /*14af0*/  STL [R1+0x68c], R109 ;  /* 0x00068c6d01007387 */ /* 0x0001e80000100800 */
[----:B0-----:R-:W2:Y:S04]  /*14b00*/  LDL.LU R109, [R1+0x34] ;  /* 0x00003400016d7983 */ /* 0x001ea80000300800 */
[----:B------:R-:W3:Y:S04]  /*14b10*/  LDL.LU R63, [R1+0x4c] ;  /* 0x00004c00013f7983 */ /* 0x000ee80000300800 */
[----:B------:R0:W-:Y:S04]  /*14b20*/  STL [R1+0x688], R111 ;  /* 0x0006886f01007387 */ /* 0x0001e80000100800 */
[----:B0-----:R-:W4:Y:S04]  /*14b30*/  LDL.LU R111, [R1+0x3c] ;  /* 0x00003c00016f7983 */ /* 0x001f280000300800 */
[----:B------:R-:W-:Y:S04]  /*14b40*/  STL [R1+0x684], R113 ;  /* 0x0006847101007387 */ /* 0x000fe80000100800 */
[----:B------:R0:W-:Y:S04]  /*14b50*/  STL [R1+0x680], R115 ;  /* 0x0006807301007387 */ /* 0x0001e80000100800 */
[----:B0-----:R-:W2:Y:S04]  /*14b60*/  LDL.LU R115, [R1+0x44] ;  /* 0x0000440001737983 */ /* 0x001ea80000300800 */
[----:B------:R0:W-:Y:S04]  /*14b70*/  STL [R1+0x67c], R117 ;  /* 0x00067c7501007387 */ /* 0x0001e80000100800 */
[----:B0-----:R-:W2:Y:S04]  /*14b80*/  LDL.LU R117, [R1+0x518] ;  /* 0x0005180001757983 */ /* 0x001ea80000300800 */
[----:B------:R0:W-:Y:S01]  /*14b90*/  STL [R1+0x678], R119 ;  /* 0x0006787701007387 */ /* 0x0001e20000100800 */
[----:B-----5:R-:W-:-:S03]  /*14ba0*/  PRMT R19, R19, 0x5410, R47 ;  /* 0x0000541013137816 */ /* 0x020fc6000000002f */
[----:B0-----:R-:W3:Y:S04]  /*14bb0*/  LDL.LU R119, [R1+0x38] ;  /* 0x0000380001777983 */ /* 0x001ee80000300800 */
[----:B------:R0:W-:Y:S01]  /*14bc0*/  STL [R1+0x674], R121 ;  /* 0x0006747901007387 */ /* 0x0001e20000100800 */
[----:B------:R-:W-:Y:S02]  /*14bd0*/  PRMT R26, R26, 0x5410, R35 ;  /* 0x000054101a1a7816 */ /* 0x000fe40000000023 */
[----:B------:R-:W-:Y:S01]  /*14be0*/  PRMT R27, R27, 0x5410, R34 ;  /* 0x000054101b1b7816 */ /* 0x000fe20000000022 */
[----:B0-----:R-:W3:Y:S04]  /*14bf0*/  LDL.LU R121, [R1+0x48] ;  /* 0x0000480001797983 */ /* 0x001ee80000300800 */
[----:B------:R0:W-:Y:S01]  /*14c00*/  STL [R1+0x670], R123 ;  /* 0x0006707b01007387 */ /* 0x0001e20000100800 */
[----:B------:R-:W-:-:S02]  /*14c10*/  PRMT R28, R28, 0x5410, R33 ;  /* 0x000054101c1c7816 */ /* 0x000fc40000000021 */
[----:B------:R-:W-:Y:S02]  /*14c20*/  PRMT R29, R32, 0x5410, R29 ;  /* 0x00005410201d7816 */ /* 0x000fe4000000001d */
[----:B------:R-:W-:Y:S01]  /*14c30*/  PRMT R30, R30, 0x5410, R31 ;  /* 0x000054101e1e7816 */ /* 0x000fe2000000001f */
[----:B0-----:R-:W3:Y:S01]  /*14c40*/  LDL.LU R123, [R1+0x40] ;  /* 0x00004000017b7983 */ /* 0x001ee20000300800 */
[----:B------:R-:W-:Y:S02]  /*14c50*/  PRMT R5, R61, 0x5410, R62 ;  /* 0x000054103d057816 */ /* 0x000fe4000000003e */
[----:B------:R-:W-:Y:S01]  /*14c60*/  PRMT R6, R6, 0x5410, R60 ;  /* 0x0000541006067816 */ /* 0x000fe2000000003c */
[----:B------:R-:W-:Y:S01]  /*14c70*/  STL [R1+0x66c], R125 ;  /* 0x00066c7d01007387 */ /* 0x000fe20000100800 */
[----:B------:R-:W-:Y:S02]  /*14c80*/  PRMT R7, R59, 0x5410, R7 ;  /* 0x000054103b077816 */ /* 0x000fe40000000007 */
[----:B------:R-:W-:Y:S01]  /*14c90*/  PRMT R8, R58, 0x5410, R8 ;  /* 0x000054103a087816 */ /* 0x000fe20000000008 */
[----:B------:R-:W-:Y:S01]  /*14ca0*/  STL [R1+0x668], R3 ;  /* 0x0006680301007387 */ /* 0x000fe20000100800 */
[----:B------:R-:W-:-:S02]  /*14cb0*/  PRMT R9, R9, 0x5410, R57 ;  /* 0x0000541009097816 */ /* 0x000fc40000000039 */
[----:B------:R-:W-:Y:S01]  /*14cc0*/  PRMT R10, R10, 0x5410, R56 ;  /* 0x000054100a0a7816 */ /* 0x000fe20000000038 */
[----:B------:R-:W-:Y:S01]  /*14cd0*/  STL [R1+0x658], R40 ;  /* 0x0006582801007387 */ /* 0x000fe20000100800 */
        /* <DEDUP_REMOVED lines=23> */
[----:B------:R0:W-:Y:S01]  /*14e50*/  STTM.x32 tmem[UR10+0x100], R4 ;  /* 0x00010004000079ed */ /* 0x0001e200082c000a */
[----:B------:R-:W1:Y:S01]  /*14e60*/  FENCE.VIEW.ASYNC.T ;  /* 0x00000000000073c6 */ /* 0x000e620000000200 */
[-C--:B----4-:R-:W-:Y:S02]  /*14e70*/  IADD3 R111, P3, PT, R111, R38.reuse, RZ ;  /* 0x000000266f6f7210 */ /* 0x090fe40007f7e0ff */
[----:B--2---:R-:W-:-:S05]  /*14e80*/  IADD3 R117, P4, PT, R117, R38, RZ ;  /* 0x0000002675757210 */ /* 0x004fca0007f9e0ff */
[--C-:B------:R-:W-:Y:S01]  /*14e90*/  IMAD.X R109, R109, 0x1, R37.reuse, P4 ;  /* 0x000000016d6d7824 */ /* 0x100fe200020e0625 */
[----:B------:R-:W-:Y:S04]  /*14ea0*/  STL [R1+0x518], R117 ;  /* 0x0005187501007387 */ /* 0x000fe80000100800 */
[----:B------:R2:W-:Y:S04]  /*14eb0*/  STL [R1+0x34], R109 ;  /* 0x0000346d01007387 */ /* 0x0005e80000100800 */
[----:B--2---:R-:W2:Y:S04]  /*14ec0*/  LDL.LU R109, [R1+0x68c] ;  /* 0x00068c00016d7983 */ /* 0x004ea80000300800 */
[----:B0-----:R-:W4:Y:S01]  /*14ed0*/  LDL R19, [R1+0x34] ;  /* 0x0000340001137983 */ /* 0x001f220000100800 */
[-C--:B------:R-:W-:Y:S01]  /*14ee0*/  IADD3 R115, P4, PT, R115, R38.reuse, RZ ;  /* 0x0000002673737210 */ /* 0x080fe20007f9e0ff */
[----:B---3--:R-:W-:Y:S01]  /*14ef0*/  IMAD.X R119, R119, 0x1, R37, P3 ;  /* 0x0000000177777824 */ /* 0x008fe200018e0625 */
[----:B------:R-:W-:Y:S01]  /*14f00*/  PRMT R125, RZ, 0x7610, R125 ;  /* 0x00007610ff7d7816 */ /* 0x000fe2000000007d */
[----:B------:R-:W-:Y:S01]  /*14f10*/  @!P0 IMAD.MOV.U32 R4, RZ, RZ, R117 ;  /* 0x000000ffff048224 */ /* 0x000fe200078e0075 */
[----:B------:R-:W-:Y:S01]  /*14f20*/  IADD3 R63, P3, PT, R63, R38, RZ ;  /* 0x000000263f3f7210 */ /* 0x000fe20007f7e0ff */
[----:B------:R0:W-:Y:S04]  /*14f30*/  STL [R1+0x3c], R111 ;  /* 0x00003c6f01007387 */ /* 0x0001e80000100800 */
[----:B------:R-:W-:Y:S01]  /*14f40*/  STL [R1+0x44], R115 ;  /* 0x0000447301007387 */ /* 0x000fe20000100800 */
[----:B------:R-:W-:-:S03]  /*14f50*/  PRMT R12, RZ, 0x7610, R12 ;  /* 0x00007610ff0c7816 */ /* 0x000fc6000000000c */
[----:B------:R-:W3:Y:S01]  /*14f60*/  LDL.LU R117, [R1+0x54] ;  /* 0x0000540001757983 */ /* 0x000ee20000300800 */
[----:B------:R-:W-:-:S03]  /*14f70*/  IMAD.X R123, R123, 0x1, R37, P4 ;  /* 0x000000017b7b7824 */ /* 0x000fc600020e0625 */
[----:B------:R0:W-:Y:S01]  /*14f80*/  STL [R1+0x38], R119 ;  /* 0x0000387701007387 */ /* 0x0001e20000100800 */
[----:B------:R-:W-:-:S03]  /*14f90*/  IMAD.X R121, R121, 0x1, R37, P3 ;  /* 0x0000000179797824 */ /* 0x000fc600018e0625 */
[----:B------:R0:W-:Y:S01]  /*14fa0*/  STL [R1+0x4c], R63 ;  /* 0x00004c3f01007387 */ /* 0x0001e20000100800 */
[----:B------:R-:W-:Y:S01]  /*14fb0*/  PRMT R3, RZ, 0x7610, R3 ;  /* 0x00007610ff037816 */ /* 0x000fe20000000003 */
[----:B-1----:R-:W-:Y:S01]  /*14fc0*/  BAR.SYNC.DEFER_BLOCKING 0x0 ;  /* 0x0000000000007b1d */ /* 0x002fe20000010000 */
[----:B----4-:R-:W-:-:S05]  /*14fd0*/  @!P0 IMAD.MOV.U32 R5, RZ, RZ, R19 ;  /* 0x000000ffff058224 */ /* 0x010fca00078e0013 */
[----:B------:R1:W4:Y:S02]  /*14fe0*/  @!P0 LDG.E.U16 R125, desc[UR20][R4.64] ;  /* 0x00000014047d8981 */ /* 0x000324000c1e1500 */
[----:B-1----:R-:W-:Y:S02]  /*14ff0*/  @!P0 IMAD.MOV.U32 R4, RZ, RZ, R111 ;  /* 0x000000ffff048224 */ /* 0x002fe400078e006f */
[----:B0-----:R-:W2:Y:S01]  /*15000*/  LDL.LU R111, [R1+0x5c] ;  /* 0x00005c00016f7983 */ /* 0x001ea20000300800 */
[----:B------:R-:W-:-:S03]  /*15010*/  @!P0 IMAD.MOV.U32 R5, RZ, RZ, R119 ;  /* 0x000000ffff058224 */ /* 0x000fc600078e0077 */
[----:B------:R-:W-:Y:S04]  /*15020*/  STL [R1+0x40], R123 ;  /* 0x0000407b01007387 */ /* 0x000fe80000100800 */
[----:B------:R-:W4:Y:S04]  /*15030*/  LDL.LU R119, [R1+0x50] ;  /* 0x0000500001777983 */ /* 0x000f280000300800 */
[----:B------:R0:W4:Y:S04]  /*15040*/  @!P0 LDG.E.U16 R12, desc[UR20][R4.64] ;  /* 0x00000014040c8981 */ /* 0x000128000c1e1500 */
[----:B------:R-:W4:Y:S04]  /*15050*/  LDL.LU R18, [R1+0x64] ;  /* 0x0000640001127983 */ /* 0x000f280000300800 */
[----:B------:R-:W-:Y:S01]  /*15060*/  STL [R1+0x48], R121 ;  /* 0x0000487901007387 */ /* 0x000fe20000100800 */
[----:B0-----:R-:W-:-:S03]  /*15070*/  @!P0 IMAD.MOV.U32 R4, RZ, RZ, R115 ;  /* 0x000000ffff048224 */ /* 0x001fc600078e0073 */
[----:B------:R-:W4:Y:S01]  /*15080*/  LDL.LU R115, [R1+0x58] ;  /* 0x0000580001737983 */ /* 0x000f220000300800 */
[----:B------:R-:W-:-:S03]  /*15090*/  @!P0 IMAD.MOV.U32 R5, RZ, RZ, R123 ;  /* 0x000000ffff058224 */ /* 0x000fc600078e007b */
[----:B------:R-:W4:Y:S04]  /*150a0*/  LDL.LU R19, [R1+0x60] ;  /* 0x0000600001137983 */ /* 0x000f280000300800 */
[----:B------:R0:W4:Y:S01]  /*150b0*/  @!P0 LDG.E.U16 R3, desc[UR20][R4.64] ;  /* 0x0000001404038981 */ /* 0x000122000c1e1500 */
[----:B---3--:R-:W-:Y:S02]  /*150c0*/  IADD3 R117, P3, PT, R117, R38, RZ ;  /* 0x0000002675757210 */ /* 0x008fe40007f7e0ff */
[----:B------:R-:W-:Y:S02]  /*150d0*/  PRMT R36, RZ, 0x7610, R36 ;  /* 0x00007610ff247816 */ /* 0x000fe40000000024 */
[----:B------:R-:W-:Y:S01]  /*150e0*/  PRMT R113, RZ, 0x7610, R113 ;  /* 0x00007610ff717816 */ /* 0x000fe20000000071 */
[----:B0-----:R-:W-:-:S02]  /*150f0*/  @!P0 IMAD.MOV.U32 R4, RZ, RZ, R63 ;  /* 0x000000ffff048224 */ /* 0x001fc400078e003f */
[----:B------:R-:W-:Y:S01]  /*15100*/  @!P0 IMAD.MOV.U32 R5, RZ, RZ, R121 ;  /* 0x000000ffff058224 */ /* 0x000fe200078e0079 */
[----:B------:R-:W-:Y:S01]  /*15110*/  PRMT R62, RZ, 0x7610, R62 ;  /* 0x00007610ff3e7816 */ /* 0x000fe2000000003e */
[----:B------:R-:W3:Y:S04]  /*15120*/  LDL.LU R63, [R1+0x68] ;  /* 0x00006800013f7983 */ /* 0x000ee80000300800 */
[----:B------:R0:W3:Y:S02]  /*15130*/  @!P0 LDG.E.U16 R36, desc[UR20][R4.64] ;  /* 0x0000001404248981 */ /* 0x0000e4000c1e1500 */
[----:B0-----:R-:W-:Y:S02]  /*15140*/  @!P0 IMAD.MOV.U32 R4, RZ, RZ, R117 ;  /* 0x000000ffff048224 */ /* 0x001fe400078e0075 */
[----:B------:R-:W-:Y:S01]  /*15150*/  STL [R1+0x54], R117 ;  /* 0x0000547501007387 */ /* 0x000fe20000100800 */
[----:B------:R-:W-:-:S02]  /*15160*/  PRMT R40, RZ, 0x7610, R40 ;  /* 0x00007610ff287816 */ /* 0x000fc40000000028 */
[----:B--2---:R-:W-:Y:S01]  /*15170*/  IADD3 R111, P4, PT, R111, R38, RZ ;  /* 0x000000266f6f7210 */ /* 0x004fe20007f9e0ff */
[----:B----4-:R-:W-:-:S04]  /*15180*/  IMAD.X R119, R119, 0x1, R37, P3 ;  /* 0x0000000177777824 */ /* 0x010fc800018e0625 */
[----:B------:R-:W-:Y:S01]  /*15190*/  @!P0 IMAD.MOV.U32 R5, RZ, RZ, R119 ;  /* 0x000000ffff058224 */ /* 0x000fe200078e0077 */
[----:B------:R-:W-:-:S04]  /*151a0*/  IADD3 R18, P3, PT, R18, R38, RZ ;  /* 0x0000002612127210 */ /* 0x000fc80007f7e0ff */
[----:B------:R0:W2:Y:S01]  /*151b0*/  @!P0 LDG.E.U16 R113, desc[UR20][R4.64] ;  /* 0x0000001404718981 */ /* 0x0000a2000c1e1500 */
[----:B------:R-:W-:Y:S02]  /*151c0*/  IMAD.X R115, R115, 0x1, R37, P4 ;  /* 0x0000000173737824 */ /* 0x000fe400020e0625 */
[----:B0-----:R-:W-:Y:S02]  /*151d0*/  @!P0 IMAD.MOV.U32 R4, RZ, RZ, R111 ;  /* 0x000000ffff048224 */ /* 0x001fe400078e006f */
[----:B------:R-:W-:Y:S02]  /*151e0*/  @!P0 IMAD.MOV.U32 R5, RZ, RZ, R115 ;  /* 0x000000ffff058224 */ /* 0x000fe400078e0073 */
[----:B------:R-:W-:Y:S01]  /*151f0*/  IMAD.X R19, R19, 0x1, R37, P3 ;  /* 0x0000000113137824 */ /* 0x000fe200018e0625 */
[----:B------:R0:W-:Y:S04]  /*15200*/  STL [R1+0x28], R3 ;  /* 0x0000280301007387 */ /* 0x0001e80000100800 */
[----:B------:R1:W4:Y:S04]  /*15210*/  @!P0 LDG.E.U16 R62, desc[UR20][R4.64] ;  /* 0x00000014043e8981 */ /* 0x000328000c1e1500 */
[----:B0-----:R-:W4:Y:S04]  /*15220*/  LDL.LU R3, [R1+0x6c] ;  /* 0x00006c0001037983 */ /* 0x001f280000300800 */
[----:B------:R0:W-:Y:S01]  /*15230*/  STL [R1+0x2c], R12 ;  /* 0x00002c0c01007387 */ /* 0x0001e20000100800 */
[----:B-1----:R-:W-:-:S02]  /*15240*/  @!P0 IMAD.MOV.U32 R4, RZ, RZ, R18 ;  /* 0x000000ffff048224 */ /* 0x002fc400078e0012 */
[----:B------:R-:W-:-:S05]  /*15250*/  @!P0 IMAD.MOV.U32 R5, RZ, RZ, R19 ;  /* 0x000000ffff058224 */ /* 0x000fca00078e0013 */
[----:B------:R1:W4:Y:S04]  /*15260*/  @!P0 LDG.E.U16 R40, desc[UR20][R4.64] ;  /* 0x0000001404288981 */ /* 0x000328000c1e1500 */
[----:B0-----:R-:W4:Y:S04]  /*15270*/  LDL.LU R12, [R1+0x74] ;  /* 0x00007400010c7983 */ /* 0x001f280000300800 */
[----:B------:R-:W4:Y:S04]  /*15280*/  LDL.LU R13, [R1+0x7c] ;  /* 0x00007c00010d7983 */ /* 0x000f280000300800 */
[----:B---3--:R-:W-:Y:S04]  /*15290*/  STL [R1+0x65c], R36 ;  /* 0x00065c2401007387 */ /* 0x008fe80000100800 */
[----:B------:R-:W-:Y:S04]  /*152a0*/  STL [R1+0x30], R125 ;  /* 0x0000307d01007387 */ /* 0x000fe80000100800 */
[----:B------:R-:W-:Y:S04]  /*152b0*/  STL [R1+0x5c], R111 ;  /* 0x00005c6f01007387 */ /* 0x000fe80000100800 */
[----:B------:R-:W-:Y:S04]  /*152c0*/  STL [R1+0x50], R119 ;  /* 0x0000507701007387 */ /* 0x000fe80000100800 */
[----:B------:R-:W-:Y:S04]  /*152d0*/  STL [R1+0x64], R18 ;  /* 0x0000641201007387 */ /* 0x000fe80000100800 */
[----:B------:R-:W-:Y:S01]  /*152e0*/  STL [R1+0x58], R115 ;  /* 0x0000587301007387 */ /* 0x000fe20000100800 */
[----:B-1----:R-:W-:-:S02]  /*152f0*/  PRMT R4, RZ, 0x7610, R4 ;  /* 0x00007610ff047816 */ /* 0x002fc40000000004 */
[----:B------:R-:W-:Y:S01]  /*15300*/  PRMT R2, RZ, 0x7610, R2 ;  /* 0x00007610ff027816 */ /* 0x000fe20000000002 */
[----:B--2---:R0:W-:Y:S04]  /*15310*/  STL [R1+0x20], R113 ;  /* 0x0000207101007387 */ /* 0x0041e80000100800 */
[----:B0-----:R-:W2:Y:S04]  /*15320*/  LDL.LU R113, [R1+0x70] ;  /* 0x0000700001717983 */ /* 0x001ea80000300800 */
[----:B------:R-:W-:Y:S04]  /*15330*/  STL [R1+0x60], R19 ;  /* 0x0000601301007387 */ /* 0x000fe80000100800 */
[----:B----4-:R0:W-:Y:S01]  /*15340*/  STL [R1+0x1c], R62 ;  /* 0x00001c3e01007387 */ /* 0x0101e20000100800 */
[----:B------:R-:W-:-:S03]  /*15350*/  IADD3 R3, P3, PT, R3, R38, RZ ;  /* 0x0000002603037210 */ /* 0x000fc60007f7e0ff */
[----:B0-----:R-:W3:Y:S02]  /*15360*/  LDL.LU R62, [R1+0x78] ;  /* 0x00007800013e7983 */ /* 0x001ee40000300800 */
[----:B------:R-:W-:Y:S02]  /*15370*/  IMAD.X R63, R63, 0x1, R37, P3 ;  /* 0x000000013f3f7824 */ /* 0x000fe400018e0625 */
[----:B------:R-:W4:Y:S04]  /*15380*/  LDL.LU R18, [R1+0x84] ;  /* 0x0000840001127983 */ /* 0x000f280000300800 */
[----:B------:R-:W-:Y:S01]  /*15390*/  STL [R1+0x6c], R3 ;  /* 0x00006c0301007387 */ /* 0x000fe20000100800 */
[----:B------:R-:W-:-:S03]  /*153a0*/  IADD3 R12, P4, PT, R12, R38, RZ ;  /* 0x000000260c0c7210 */ /* 0x000fc60007f9e0ff */
[----:B------:R-:W-:Y:S04]  /*153b0*/  STL [R1+0x660], R40 ;  /* 0x0006602801007387 */ /* 0x000fe80000100800 */
[----:B------:R-:W-:Y:S01]  /*153c0*/  STL [R1+0x74], R12 ;  /* 0x0000740c01007387 */ /* 0x000fe20000100800 */
[----:B------:R-:W-:-:S03]  /*153d0*/  @!P0 IMAD.MOV.U32 R5, RZ, RZ, R63 ;  /* 0x000000ffff058224 */ /* 0x000fc600078e003f */
[----:B------:R-:W-:Y:S04]  /*153e0*/  STL [R1+0x68], R63 ;  /* 0x0000683f01007387 */ /* 0x000fe80000100800 */
[----:B------:R-:W3:Y:S04]  /*153f0*/  LDL.LU R19, [R1+0x8c] ;  /* 0x00008c0001137983 */ /* 0x000ee80000300800 */
[----:B------:R0:W-:Y:S02]  /*15400*/  STL.S16 [R1+0x10], R4 ;  /* 0x0000100401007387 */ /* 0x0001e40000100600 */
[----:B0-----:R-:W-:-:S05]  /*15410*/  @!P0 IMAD.MOV.U32 R4, RZ, RZ, R3 ;  /* 0x000000ffff048224 */ /* 0x001fca00078e0003 */
[----:B------:R-:W3:Y:S01]  /*15420*/  @!P0 LDG.E.U16 R2, desc[UR20][R4.64] ;  /* 0x0000001404028981 */ /* 0x000ee2000c1e1500 */
[----:B------:R-:W-:-:S05]  /*15430*/  IADD3 R13, P3, PT, R13, R38, RZ ;  /* 0x000000260d0d7210 */ /* 0x000fca0007f7e0ff */
[----:B------:R-:W-:Y:S04]  /*15440*/  STL [R1+0x7c], R13 ;  /* 0x00007c0d01007387 */ /* 0x000fe80000100800 */
[----:B------:R-:W4:Y:S01]  /*15450*/  LDL.LU R111, [R1+0x80] ;  /* 0x00008000016f7983 */ /* 0x000f220000300800 */
[----:B--2---:R-:W-:-:S05]  /*15460*/  IMAD.X R113, R113, 0x1, R37, P4 ;  /* 0x0000000171717824 */ /* 0x004fca00020e0625 */
[----:B------:R-:W-:Y:S04]  /*15470*/  STL [R1+0x70], R113 ;  /* 0x0000707101007387 */ /* 0x000fe80000100800 */
[----:B------:R-:W2:Y:S04]  /*15480*/  LDL.LU R63, [R1+0x88] ;  /* 0x00008800013f7983 */ /* 0x000ea80000300800 */
[----:B------:R-:W2:Y:S04]  /*15490*/  LDL.LU R3, [R1+0x94] ;  /* 0x0000940001037983 */ /* 0x000ea80000300800 */
[----:B---3--:R0:W-:Y:S04]  /*154a0*/  STL [R1+0x664], R2 ;  /* 0x0006640201007387 */ /* 0x0081e80000100800 */
[----:B0-----:R-:W3:Y:S01]  /*154b0*/  LDL.LU R2, [R1+0x10] ;  /* 0x0000100001027983 */ /* 0x001ee20000300800 */
[----:B------:R-:W-:Y:S01]  /*154c0*/  IMAD.X R62, R62, 0x1, R37, P3 ;  /* 0x000000013e3e7824 */ /* 0x000fe200018e0625 */
[----:B----4-:R-:W-:Y:S01]  /*154d0*/  IADD3 R18, P3, PT, R18, R38, RZ ;  /* 0x0000002612127210 */ /* 0x010fe20007f7e0ff */
[----:B------:R-:W-:-:S02]  /*154e0*/  @!P0 IMAD.MOV.U32 R4, RZ, RZ, R12 ;  /* 0x000000ffff048224 */ /* 0x000fc400078e000c */
[----:B------:R-:W-:Y:S01]  /*154f0*/  @!P0 IMAD.MOV.U32 R5, RZ, RZ, R113 ;  /* 0x000000ffff058224 */ /* 0x000fe200078e0071 */
[----:B------:R-:W4:Y:S01]  /*15500*/  LDL.LU R12, [R1+0x90] ;  /* 0x00009000010c7983 */ /* 0x000f220000300800 */
[-C--:B------:R-:W-:Y:S01]  /*15510*/  IADD3 R19, P4, PT, R19, R38.reuse, RZ ;  /* 0x0000002613137210 */ /* 0x080fe20007f9e0ff */
[--C-:B------:R-:W-:Y:S01]  /*15520*/  IMAD.X R111, R111, 0x1, R37.reuse, P3 ;  /* 0x000000016f6f7824 */ /* 0x100fe200018e0625 */
[----:B------:R-:W-:Y:S01]  /*15530*/  PRMT R36, RZ, 0x7610, R36 ;  /* 0x00007610ff247816 */ /* 0x000fe20000000024 */
[----:B------:R0:W-:Y:S02]  /*15540*/  STL [R1+0x78], R62 ;  /* 0x0000783e01007387 */ /* 0x0001e40000100800 */
[----:B--2---:R-:W-:Y:S01]  /*15550*/  IMAD.X R63, R63, 0x1, R37, P4 ;  /* 0x000000013f3f7824 */ /* 0x004fe200020e0625 */
[----:B------:R-:W-:Y:S01]  /*15560*/  IADD3 R3, P3, PT, R3, R38, RZ ;  /* 0x0000002603037210 */ /* 0x000fe20007f7e0ff */
[----:B---3--:R1:W2:Y:S02]  /*15570*/  @!P0 LDG.E.U16 R2, desc[UR20][R4.64] ;  /* 0x0000001404028981 */ /* 0x0082a4000c1e1500 */
[----:B-1----:R-:W-:-:S02]  /*15580*/  @!P0 IMAD.MOV.U32 R5, RZ, RZ, R62 ;  /* 0x000000ffff058224 */ /* 0x002fc400078e003e */
[----:B------:R-:W-:Y:S01]  /*15590*/  @!P0 IMAD.MOV.U32 R4, RZ, RZ, R13 ;  /* 0x000000ffff048224 */ /* 0x000fe200078e000d */
[----:B0-----:R-:W3:Y:S04]  /*155a0*/  LDL.LU R62, [R1+0x9c] ;  /* 0x00009c00013e7983 */ /* 0x001ee80000300800 */
[----:B------:R-:W2:Y:S04]  /*155b0*/  LDL.LU R13, [R1+0xa4] ;  /* 0x0000a400010d7983 */ /* 0x000ea80000300800 */
[----:B------:R0:W-:Y:S04]  /*155c0*/  STL [R1+0x84], R18 ;  /* 0x0000841201007387 */ /* 0x0001e80000100800 */
[----:B------:R-:W-:Y:S04]  /*155d0*/  STL [R1+0x8c], R19 ;  /* 0x00008c1301007387 */ /* 0x000fe80000100800 */
[----:B------:R-:W-:Y:S04]  /*155e0*/  STL [R1+0x80], R111 ;  /* 0x0000806f01007387 */ /* 0x000fe80000100800 */
[----:B------:R-:W-:Y:S04]  /*155f0*/  STL [R1+0x94], R3 ;  /* 0x0000940301007387 */ /* 0x000fe80000100800 */
[----:B------:R1:W2:Y:S04]  /*15600*/  @!P0 LDG.E.U16 R36, desc[UR20][R4.64] ;  /* 0x0000001404248981 */ /* 0x0002a8000c1e1500 */
[----:B------:R-:W2:Y:S04]  /*15610*/  LDL.LU R115, [R1+0x98] ;  /* 0x0000980001737983 */ /* 0x000ea80000300800 */
[----:B------:R4:W-:Y:S01]  /*15620*/  STL [R1+0x88], R63 ;  /* 0x0000883f01007387 */ /* 0x0009e20000100800 */
[----:B-1----:R-:W-:-:S03]  /*15630*/  @!P0 IMAD.MOV.U32 R4, RZ, RZ, R18 ;  /* 0x000000ffff048224 */ /* 0x002fc600078e0012 */
[----:B0-----:R-:W2:Y:S01]  /*15640*/  LDL.LU R18, [R1+0xac] ;  /* 0x0000ac0001127983 */ /* 0x001ea20000300800 */
[----:B------:R-:W-:Y:S01]  /*15650*/  PRMT R39, RZ, 0x7610, R39 ;  /* 0x00007610ff277816 */ /* 0x000fe20000000027 */
[----:B------:R-:W-:Y:S01]  /*15660*/  @!P0 IMAD.MOV.U32 R5, RZ, RZ, R111 ;  /* 0x000000ffff058224 */ /* 0x000fe200078e006f */
[----:B------:R-:W-:Y:S01]  /*15670*/  PRMT R0, RZ, 0x7610, R0 ;  /* 0x00007610ff007816 */ /* 0x000fe20000000000 */
[----:B----4-:R-:W-:Y:S01]  /*15680*/  IMAD.X R12, R12, 0x1, R37, P3 ;  /* 0x000000010c0c7824 */ /* 0x010fe200018e0625 */
[----:B------:R-:W4:Y:S04]  /*15690*/  LDL.LU R113, [R1+0xa0] ;  /* 0x0000a00001717983 */ /* 0x000f280000300800 */
[----:B------:R0:W4:Y:S04]  /*156a0*/  @!P0 LDG.E.U16 R39, desc[UR20][R4.64] ;  /* 0x0000001404278981 */ /* 0x000128000c1e1500 */
[----:B------:R1:W-:Y:S01]  /*156b0*/  STL [R1+0x90], R12 ;  /* 0x0000900c01007387 */ /* 0x0003e20000100800 */
[----:B0-----:R-:W-:-:S02]  /*156c0*/  @!P0 IMAD.MOV.U32 R4, RZ, RZ, R19 ;  /* 0x000000ffff048224 */ /* 0x001fc400078e0013 */
[----:B------:R-:W-:Y:S02]  /*156d0*/  @!P0 IMAD.MOV.U32 R5, RZ, RZ, R63 ;  /* 0x000000ffff058224 */ /* 0x000fe400078e003f */
[----:B------:R-:W4:Y:S01]  /*156e0*/  LDL.LU R63, [R1+0xa8] ;  /* 0x0000a800013f7983 */ /* 0x000f220000300800 */
[----:B------:R-:W-:-:S03]  /*156f0*/  PRMT R40, RZ, 0x7610, R40 ;  /* 0x00007610ff287816 */ /* 0x000fc60000000028 */
[----:B------:R0:W4:Y:S04]  /*15700*/  @!P0 LDG.E.U16 R0, desc[UR20][R4.64] ;  /* 0x0000001404008981 */ /* 0x000128000c1e1500 */
[----:B------:R-:W4:Y:S01]  /*15710*/  LDL.LU R111, [R1+0xb0] ;  /* 0x0000b000016f7983 */ /* 0x000f220000300800 */
[----:B0-----:R-:W-:Y:S02]  /*15720*/  @!P0 IMAD.MOV.U32 R5, RZ, RZ, R12 ;  /* 0x000000ffff058224 */ /* 0x001fe400078e000c */
[----:B------:R-:W-:-:S05]  /*15730*/  @!P0 IMAD.MOV.U32 R4, RZ, RZ, R3 ;  /* 0x000000ffff048224 */ /* 0x000fca00078e0003 */
[----:B------:R0:W4:Y:S01]  /*15740*/  @!P0 LDG.E.U16 R40, desc[UR20][R4.64] ;  /* 0x0000001404288981 */ /* 0x000122000c1e1500 */
[-C--:B---3--:R-:W-:Y:S02]  /*15750*/  IADD3 R62, P3, PT, R62, R38.reuse, RZ ;  /* 0x000000263e3e7210 */ /* 0x088fe40007f7e0ff */
[----:B--2---:R-:W-:-:S03]  /*15760*/  IADD3 R13, P4, PT, R13, R38, RZ ;  /* 0x000000260d0d7210 */ /* 0x004fc60007f9e0ff */
[----:B------:R2:W-:Y:S04]  /*15770*/  STL [R1+0x9c], R62 ;  /* 0x00009c3e01007387 */ /* 0x0005e80000100800 */
[----:B-1----:R-:W3:Y:S04]  /*15780*/  LDL.LU R12, [R1+0xb4] ;  /* 0x0000b400010c7983 */ /* 0x002ee80000300800 */
[----:B------:R-:W3:Y:S01]  /*15790*/  LDL.LU R19, [R1+0xbc] ;  /* 0x0000bc0001137983 */ /* 0x000ee20000300800 */
[----:B0-----:R-:W-:-:S03]  /*157a0*/  @!P0 IMAD.MOV.U32 R4, RZ, RZ, R62 ;  /* 0x000000ffff048224 */ /* 0x001fc600078e003e */
[----:B------:R-:W3:Y:S04]  /*157b0*/  LDL.LU R3, [R1+0xc4] ;  /* 0x0000c40001037983 */ /* 0x000ee80000300800 */
[----:B------:R0:W-:Y:S01]  /*157c0*/  STL [R1+0xa4], R13 ;  /* 0x0000a40d01007387 */ /* 0x0001e20000100800 */
[----:B------:R-:W-:Y:S01]  /*157d0*/  IMAD.X R115, R115, 0x1, R37, P3 ;  /* 0x0000000173737824 */ /* 0x000fe200018e0625 */
[----:B------:R-:W-:-:S04]  /*157e0*/  IADD3 R18, P3, PT, R18, R38, RZ ;  /* 0x0000002612127210 */ /* 0x000fc80007f7e0ff */
[----:B------:R-:W-:Y:S04]  /*157f0*/  STL [R1+0x98], R115 ;  /* 0x0000987301007387 */ /* 0x000fe80000100800 */
[----:B------:R-:W-:Y:S04]  /*15800*/  STL [R1+0xac], R18 ;  /* 0x0000ac1201007387 */ /* 0x000fe80000100800 */
[----:B--2---:R-:W2:Y:S01]  /*15810*/  LDL.LU R62, [R1+0xb8] ;  /* 0x0000b800013e7983 */ /* 0x004ea20000300800 */
[----:B------:R-:W-:Y:S01]  /*15820*/  PRMT R124, RZ, 0x7610, R124 ;  /* 0x00007610ff7c7816 */ /* 0x000fe2000000007c */
[----:B------:R-:W-:-:S02]  /*15830*/  @!P0 IMAD.MOV.U32 R5, RZ, RZ, R115 ;  /* 0x000000ffff058224 */ /* 0x000fc400078e0073 */
[--C-:B----4-:R-:W-:Y:S01]  /*15840*/  IMAD.X R113, R113, 0x1, R37.reuse, P4 ;  /* 0x0000000171717824 */ /* 0x110fe200020e0625 */
[----:B------:R-:W-:Y:S02]  /*15850*/  PRMT R122, RZ, 0x7610, R122 ;  /* 0x00007610ff7a7816 */ /* 0x000fe4000000007a */
[----:B------:R1:W4:Y:S04]  /*15860*/  @!P0 LDG.E.U16 R124, desc[UR20][R4.64] ;  /* 0x00000014047c8981 */ /* 0x000328000c1e1500 */
[----:B------:R-:W-:Y:S01]  /*15870*/  STL [R1+0xa0], R113 ;  /* 0x0000a07101007387 */ /* 0x000fe20000100800 */
[----:B------:R-:W-:Y:S02]  /*15880*/  IMAD.X R63, R63, 0x1, R37, P3 ;  /* 0x000000013f3f7824 */ /* 0x000fe400018e0625 */
[----:B-1----:R-:W-:-:S02]  /*15890*/  @!P0 IMAD.MOV.U32 R4, RZ, RZ, R13 ;  /* 0x000000ffff048224 */ /* 0x002fc400078e000d */
[----:B------:R-:W-:Y:S01]  /*158a0*/  @!P0 IMAD.MOV.U32 R5, RZ, RZ, R113 ;  /* 0x000000ffff058224 */ /* 0x000fe200078e0071 */
[----:B0-----:R-:W4:Y:S01]  /*158b0*/  LDL.LU R13, [R1+0xc0] ;  /* 0x0000c000010d7983 */ /* 0x001f220000300800 */
[----:B------:R-:W-:-:S03]  /*158c0*/  PRMT R120, RZ, 0x7610, R120 ;  /* 0x00007610ff787816 */ /* 0x000fc60000000078 */
[----:B------:R0:W4:Y:S04]  /*158d0*/  @!P0 LDG.E.U16 R122, desc[UR20][R4.64] ;  /* 0x00000014047a8981 */ /* 0x000128000c1e1500 */
[----:B------:R1:W-:Y:S01]  /*158e0*/  STL [R1+0xa8], R63 ;  /* 0x0000a83f01007387 */ /* 0x0003e20000100800 */
[----:B0-----:R-:W-:Y:S02]  /*158f0*/  @!P0 IMAD.MOV.U32 R5, RZ, RZ, R63 ;  /* 0x000000ffff058224 */ /* 0x001fe400078e003f */
[----:B------:R-:W-:Y:S01]  /*15900*/  @!P0 IMAD.MOV.U32 R4, RZ, RZ, R18 ;  /* 0x000000ffff048224 */ /* 0x000fe200078e0012 */
[----:B-1----:R-:W4:Y:S04]  /*15910*/  LDL.LU R63, [R1+0xcc] ;  /* 0x0000cc00013f7983 */ /* 0x002f280000300800 */
[----:B------:R-:W4:Y:S04]  /*15920*/  LDL.LU R18, [R1+0xd4] ;  /* 0x0000d40001127983 */ /* 0x000f280000300800 */
[----:B------:R0:W4:Y:S01]  /*15930*/  @!P0 LDG.E.U16 R120, desc[UR20][R4.64] ;  /* 0x0000001404788981 */ /* 0x000122000c1e1500 */
[----:B---3--:R-:W-:-:S02]  /*15940*/  IADD3 R12, P3, PT, R12, R38, RZ ;  /* 0x000000260c0c7210 */ /* 0x008fc40007f7e0ff */
[----:B------:R-:W-:-:S03]  /*15950*/  IADD3 R19, P4, PT, R19, R38, RZ ;  /* 0x0000002613137210 */ /* 0x000fc60007f9e0ff */
[----:B------:R-:W-:Y:S01]  /*15960*/  IMAD.X R111, R111, 0x1, R37, P3 ;  /* 0x000000016f6f7824 */ /* 0x000fe200018e0625 */
[----:B------:R1:W-:Y:S01]  /*15970*/  STL [R1+0xb4], R12 ;  /* 0x0000b40c01007387 */ /* 0x0003e20000100800 */
[----:B------:R-:W-:-:S03]  /*15980*/  IADD3 R3, P3, PT, R3, R38, RZ ;  /* 0x0000002603037210 */ /* 0x000fc60007f7e0ff */
[----:B------:R-:W-:Y:S01]  /*15990*/  STL [R1+0xbc], R19 ;  /* 0x0000bc1301007387 */ /* 0x000fe20000100800 */
[----:B0-----:R-:W-:-:S03]  /*159a0*/  @!P0 IMAD.MOV.U32 R4, RZ, RZ, R12 ;  /* 0x000000ffff048224 */ /* 0x001fc600078e000c */
[----:B------:R-:W-:Y:S04]  /*159b0*/  STL [R1+0xb0], R111 ;  /* 0x0000b06f01007387 */ /* 0x000fe80000100800 */
[----:B------:R-:W-:Y:S04]  /*159c0*/  STL [R1+0xc4], R3 ;  /* 0x0000c40301007387 */ /* 0x000fe80000100800 */
[----:B------:R-:W3:Y:S01]  /*159d0*/  LDL.LU R115, [R1+0xc8] ;  /* 0x0000c80001737983 */ /* 0x000ee20000300800 */
[----:B--2---:R-:W-:-:S05]  /*159e0*/  IMAD.X R62, R62, 0x1, R37, P4 ;  /* 0x000000013e3e7824 */ /* 0x004fca00020e0625 */
[----:B------:R0:W-:Y:S04]  /*159f0*/  STL [R1+0xb8], R62 ;  /* 0x0000b83e01007387 */ /* 0x0001e80000100800 */
[----:B-1----:R-:W2:Y:S01]  /*15a00*/  LDL.LU R12, [R1+0xdc] ;  /* 0x0000dc00010c7983 */ /* 0x002ea20000300800 */
[----:B------:R-:W-:Y:S01]  /*15a10*/  PRMT R118, RZ, 0x7610, R118 ;  /* 0x00007610ff767816 */ /* 0x000fe20000000076 */
[----:B------:R-:W-:Y:S01]  /*15a20*/  @!P0 IMAD.MOV.U32 R5, RZ, RZ, R111 ;  /* 0x000000ffff058224 */ /* 0x000fe200078e006f */
[----:B------:R-:W-:Y:S01]  /*15a30*/  PRMT R116, RZ, 0x7610, R116 ;  /* 0x00007610ff747816 */ /* 0x000fe20000000074 */
[----:B------:R-:W2:Y:S04]  /*15a40*/  LDL.LU R113, [R1+0xd0] ;  /* 0x0000d00001717983 */ /* 0x000ea80000300800 */
[----:B------:R1:W2:Y:S01]  /*15a50*/  @!P0 LDG.E.U16 R118, desc[UR20][R4.64] ;  /* 0x0000001404768981 */ /* 0x0002a2000c1e1500 */
[----:B----4-:R-:W-:-:S02]  /*15a60*/  IMAD.X R13, R13, 0x1, R37, P3 ;  /* 0x000000010d0d7824 */ /* 0x010fc400018e0625 */
[----:B-1----:R-:W-:Y:S02]  /*15a70*/  @!P0 IMAD.MOV.U32 R4, RZ, RZ, R19 ;  /* 0x000000ffff048224 */ /* 0x002fe400078e0013 */
[----:B------:R-:W-:Y:S01]  /*15a80*/  @!P0 IMAD.MOV.U32 R5, RZ, RZ, R62 ;  /* 0x000000ffff058224 */ /* 0x000fe200078e003e */
[----:B------:R1:W-:Y:S01]  /*15a90*/  STL [R1+0xc0], R13 ;  /* 0x0000c00d01007387 */ /* 0x0003e20000100800 */
[----:B------:R-:W-:-:S03]  /*15aa0*/  PRMT R114, RZ, 0x7610, R114 ;  /* 0x00007610ff727816 */ /* 0x000fc60000000072 */
[----:B0-----:R-:W4:Y:S01]  /*15ab0*/  LDL.LU R62, [R1+0xd8] ;  /* 0x0000d800013e7983 */ /* 0x001f220000300800 */
[----:B------:R-:W-:-:S03]  /*15ac0*/  IADD3 R63, P3, PT, R63, R38, RZ ;  /* 0x000000263f3f7210 */ /* 0x000fc60007f7e0ff */
[----:B------:R0:W4:Y:S04]  /*15ad0*/  @!P0 LDG.E.U16 R116, desc[UR20][R4.64] ;  /* 0x0000001404748981 */ /* 0x000128000c1e1500 */
[----:B------:R-:W4:Y:S01]  /*15ae0*/  LDL.LU R111, [R1+0xe0] ;  /* 0x0000e000016f7983 */ /* 0x000f220000300800 */
[----:B------:R-:W-:-:S03]  /*15af0*/  IADD3 R18, P4, PT, R18, R38, RZ ;  /* 0x0000002612127210 */ /* 0x000fc60007f9e0ff */
[----:B------:R2:W-:Y:S01]  /*15b00*/  STL [R1+0xcc], R63 ;  /* 0x0000cc3f01007387 */ /* 0x0005e20000100800 */
[----:B0-----:R-:W-:-:S03]  /*15b10*/  @!P0 IMAD.MOV.U32 R5, RZ, RZ, R13 ;  /* 0x000000ffff058224 */ /* 0x001fc600078e000d */
[----:B-1----:R-:W4:Y:S01]  /*15b20*/  LDL.LU R13, [R1+0xe4] ;  /* 0x0000e400010d7983 */ /* 0x002f220000300800 */
[----:B------:R-:W-:-:S03]  /*15b30*/  @!P0 IMAD.MOV.U32 R4, RZ, RZ, R3 ;  /* 0x000000ffff048224 */ /* 0x000fc600078e0003 */
[----:B------:R-:W4:Y:S04]  /*15b40*/  LDL.LU R19, [R1+0xec] ;  /* 0x0000ec0001137983 */ /* 0x000f280000300800 */
[----:B------:R-:W4:Y:S04]  /*15b50*/  LDL.LU R3, [R1+0xf4] ;  /* 0x0000f40001037983 */ /* 0x000f280000300800 */
[----:B------:R0:W-:Y:S04]  /*15b60*/  STL [R1+0xd4], R18 ;  /* 0x0000d41201007387 */ /* 0x0001e80000100800 */
[----:B------:R1:W4:Y:S02]  /*15b70*/  @!P0 LDG.E.U16 R114, desc[UR20][R4.64] ;  /* 0x0000001404728981 */ /* 0x000324000c1e1500 */
[----:B-1----:R-:W-:-:S02]  /*15b80*/  @!P0 IMAD.MOV.U32 R4, RZ, RZ, R63 ;  /* 0x000000ffff048224 */ /* 0x002fc400078e003f */
[----:B---3--:R-:W-:-:S05]  /*15b90*/  IMAD.X R115, R115, 0x1, R37, P3 ;  /* 0x0000000173737824 */ /* 0x008fca00018e0625 */
[----:B------:R-:W-:Y:S01]  /*15ba0*/  STL [R1+0xc8], R115 ;  /* 0x0000c87301007387 */ /* 0x000fe20000100800 */
[----:B--2---:R-:W-:-:S05]  /*15bb0*/  IADD3 R12, P3, PT, R12, R38, RZ ;  /* 0x000000260c0c7210 */ /* 0x004fca0007f7e0ff */
[----:B------:R-:W-:Y:S04]  /*15bc0*/  STL [R1+0xdc], R12 ;  /* 0x0000dc0c01007387 */ /* 0x000fe80000100800 */
[----:B------:R-:W2:Y:S01]  /*15bd0*/  LDL.LU R63, [R1+0xe8] ;  /* 0x0000e800013f7983 */ /* 0x000ea20000300800 */
[----:B------:R-:W-:Y:S01]  /*15be0*/  PRMT R112, RZ, 0x7610, R112 ;  /* 0x00007610ff707816 */ /* 0x000fe20000000070 */
[----:B------:R-:W-:Y:S02]  /*15bf0*/  @!P0 IMAD.MOV.U32 R5, RZ, RZ, R115 ;  /* 0x000000ffff058224 */ /* 0x000fe400078e0073 */
[--C-:B------:R-:W-:Y:S01]  /*15c00*/  IMAD.X R113, R113, 0x1, R37.reuse, P4 ;  /* 0x0000000171717824 */ /* 0x100fe200020e0625 */
[----:B------:R-:W-:Y:S02]  /*15c10*/  PRMT R110, RZ, 0x7610, R110 ;  /* 0x00007610ff6e7816 */ /* 0x000fe4000000006e */
[----:B------:R1:W3:Y:S04]  /*15c20*/  @!P0 LDG.E.U16 R112, desc[UR20][R4.64] ;  /* 0x0000001404708981 */ /* 0x0002e8000c1e1500 */
[----:B------:R-:W-:Y:S01]  /*15c30*/  STL [R1+0xd0], R113 ;  /* 0x0000d07101007387 */ /* 0x000fe20000100800 */
[----:B----4-:R-:W-:-:S02]  /*15c40*/  IMAD.X R62, R62, 0x1, R37, P3 ;  /* 0x000000013e3e7824 */ /* 0x010fc400018e0625 */
[----:B-1----:R-:W-:Y:S02]  /*15c50*/  @!P0 IMAD.MOV.U32 R4, RZ, RZ, R18 ;  /* 0x000000ffff048224 */ /* 0x002fe400078e0012 */
[----:B------:R-:W-:Y:S01]  /*15c60*/  @!P0 IMAD.MOV.U32 R5, RZ, RZ, R113 ;  /* 0x000000ffff058224 */ /* 0x000fe200078e0071 */
[----:B0-----:R-:W4:Y:S01]  /*15c70*/  LDL.LU R18, [R1+0xf0] ;  /* 0x0000f00001127983 */ /* 0x001f220000300800 */
[----:B------:R-:W-:-:S03]  /*15c80*/  PRMT R108, RZ, 0x7610, R108 ;  /* 0x00007610ff6c7816 */ /* 0x000fc6000000006c */
[----:B------:R0:W3:Y:S01]  /*15c90*/  @!P0 LDG.E.U16 R110, desc[UR20][R4.64] ;  /* 0x00000014046e8981 */ /* 0x0000e2000c1e1500 */
[----:B------:R-:W-:-:S03]  /*15ca0*/  IADD3 R13, P3, PT, R13, R38, RZ ;  /* 0x000000260d0d7210 */ /* 0x000fc60007f7e0ff */
[----:B------:R1:W-:Y:S01]  /*15cb0*/  STL [R1+0xd8], R62 ;  /* 0x0000d83e01007387 */ /* 0x0003e20000100800 */
[----:B0-----:R-:W-:Y:S01]  /*15cc0*/  @!P0 IMAD.MOV.U32 R5, RZ, RZ, R62 ;  /* 0x000000ffff058224 */ /* 0x001fe200078e003e */
[-C--:B------:R-:W-:Y:S01]  /*15cd0*/  IADD3 R19, P4, PT, R19, R38.reuse, RZ ;  /* 0x0000002613137210 */ /* 0x080fe20007f9e0ff */
[----:B------:R-:W-:Y:S02]  /*15ce0*/  IMAD.X R111, R111, 0x1, R37, P3 ;  /* 0x000000016f6f7824 */ /* 0x000fe400018e0625 */
[----:B------:R-:W-:Y:S01]  /*15cf0*/  @!P0 IMAD.MOV.U32 R4, RZ, RZ, R12 ;  /* 0x000000ffff048224 */ /* 0x000fe200078e000c */
[----:B------:R-:W-:Y:S01]  /*15d00*/  IADD3 R3, P3, PT, R3, R38, RZ ;  /* 0x0000002603037210 */ /* 0x000fe20007f7e0ff */
[----:B-1----:R-:W3:Y:S04]  /*15d10*/  LDL.LU R62, [R1+0xfc] ;  /* 0x0000fc00013e7983 */ /* 0x002ee80000300800 */
[----:B------:R-:W3:Y:S04]  /*15d20*/  LDL.LU R12, [R1+0x104] ;  /* 0x00010400010c7983 */ /* 0x000ee80000300800 */
[----:B------:R0:W-:Y:S04]  /*15d30*/  STL [R1+0xe4], R13 ;  /* 0x0000e40d01007387 */ /* 0x0001e80000100800 */
[----:B------:R-:W-:Y:S04]  /*15d40*/  STL [R1+0xec], R19 ;  /* 0x0000ec1301007387 */ /* 0x000fe80000100800 */
[----:B------:R-:W-:Y:S04]  /*15d50*/  STL [R1+0xe0], R111 ;  /* 0x0000e06f01007387 */ /* 0x000fe80000100800 */
[----:B------:R-:W-:Y:S04]  /*15d60*/  STL [R1+0xf4], R3 ;  /* 0x0000f40301007387 */ /* 0x000fe80000100800 */
[----:B------:R1:W3:Y:S04]  /*15d70*/  @!P0 LDG.E.U16 R108, desc[UR20][R4.64] ;  /* 0x00000014046c8981 */ /* 0x0002e8000c1e1500 */
[----:B------:R-:W3:Y:S01]  /*15d80*/  LDL.LU R115, [R1+0xf8] ;  /* 0x0000f80001737983 */ /* 0x000ee20000300800 */
[----:B-1----:R-:W-:-:S02]  /*15d90*/  @!P0 IMAD.MOV.U32 R4, RZ, RZ, R13 ;  /* 0x000000ffff048224 */ /* 0x002fc400078e000d */
[----:B--2---:R-:W-:-:S05]  /*15da0*/  IMAD.X R63, R63, 0x1, R37, P4 ;  /* 0x000000013f3f7824 */ /* 0x004fca00020e0625 */
[----:B------:R1:W-:Y:S04]  /*15db0*/  STL [R1+0xe8], R63 ;  /* 0x0000e83f01007387 */ /* 0x0003e80000100800 */
[----:B0-----:R-:W2:Y:S01]  /*15dc0*/  LDL.LU R13, [R1+0x10c] ;  /* 0x00010c00010d7983 */ /* 0x001ea20000300800 */
[----:B------:R-:W-:Y:S01]  /*15dd0*/  PRMT R106, RZ, 0x7610, R106 ;  /* 0x00007610ff6a7816 */ /* 0x000fe2000000006a */
[----:B------:R-:W-:Y:S01]  /*15de0*/  @!P0 IMAD.MOV.U32 R5, RZ, RZ, R111 ;  /* 0x000000ffff058224 */ /* 0x000fe200078e006f */
[----:B------:R-:W-:Y:S01]  /*15df0*/  PRMT R104, RZ, 0x7610, R104 ;  /* 0x00007610ff687816 */ /* 0x000fe20000000068 */
[----:B------:R-:W2:Y:S04]  /*15e00*/  LDL.LU R113, [R1+0x100] ;  /* 0x0001000001717983 */ /* 0x000ea80000300800 */
[----:B------:R0:W2:Y:S01]  /*15e10*/  @!P0 LDG.E.U16 R106, desc[UR20][R4.64] ;  /* 0x00000014046a8981 */ /* 0x0000a2000c1e1500 */
[----:B----4-:R-:W-:-:S02]  /*15e20*/  IMAD.X R18, R18, 0x1, R37, P3 ;  /* 0x0000000112127824 */ /* 0x010fc400018e0625 */
[----:B0-----:R-:W-:Y:S02]  /*15e30*/  @!P0 IMAD.MOV.U32 R4, RZ, RZ, R19 ;  /* 0x000000ffff048224 */ /* 0x001fe400078e0013 */
[----:B------:R-:W-:Y:S01]  /*15e40*/  @!P0 IMAD.MOV.U32 R5, RZ, RZ, R63 ;  /* 0x000000ffff058224 */ /* 0x000fe200078e003f */
[----:B------:R0:W-:Y:S01]  /*15e50*/  STL [R1+0xf0], R18 ;  /* 0x0000f01201007387 */ /* 0x0001e20000100800 */
[----:B------:R-:W-:-:S03]  /*15e60*/  PRMT R102, RZ, 0x7610, R102 ;  /* 0x00007610ff667816 */ /* 0x000fc60000000066 */
[----:B-1----:R-:W4:Y:S04]  /*15e70*/  LDL.LU R63, [R1+0x108] ;  /* 0x00010800013f7983 */ /* 0x002f280000300800 */
[----:B------:R1:W4:Y:S04]  /*15e80*/  @!P0 LDG.E.U16 R104, desc[UR20][R4.64] ;  /* 0x0000001404688981 */ /* 0x000328000c1e1500 */
[----:B------:R-:W4:Y:S01]  /*15e90*/  LDL.LU R111, [R1+0x110] ;  /* 0x00011000016f7983 */ /* 0x000f220000300800 */
[----:B---3--:R-:W-:Y:S01]  /*15ea0*/  IADD3 R62, P3, PT, R62, R38, RZ ;  /* 0x000000263e3e7210 */ /* 0x008fe20007f7e0ff */
[----:B-1----:R-:W-:-:S04]  /*15eb0*/  @!P0 IMAD.MOV.U32 R5, RZ, RZ, R18 ;  /* 0x000000ffff058224 */ /* 0x002fc800078e0012 */
[----:B------:R1:W-:Y:S01]  /*15ec0*/  STL [R1+0xfc], R62 ;  /* 0x0000fc3e01007387 */ /* 0x0003e20000100800 */
[----:B------:R-:W-:Y:S01]  /*15ed0*/  IADD3 R12, P4, PT, R12, R38, RZ ;  /* 0x000000260c0c7210 */ /* 0x000fe20007f9e0ff */
[----:B------:R-:W-:Y:S02]  /*15ee0*/  @!P0 IMAD.MOV.U32 R4, RZ, RZ, R3 ;  /* 0x000000ffff048224 */ /* 0x000fe400078e0003 */
[----:B0-----:R-:W3:Y:S04]  /*15ef0*/  LDL.LU R18, [R1+0x114] ;  /* 0x0001140001127983 */ /* 0x001ee80000300800 */
[----:B------:R-:W3:Y:S04]  /*15f00*/  LDL.LU R19, [R1+0x11c] ;  /* 0x00011c0001137983 */ /* 0x000ee80000300800 */
[----:B------:R-:W3:Y:S04]  /*15f10*/  LDL.LU R3, [R1+0x124] ;  /* 0x0001240001037983 */ /* 0x000ee80000300800 */
[----:B------:R0:W-:Y:S04]  /*15f20*/  STL [R1+0x104], R12 ;  /* 0x0001040c01007387 */ /* 0x0001e80000100800 */
[----:B------:R0:W3:Y:S01]  /*15f30*/  @!P0 LDG.E.U16 R102, desc[UR20][R4.64] ;  /* 0x0000001404668981 */ /* 0x0000e2000c1e1500 */
[----:B------:R-:W-:-:S05]  /*15f40*/  IMAD.X R115, R115, 0x1, R37, P3 ;  /* 0x0000000173737824 */ /* 0x000fca00018e0625 */
[----:B------:R-:W-:Y:S01]  /*15f50*/  STL [R1+0xf8], R115 ;  /* 0x0000f87301007387 */ /* 0x000fe20000100800 */
[----:B0-----:R-:W-:Y:S01]  /*15f60*/  @!P0 IMAD.MOV.U32 R4, RZ, RZ, R62 ;  /* 0x000000ffff048224 */ /* 0x001fe200078e003e */
[----:B--2---:R-:W-:-:S05]  /*15f70*/  IADD3 R13, P3, PT, R13, R38, RZ ;  /* 0x000000260d0d7210 */ /* 0x004fca0007f7e0ff */
[----:B------:R-:W-:Y:S04]  /*15f80*/  STL [R1+0x10c], R13 ;  /* 0x00010c0d01007387 */ /* 0x000fe80000100800 */
[----:B-1----:R-:W2:Y:S01]  /*15f90*/  LDL.LU R62, [R1+0x118] ;  /* 0x00011800013e7983 */ /* 0x002ea20000300800 */
[----:B------:R-:W-:Y:S01]  /*15fa0*/  PRMT R100, RZ, 0x7610, R100 ;  /* 0x00007610ff647816 */ /* 0x000fe20000000064 */
[----:B------:R-:W-:Y:S02]  /*15fb0*/  @!P0 IMAD.MOV.U32 R5, RZ, RZ, R115 ;  /* 0x000000ffff058224 */ /* 0x000fe400078e0073 */
[--C-:B------:R-:W-:Y:S01]  /*15fc0*/  IMAD.X R113, R113, 0x1, R37.reuse, P4 ;  /* 0x0000000171717824 */ /* 0x100fe200020e0625 */
[----:B------:R-:W-:Y:S02]  /*15fd0*/  PRMT R98, RZ, 0x7610, R98 ;  /* 0x00007610ff627816 */ /* 0x000fe40000000062 */
[----:B------:R0:W2:Y:S04]  /*15fe0*/  @!P0 LDG.E.U16 R100, desc[UR20][R4.64] ;  /* 0x0000001404648981 */ /* 0x0000a8000c1e1500 */
[----:B------:R-:W-:Y:S01]  /*15ff0*/  STL [R1+0x100], R113 ;  /* 0x0001007101007387 */ /* 0x000fe20000100800 */
[----:B----4-:R-:W-:-:S02]  /*16000*/  IMAD.X R63, R63, 0x1, R37, P3 ;  /* 0x000000013f3f7824 */ /* 0x010fc400018e0625 */
[----:B0-----:R-:W-:Y:S02]  /*16010*/  @!P0 IMAD.MOV.U32 R4, RZ, RZ, R12 ;  /* 0x000000ffff048224 */ /* 0x001fe400078e000c */
[----:B------:R-:W-:Y:S01]  /*16020*/  @!P0 IMAD.MOV.U32 R5, RZ, RZ, R113 ;  /* 0x000000ffff058224 */ /* 0x000fe200078e0071 */
[----:B------:R-:W4:Y:S01]  /*16030*/  LDL.LU R12, [R1+0x120] ;  /* 0x00012000010c7983 */ /* 0x000f220000300800 */
[----:B------:R-:W-:-:S03]  /*16040*/  PRMT R96, RZ, 0x7610, R96 ;  /* 0x00007610ff607816 */ /* 0x000fc60000000060 */
[----:B------:R0:W4:Y:S04]  /*16050*/  @!P0 LDG.E.U16 R98, desc[UR20][R4.64] ;  /* 0x0000001404628981 */ /* 0x000128000c1e1500 */
[----:B------:R1:W-:Y:S01]  /*16060*/  STL [R1+0x108], R63 ;  /* 0x0001083f01007387 */ /* 0x0003e20000100800 */
[-C--:B---3--:R-:W-:Y:S01]  /*16070*/  IADD3 R18, P3, PT, R18, R38.reuse, RZ ;  /* 0x0000002612127210 */ /* 0x088fe20007f7e0ff */
[----:B0-----:R-:W-:Y:S01]  /*16080*/  @!P0 IMAD.MOV.U32 R5, RZ, RZ, R63 ;  /* 0x000000ffff058224 */ /* 0x001fe200078e003f */
[----:B------:R-:W-:-:S03]  /*16090*/  IADD3 R19, P4, PT, R19, R38, RZ ;  /* 0x0000002613137210 */ /* 0x000fc60007f9e0ff */
[----:B------:R-:W-:Y:S01]  /*160a0*/  IMAD.X R111, R111, 0x1, R37, P3 ;  /* 0x000000016f6f7824 */ /* 0x000fe200018e0625 */
[----:B-1----:R-:W3:Y:S01]  /*160b0*/  LDL.LU R63, [R1+0x12c] ;  /* 0x00012c00013f7983 */ /* 0x002ee20000300800 */
[----:B------:R-:W-:Y:S01]  /*160c0*/  @!P0 IMAD.MOV.U32 R4, RZ, RZ, R13 ;  /* 0x000000ffff048224 */ /* 0x000fe200078e000d */
[----:B------:R-:W-:Y:S02]  /*160d0*/  IADD3 R3, P3, PT, R3, R38, RZ ;  /* 0x0000002603037210 */ /* 0x000fe40007f7e0ff */
        /* <DEDUP_REMOVED lines=22> */
[----:B------:R1:W4:Y:S01]  /*16240*/  @!P0 LDG.E.U16 R92, desc[UR20][R4.64] ;  /* 0x00000014045c8981 */ /* 0x000322000c1e1500 */
[----:B---3--:R-:W-:-:S03]  /*16250*/  IADD3 R63, P3, PT, R63, R38, RZ ;  /* 0x000000263f3f7210 */ /* 0x008fc60007f7e0ff */
[----:B------:R-:W3:Y:S01]  /*16260*/  LDL.LU R111, [R1+0x140] ;  /* 0x00014000016f7983 */ /* 0x000ee20000300800 */
[----:B------:R-:W-:-:S03]  /*16270*/  IADD3 R13, P4, PT, R13, R38, RZ ;  /* 0x000000260d0d7210 */ /* 0x000fc60007f9e0ff */
[----:B------:R2:W-:Y:S01]  /*16280*/  STL [R1+0x12c], R63 ;  /* 0x00012c3f01007387 */ /* 0x0005e20000100800 */
[----:B-1----:R-:W-:-:S03]  /*16290*/  @!P0 IMAD.MOV.U32 R5, RZ, RZ, R12 ;  /* 0x000000ffff058224 */ /* 0x002fc600078e000c */
[----:B0-----:R-:W3:Y:S01]  /*162a0*/  LDL.LU R12, [R1+0x144] ;  /* 0x00014400010c7983 */ /* 0x001ee20000300800 */
[----:B------:R-:W-:-:S03]  /*162b0*/  @!P0 IMAD.MOV.U32 R4, RZ, RZ, R3 ;  /* 0x000000ffff048224 */ /* 0x000fc600078e0003 */
[----:B------:R-:W3:Y:S04]  /*162c0*/  LDL.LU R19, [R1+0x14c] ;  /* 0x00014c0001137983 */ /* 0x000ee80000300800 */
[----:B------:R-:W3:Y:S04]  /*162d0*/  LDL.LU R3, [R1+0x154] ;  /* 0x0001540001037983 */ /* 0x000ee80000300800 */
[----:B------:R0:W-:Y:S04]  /*162e0*/  STL [R1+0x134], R13 ;  /* 0x0001340d01007387 */ /* 0x0001e80000100800 */
[----:B------:R1:W3:Y:S01]  /*162f0*/  @!P0 LDG.E.U16 R90, desc[UR20][R4.64] ;  /* 0x00000014045a8981 */ /* 0x0002e2000c1e1500 */
[----:B------:R-:W-:-:S05]  /*16300*/  IMAD.X R115, R115, 0x1, R37, P3 ;  /* 0x0000000173737824 */ /* 0x000fca00018e0625 */
[----:B------:R-:W-:Y:S01]  /*16310*/  STL [R1+0x128], R115 ;  /* 0x0001287301007387 */ /* 0x000fe20000100800 */
[----:B-1----:R-:W-:Y:S01]  /*16320*/  @!P0 IMAD.MOV.U32 R4, RZ, RZ, R63 ;  /* 0x000000ffff048224 */ /* 0x002fe200078e003f */
[----:B--2---:R-:W-:-:S05]  /*16330*/  IADD3 R18, P3, PT, R18, R38, RZ ;  /* 0x0000002612127210 */ /* 0x004fca0007f7e0ff */
[----:B------:R-:W-:Y:S04]  /*16340*/  STL [R1+0x13c], R18 ;  /* 0x00013c1201007387 */ /* 0x000fe80000100800 */
[----:B------:R-:W2:Y:S01]  /*16350*/  LDL.LU R63, [R1+0x148] ;  /* 0x00014800013f7983 */ /* 0x000ea20000300800 */
[----:B------:R-:W-:Y:S01]  /*16360*/  PRMT R88, RZ, 0x7610, R88 ;  /* 0x00007610ff587816 */ /* 0x000fe20000000058 */
[----:B------:R-:W-:Y:S02]  /*16370*/  @!P0 IMAD.MOV.U32 R5, RZ, RZ, R115 ;  /* 0x000000ffff058224 */ /* 0x000fe400078e0073 */
[--C-:B------:R-:W-:Y:S01]  /*16380*/  IMAD.X R113, R113, 0x1, R37.reuse, P4 ;  /* 0x0000000171717824 */ /* 0x100fe200020e0625 */
[----:B------:R-:W-:Y:S02]  /*16390*/  PRMT R86, RZ, 0x7610, R86 ;  /* 0x00007610ff567816 */ /* 0x000fe40000000056 */
[----:B------:R1:W2:Y:S04]  /*163a0*/  @!P0 LDG.E.U16 R88, desc[UR20][R4.64] ;  /* 0x0000001404588981 */ /* 0x0002a8000c1e1500 */
[----:B------:R-:W-:Y:S01]  /*163b0*/  STL [R1+0x130], R113 ;  /* 0x0001307101007387 */ /* 0x000fe20000100800 */
[----:B----4-:R-:W-:-:S02]  /*163c0*/  IMAD.X R62, R62, 0x1, R37, P3 ;  /* 0x000000013e3e7824 */ /* 0x010fc400018e0625 */
[----:B-1----:R-:W-:Y:S02]  /*163d0*/  @!P0 IMAD.MOV.U32 R4, RZ, RZ, R13 ;  /* 0x000000ffff048224 */ /* 0x002fe400078e000d */
[----:B------:R-:W-:Y:S01]  /*163e0*/  @!P0 IMAD.MOV.U32 R5, RZ, RZ, R113 ;  /* 0x000000ffff058224 */ /* 0x000fe200078e0071 */
[----:B0-----:R-:W4:Y:S01]  /*163f0*/  LDL.LU R13, [R1+0x150] ;  /* 0x00015000010d7983 */ /* 0x001f220000300800 */
[----:B------:R-:W-:-:S03]  /*16400*/  PRMT R84, RZ, 0x7610, R84 ;  /* 0x00007610ff547816 */ /* 0x000fc60000000054 */
[----:B------:R0:W4:Y:S01]  /*16410*/  @!P0 LDG.E.U16 R86, desc[UR20][R4.64] ;  /* 0x0000001404568981 */ /* 0x000122000c1e1500 */
[----:B---3--:R-:W-:-:S03]  /*16420*/  IADD3 R12, P3, PT, R12, R38, RZ ;  /* 0x000000260c0c7210 */ /* 0x008fc60007f7e0ff */
[----:B------:R1:W-:Y:S01]  /*16430*/  STL [R1+0x138], R62 ;  /* 0x0001383e01007387 */ /* 0x0003e20000100800 */
[-C--:B------:R-:W-:Y:S01]  /*16440*/  IADD3 R19, P4, PT, R19, R38.reuse, RZ ;  /* 0x0000002613137210 */ /* 0x080fe20007f9e0ff */
[----:B0-----:R-:W-:Y:S02]  /*16450*/  @!P0 IMAD.MOV.U32 R5, RZ, RZ, R62 ;  /* 0x000000ffff058224 */ /* 0x001fe400078e003e */
[----:B------:R-:W-:Y:S01]  /*16460*/  IMAD.X R111, R111, 0x1, R37, P3 ;  /* 0x000000016f6f7824 */ /* 0x000fe200018e0625 */
[----:B------:R-:W-:Y:S01]  /*16470*/  IADD3 R3, P3, PT, R3, R38, RZ ;  /* 0x0000002603037210 */ /* 0x000fe20007f7e0ff */
[----:B------:R-:W-:Y:S01]  /*16480*/  @!P0 IMAD.MOV.U32 R4, RZ, RZ, R18 ;  /* 0x000000ffff048224 */ /* 0x000fe200078e0012 */
        /* <DEDUP_REMOVED lines=25> */
[-C--:B---3--:R-:W-:Y:S02]  /*16620*/  IADD3 R62, P3, PT, R62, R38.reuse, RZ ;  /* 0x000000263e3e7210 */ /* 0x088fe40007f7e0ff */
[----:B------:R-:W-:Y:S01]  /*16630*/  IADD3 R18, P4, PT, R18, R38, RZ ;  /* 0x0000002612127210 */ /* 0x000fe20007f9e0ff */
[----:B-1----:R-:W-:-:S02]  /*16640*/  @!P0 IMAD.MOV.U32 R5, RZ, RZ, R13 ;  /* 0x000000ffff058224 */ /* 0x002fc400078e000d */
[----:B------:R1:W-:Y:S01]  /*16650*/  STL [R1+0x15c], R62 ;  /* 0x00015c3e01007387 */ /* 0x0003e20000100800 */
[----:B------:R-:W-:-:S03]  /*16660*/  @!P0 IMAD.MOV.U32 R4, RZ, RZ, R3 ;  /* 0x000000ffff048224 */ /* 0x000fc600078e0003 */
        /* <DEDUP_REMOVED lines=133> */
[----:B------:R-:W-:Y:S01]  /*16ec0*/  IMAD.X R113, R113, 0x1, R37, P4 ;  /* 0x0000000171717824 */ /* 0x000fe200020e0625 */
        /* <DEDUP_REMOVED lines=179> */
[----:B------:R-:W-:Y:S01]  /*17a00*/  IMAD.X R113, R113, 0x1, R37, P4 ;  /* 0x0000000171717824 */ /* 0x000fe200020e0625 */
        /* <DEDUP_REMOVED lines=55> */
[----:B------:R0:W-:Y:S04]  /*17d80*/  STL [R1+0x2a0], R12 ;  /* 0x0002a00c01007387 */ /* 0x0001e80000100800 */
[----:B-1----:R-:W2:Y:S01]  /*17d90*/  LDL.LU R62, [R1+0x2ac] ;  /* 0x0002ac00013e7983 */ /* 0x002ea20000300800 */
[----:B------:R-:W-:Y:S01]  /*17da0*/  PRMT R54, RZ, 0x7610, R54 ;  /* 0x00007610ff367816 */ /* 0x000fe20000000036 */
[----:B------:R-:W-:Y:S02]  /*17db0*/  @!P0 IMAD.MOV.U32 R5, RZ, RZ, R115 ;  /* 0x000000ffff058224 */ /* 0x000fe400078e0073 */
[----:B------:R-:W-:Y:S01]  /*17dc0*/  IMAD.X R113, R113, 0x1, R37, P4 ;  /* 0x0000000171717824 */ /* 0x000fe200020e0625 */
[----:B------:R-:W-:Y:S02]  /*17dd0*/  PRMT R41, RZ, 0x7610, R41 ;  /* 0x00007610ff297816 */ /* 0x000fe40000000029 */
[----:B------:R1:W2:Y:S01]  /*17de0*/  @!P0 LDG.E.U16 R54, desc[UR20][R4.64] ;  /* 0x0000001404368981 */ /* 0x0002a2000c1e1500 */
[----:B------:R-:W-:-:S03]  /*17df0*/  PRMT R23, RZ, 0x7610, R23 ;  /* 0x00007610ff177816 */ /* 0x000fc60000000017 */
[----:B------:R-:W-:Y:S01]  /*17e00*/  STL [R1+0x294], R113 ;  /* 0x0002947101007387 */ /* 0x000fe20000100800 */
[----:B----4-:R-:W-:Y:S02]  /*17e10*/  IMAD.X R63, R63, 0x1, R37, P3 ;  /* 0x000000013f3f7824 */ /* 0x010fe400018e0625 */
[----:B-1----:R-:W-:Y:S02]  /*17e20*/  @!P0 IMAD.MOV.U32 R4, RZ, RZ, R18 ;  /* 0x000000ffff048224 */ /* 0x002fe400078e0012 */
[----:B------:R-:W-:Y:S01]  /*17e30*/  @!P0 IMAD.MOV.U32 R5, RZ, RZ, R113 ;  /* 0x000000ffff058224 */ /* 0x000fe200078e0071 */
[----:B------:R-:W4:Y:S04]  /*17e40*/  LDL.LU R18, [R1+0x2b4] ;  /* 0x0002b40001127983 */ /* 0x000f280000300800 */
[----:B------:R1:W4:Y:S04]  /*17e50*/  @!P0 LDG.E.U16 R41, desc[UR20][R4.64] ;  /* 0x0000001404298981 */ /* 0x000328000c1e1500 */
[----:B------:R0:W-:Y:S01]  /*17e60*/  STL [R1+0x29c], R63 ;  /* 0x00029c3f01007387 */ /* 0x0001e20000100800 */
[-C--:B---3--:R-:W-:Y:S01]  /*17e70*/  IADD3 R13, P3, PT, R13, R38.reuse, RZ ;  /* 0x000000260d0d7210 */ /* 0x088fe20007f7e0ff */
[----:B-1----:R-:W-:Y:S01]  /*17e80*/  @!P0 IMAD.MOV.U32 R4, RZ, RZ, R12 ;  /* 0x000000ffff048224 */ /* 0x002fe200078e000c */
[-C--:B------:R-:W-:Y:S01]  /*17e90*/  IADD3 R19, P4, PT, R19, R38.reuse, RZ ;  /* 0x0000002613137210 */ /* 0x080fe20007f9e0ff */
[----:B------:R-:W-:Y:S01]  /*17ea0*/  @!P0 IMAD.MOV.U32 R5, RZ, RZ, R63 ;  /* 0x000000ffff058224 */ /* 0x000fe200078e003f */
[----:B0-----:R-:W3:Y:S01]  /*17eb0*/  LDL.LU R12, [R1+0x2c0] ;  /* 0x0002c000010c7983 */ /* 0x001ee20000300800 */
[----:B------:R-:W-:Y:S01]  /*17ec0*/  IMAD.X R111, R111, 0x1, R37, P3 ;  /* 0x000000016f6f7824 */ /* 0x000fe200018e0625 */
[----:B------:R-:W-:-:S02]  /*17ed0*/  IADD3 R3, P3, PT, R3, R38, RZ ;  /* 0x0000002603037210 */ /* 0x000fc40007f7e0ff */
[----:B------:R-:W3:Y:S04]  /*17ee0*/  LDL.LU R63, [R1+0x2c8] ;  /* 0x0002c800013f7983 */ /* 0x000ee80000300800 */
[----:B------:R0:W-:Y:S04]  /*17ef0*/  STL [R1+0x2a8], R13 ;  /* 0x0002a80d01007387 */ /* 0x0001e80000100800 */
[----:B------:R-:W-:Y:S04]  /*17f00*/  STL [R1+0x2b0], R19 ;  /* 0x0002b01301007387 */ /* 0x000fe80000100800 */
[----:B------:R1:W3:Y:S04]  /*17f10*/  @!P0 LDG.E.U16 R23, desc[UR20][R4.64] ;  /* 0x0000001404178981 */ /* 0x0002e8000c1e1500 */
[----:B------:R2:W-:Y:S04]  /*17f20*/  STL [R1+0x2a4], R111 ;  /* 0x0002a46f01007387 */ /* 0x0005e80000100800 */
[----:B------:R-:W-:Y:S01]  /*17f30*/  STL [R1+0x2b8], R3 ;  /* 0x0002b80301007387 */ /* 0x000fe20000100800 */
[----:B-1----:R-:W-:-:S03]  /*17f40*/  @!P0 IMAD.MOV.U32 R4, RZ, RZ, R13 ;  /* 0x000000ffff048224 */ /* 0x002fc600078e000d */
[----:B0-----:R-:W3:Y:S01]  /*17f50*/  LDL.LU R13, [R1+0x2bc] ;  /* 0x0002bc00010d7983 */ /* 0x001ee20000300800 */
[----:B--2---:R-:W-:-:S05]  /*17f60*/  IMAD.X R62, R62, 0x1, R37, P4 ;  /* 0x000000013e3e7824 */ /* 0x004fca00020e0625 */
[----:B------:R0:W-:Y:S04]  /*17f70*/  STL [R1+0x2ac], R62 ;  /* 0x0002ac3e01007387 */ /* 0x0001e80000100800 */
[----:B------:R-:W2:Y:S01]  /*17f80*/  LDL.LU R113, [R1+0x2d0] ;  /* 0x0002d00001717983 */ /* 0x000ea20000300800 */
[----:B------:R-:W-:Y:S01]  /*17f90*/  PRMT R10, RZ, 0x7610, R10 ;  /* 0x00007610ff0a7816 */ /* 0x000fe2000000000a */
[----:B------:R-:W-:Y:S01]  /*17fa0*/  @!P0 IMAD.MOV.U32 R5, RZ, RZ, R111 ;  /* 0x000000ffff058224 */ /* 0x000fe200078e006f */
[----:B------:R-:W-:Y:S01]  /*17fb0*/  PRMT R53, RZ, 0x7610, R53 ;  /* 0x00007610ff357816 */ /* 0x000fe20000000035 */
[----:B------:R-:W2:Y:S04]  /*17fc0*/  LDL.LU R117, [R1+0x2c4] ;  /* 0x0002c40001757983 */ /* 0x000ea80000300800 */
[----:B------:R1:W2:Y:S01]  /*17fd0*/  @!P0 LDG.E.U16 R10, desc[UR20][R4.64] ;  /* 0x00000014040a8981 */ /* 0x0002a2000c1e1500 */
[----:B----4-:R-:W-:-:S05]  /*17fe0*/  IMAD.X R18, R18, 0x1, R37, P3 ;  /* 0x0000000112127824 */ /* 0x010fca00018e0625 */
[----:B------:R4:W-:Y:S01]  /*17ff0*/  STL [R1+0x2b4], R18 ;  /* 0x0002b41201007387 */ /* 0x0009e20000100800 */
[----:B-1----:R-:W-:Y:S02]  /*18000*/  @!P0 IMAD.MOV.U32 R4, RZ, RZ, R19 ;  /* 0x000000ffff048224 */ /* 0x002fe400078e0013 */
[----:B------:R-:W-:Y:S01]  /*18010*/  @!P0 IMAD.MOV.U32 R5, RZ, RZ, R62 ;  /* 0x000000ffff058224 */ /* 0x000fe200078e003e */
[----:B------:R-:W2:Y:S04]  /*18020*/  LDL.LU R115, [R1+0x2cc] ;  /* 0x0002cc0001737983 */ /* 0x000ea80000300800 */
[----:B------:R-:W2:Y:S04]  /*18030*/  LDL.LU R111, [R1+0x2d4] ;  /* 0x0002d400016f7983 */ /* 0x000ea80000300800 */
[----:B------:R1:W2:Y:S01]  /*18040*/  @!P0 LDG.E.U16 R53, desc[UR20][R4.64] ;  /* 0x0000001404358981 */ /* 0x0002a2000c1e1500 */
[----:B---3--:R-:W-:-:S02]  /*18050*/  IADD3 R12, P3, PT, R12, R38, RZ ;  /* 0x000000260c0c7210 */ /* 0x008fc40007f7e0ff */
[----:B------:R-:W-:-:S03]  /*18060*/  IADD3 R63, P4, PT, R63, R38, RZ ;  /* 0x000000263f3f7210 */ /* 0x000fc60007f9e0ff */
[----:B------:R3:W-:Y:S01]  /*18070*/  STL [R1+0x2c0], R12 ;  /* 0x0002c00c01007387 */ /* 0x0007e20000100800 */
[----:B-1----:R-:W-:-:S03]  /*18080*/  @!P0 IMAD.MOV.U32 R5, RZ, RZ, R18 ;  /* 0x000000ffff058224 */ /* 0x002fc600078e0012 */
[----:B0-----:R-:W3:Y:S01]  /*18090*/  LDL.LU R62, [R1+0x2d8] ;  /* 0x0002d800013e7983 */ /* 0x001ee20000300800 */
[----:B------:R-:W-:-:S03]  /*180a0*/  @!P0 IMAD.MOV.U32 R4, RZ, RZ, R3 ;  /* 0x000000ffff048224 */ /* 0x000fc600078e0003 */
[----:B----4-:R-:W4:Y:S04]  /*180b0*/  LDL.LU R18, [R1+0x2e0] ;  /* 0x0002e00001127983 */ /* 0x010f280000300800 */
[----:B------:R-:W4:Y:S04]  /*180c0*/  LDL.LU R3, [R1+0x2e8] ;  /* 0x0002e80001037983 */ /* 0x000f280000300800 */
[----:B------:R-:W-:Y:S01]  /*180d0*/  STL [R1+0x2c8], R63 ;  /* 0x0002c83f01007387 */ /* 0x000fe20000100800 */
[----:B------:R-:W-:-:S05]  /*180e0*/  IMAD.X R13, R13, 0x1, R37, P3 ;  /* 0x000000010d0d7824 */ /* 0x000fca00018e0625 */
[----:B------:R0:W-:Y:S01]  /*180f0*/  STL [R1+0x2bc], R13 ;  /* 0x0002bc0d01007387 */ /* 0x0001e20000100800 */
[----:B--2---:R-:W-:-:S05]  /*18100*/  IADD3 R113, P3, PT, R113, R38, RZ ;  /* 0x0000002671717210 */ /* 0x004fca0007f7e0ff */
[----:B------:R-:W-:Y:S04]  /*18110*/  STL [R1+0x2d0], R113 ;  /* 0x0002d07101007387 */ /* 0x000fe80000100800 */
[----:B------:R-:W2:Y:S01]  /*18120*/  LDL.LU R19, [R1+0x2dc] ;  /* 0x0002dc0001137983 */ /* 0x000ea20000300800 */
[----:B------:R-:W-:Y:S02]  /*18130*/  PRMT R35, RZ, 0x7610, R35 ;  /* 0x00007610ff237816 */ /* 0x000fe40000000023 */
[----:B------:R-:W-:Y:S01]  /*18140*/  PRMT R22, RZ, 0x7610, R22 ;  /* 0x00007610ff167816 */ /* 0x000fe20000000016 */
[----:B------:R-:W-:-:S03]  /*18150*/  IMAD.X R117, R117, 0x1, R37, P4 ;  /* 0x0000000175757824 */ /* 0x000fc600020e0625 */
[----:B------:R1:W2:Y:S04]  /*18160*/  @!P0 LDG.E.U16 R35, desc[UR20][R4.64] ;  /* 0x0000001404238981 */ /* 0x0002a8000c1e1500 */
[----:B------:R3:W2:Y:S01]  /*18170*/  @!P0 LDG.E.U16 R22, desc[UR20][R12.64] ;  /* 0x000000140c168981 */ /* 0x0006a2000c1e1500 */
[----:B------:R-:W-:Y:S01]  /*18180*/  IMAD.X R115, R115, 0x1, R37, P3 ;  /* 0x0000000173737824 */ /* 0x000fe200018e0625 */
[----:B-1----:R-:W-:Y:S02]  /*18190*/  PRMT R5, RZ, 0x7610, R5 ;  /* 0x00007610ff057816 */ /* 0x002fe40000000005 */
[----:B------:R1:W-:Y:S01]  /*181a0*/  STL [R1+0x2c4], R117 ;  /* 0x0002c47501007387 */ /* 0x0003e20000100800 */
[----:B---3--:R-:W-:Y:S02]  /*181b0*/  @!P0 IMAD.MOV.U32 R12, RZ, RZ, R63 ;  /* 0x000000ffff0c8224 */ /* 0x008fe400078e003f */
[----:B0-----:R-:W-:Y:S01]  /*181c0*/  @!P0 IMAD.MOV.U32 R13, RZ, RZ, R117 ;  /* 0x000000ffff0d8224 */ /* 0x001fe200078e0075 */
[----:B------:R-:W3:Y:S01]  /*181d0*/  LDL.LU R63, [R1+0x2e4] ;  /* 0x0002e400013f7983 */ /* 0x000ee20000300800 */
[----:B------:R-:W-:-:S02]  /*181e0*/  PRMT R52, RZ, 0x7610, R52 ;  /* 0x00007610ff347816 */ /* 0x000fc40000000034 */
[-C--:B------:R-:W-:Y:S01]  /*181f0*/  IADD3 R62, P3, PT, R62, R38.reuse, RZ ;  /* 0x000000263e3e7210 */ /* 0x080fe20007f7e0ff */
[----:B------:R-:W-:Y:S01]  /*18200*/  STL [R1+0x2cc], R115 ;  /* 0x0002cc7301007387 */ /* 0x000fe20000100800 */
[----:B----4-:R-:W-:-:S03]  /*18210*/  IADD3 R18, P4, PT, R18, R38, RZ ;  /* 0x0000002612127210 */ /* 0x010fc60007f9e0ff */
[----:B------:R0:W4:Y:S01]  /*18220*/  @!P0 LDG.E.U16 R5, desc[UR20][R12.64] ;  /* 0x000000140c058981 */ /* 0x000122000c1e1500 */
[----:B------:R-:W-:Y:S01]  /*18230*/  IMAD.X R111, R111, 0x1, R37, P3 ;  /* 0x000000016f6f7824 */ /* 0x000fe200018e0625 */
[----:B------:R-:W-:Y:S02]  /*18240*/  IADD3 R3, P3, PT, R3, R38, RZ ;  /* 0x0000002603037210 */ /* 0x000fe40007f7e0ff */
[----:B-1----:R-:W4:Y:S01]  /*18250*/  LDL.LU R117, [R1+0x2f0] ;  /* 0x0002f00001757983 */ /* 0x002f220000300800 */
[----:B0-----:R-:W-:Y:S02]  /*18260*/  @!P0 IMAD.MOV.U32 R12, RZ, RZ, R113 ;  /* 0x000000ffff0c8224 */ /* 0x001fe400078e0071 */
[----:B------:R-:W-:Y:S01]  /*18270*/  @!P0 IMAD.MOV.U32 R13, RZ, RZ, R115 ;  /* 0x000000ffff0d8224 */ /* 0x000fe200078e0073 */
[----:B------:R-:W4:Y:S04]  /*18280*/  LDL.LU R113, [R1+0x2f8] ;  /* 0x0002f80001717983 */ /* 0x000f280000300800 */
[----:B------:R0:W-:Y:S04]  /*18290*/  STL [R1+0x2d8], R62 ;  /* 0x0002d83e01007387 */ /* 0x0001e80000100800 */
[----:B------:R-:W-:Y:S04]  /*182a0*/  STL [R1+0x2e0], R18 ;  /* 0x0002e01201007387 */ /* 0x000fe80000100800 */
[----:B------:R-:W-:Y:S04]  /*182b0*/  STL [R1+0x2d4], R111 ;  /* 0x0002d46f01007387 */ /* 0x000fe80000100800 */
[----:B------:R-:W-:Y:S04]  /*182c0*/  STL [R1+0x2e8], R3 ;  /* 0x0002e80301007387 */ /* 0x000fe80000100800 */
[----:B------:R1:W4:Y:S04]  /*182d0*/  @!P0 LDG.E.U16 R52, desc[UR20][R12.64] ;  /* 0x000000140c348981 */ /* 0x000328000c1e1500 */
[----:B------:R-:W4:Y:S01]  /*182e0*/  LDL.LU R123, [R1+0x2ec] ;  /* 0x0002ec00017b7983 */ /* 0x000f220000300800 */
[----:B-1----:R-:W-:-:S02]  /*182f0*/  @!P0 IMAD.MOV.U32 R12, RZ, RZ, R62 ;  /* 0x000000ffff0c8224 */ /* 0x002fc400078e003e */
[----:B--2---:R-:W-:-:S05]  /*18300*/  IMAD.X R19, R19, 0x1, R37, P4 ;  /* 0x0000000113137824 */ /* 0x004fca00020e0625 */
[----:B------:R1:W-:Y:S04]  /*18310*/  STL [R1+0x2dc], R19 ;  /* 0x0002dc1301007387 */ /* 0x0003e80000100800 */
[----:B0-----:R-:W2:Y:S04]  /*18320*/  LDL.LU R62, [R1+0x300] ;  /* 0x00030000013e7983 */ /* 0x001ea80000300800 */
[----:B------:R-:W2:Y:S01]  /*18330*/  LDL.LU R121, [R1+0x2f4] ;  /* 0x0002f40001797983 */ /* 0x000ea20000300800 */
[----:B------:R-:W-:Y:S01]  /*18340*/  PRMT R21, RZ, 0x7610, R21 ;  /* 0x00007610ff157816 */ /* 0x000fe20000000015 */
[----:B------:R-:W-:Y:S01]  /*18350*/  @!P0 IMAD.MOV.U32 R13, RZ, RZ, R111 ;  /* 0x000000ffff0d8224 */ /* 0x000fe200078e006f */
[----:B------:R-:W-:-:S04]  /*18360*/  PRMT R34, RZ, 0x7610, R34 ;  /* 0x00007610ff227816 */ /* 0x000fc80000000022 */
[----:B------:R1:W2:Y:S01]  /*18370*/  @!P0 LDG.E.U16 R21, desc[UR20][R18.64] ;  /* 0x0000001412158981 */ /* 0x0002a2000c1e1500 */
[----:B---3--:R-:W-:-:S03]  /*18380*/  IMAD.X R63, R63, 0x1, R37, P3 ;  /* 0x000000013f3f7824 */ /* 0x008fc600018e0625 */
[----:B------:R0:W3:Y:S04]  /*18390*/  @!P0 LDG.E.U16 R34, desc[UR20][R12.64] ;  /* 0x000000140c228981 */ /* 0x0000e8000c1e1500 */
[----:B------:R0:W-:Y:S01]  /*183a0*/  STL [R1+0x2e4], R63 ;  /* 0x0002e43f01007387 */ /* 0x0001e20000100800 */
[----:B-1----:R-:W-:-:S03]  /*183b0*/  @!P0 IMAD.MOV.U32 R19, RZ, RZ, R63 ;  /* 0x000000ffff138224 */ /* 0x002fc600078e003f */
[----:B------:R-:W3:Y:S01]  /*183c0*/  LDL.LU R119, [R1+0x2fc] ;  /* 0x0002fc0001777983 */ /* 0x000ee20000300800 */
[----:B------:R-:W-:Y:S01]  /*183d0*/  @!P0 IMAD.MOV.U32 R18, RZ, RZ, R3 ;  /* 0x000000ffff128224 */ /* 0x000fe200078e0003 */
[----:B0-----:R-:W-:Y:S02]  /*183e0*/  PRMT R13, RZ, 0x7610, R13 ;  /* 0x00007610ff0d7816 */ /* 0x001fe4000000000d */
[----:B------:R-:W3:Y:S01]  /*183f0*/  LDL.LU R63, [R1+0x304] ;  /* 0x00030400013f7983 */ /* 0x000ee20000300800 */
[----:B----4-:R-:W-:-:S03]  /*18400*/  IADD3 R117, P3, PT, R117, R38, RZ ;  /* 0x0000002675757210 */ /* 0x010fc60007f7e0ff */
[----:B------:R0:W4:Y:S04]  /*18410*/  @!P0 LDG.E.U16 R13, desc[UR20][R18.64] ;  /* 0x00000014120d8981 */ /* 0x000128000c1e1500 */
[----:B------:R1:W-:Y:S01]  /*18420*/  STL [R1+0x2f0], R117 ;  /* 0x0002f07501007387 */ /* 0x0003e20000100800 */
[----:B------:R-:W-:-:S03]  /*18430*/  IADD3 R113, P4, PT, R113, R38, RZ ;  /* 0x0000002671717210 */ /* 0x000fc60007f9e0ff */
[----:B------:R-:W4:Y:S04]  /*18440*/  LDL.LU R3, [R1+0x308] ;  /* 0x0003080001037983 */ /* 0x000f280000300800 */
[----:B------:R-:W4:Y:S01]  /*18450*/  LDL.LU R115, [R1+0x310] ;  /* 0x0003100001737983 */ /* 0x000f220000300800 */
[----:B0-----:R-:W-:-:S03]  /*18460*/  @!P0 IMAD.MOV.U32 R18, RZ, RZ, R117 ;  /* 0x000000ffff128224 */ /* 0x001fc600078e0075 */
[----:B------:R-:W4:Y:S01]  /*18470*/  LDL.LU R111, [R1+0x318] ;  /* 0x00031800016f7983 */ /* 0x000f220000300800 */
[----:B------:R-:W-:-:S03]  /*18480*/  PRMT R51, RZ, 0x7610, R51 ;  /* 0x00007610ff337816 */ /* 0x000fc60000000033 */
[----:B------:R0:W-:Y:S01]  /*18490*/  STL [R1+0x2f8], R113 ;  /* 0x0002f87101007387 */ /* 0x0001e20000100800 */
[----:B------:R-:W-:-:S05]  /*184a0*/  IMAD.X R123, R123, 0x1, R37, P3 ;  /* 0x000000017b7b7824 */ /* 0x000fca00018e0625 */
[----:B------:R-:W-:Y:S01]  /*184b0*/  STL [R1+0x2ec], R123 ;  /* 0x0002ec7b01007387 */ /* 0x000fe20000100800 */
[----:B------:R-:W-:-:S05]  /*184c0*/  @!P0 IMAD.MOV.U32 R19, RZ, RZ, R123 ;  /* 0x000000ffff138224 */ /* 0x000fca00078e007b */
[----:B------:R0:W4:Y:S02]  /*184d0*/  @!P0 LDG.E.U16 R51, desc[UR20][R18.64] ;  /* 0x0000001412338981 */ /* 0x000124000c1e1500 */
[----:B0-----:R-:W-:Y:S01]  /*184e0*/  @!P0 IMAD.MOV.U32 R18, RZ, RZ, R113 ;  /* 0x000000ffff128224 */ /* 0x001fe200078e0071 */
[----:B--2---:R-:W-:-:S05]  /*184f0*/  IADD3 R62, P3, PT, R62, R38, RZ ;  /* 0x000000263e3e7210 */ /* 0x004fca0007f7e0ff */
[----:B------:R0:W-:Y:S01]  /*18500*/  STL [R1+0x300], R62 ;  /* 0x0003003e01007387 */ /* 0x0001e20000100800 */
[----:B------:R-:W-:-:S03]  /*18510*/  IMAD.X R121, R121, 0x1, R37, P4 ;  /* 0x0000000179797824 */ /* 0x000fc600020e0625 */
[----:B-1----:R-:W2:Y:S04]  /*18520*/  LDL.LU R117, [R1+0x30c] ;  /* 0x00030c0001757983 */ /* 0x002ea80000300800 */
[----:B------:R-:W-:Y:S04]  /*18530*/  STL [R1+0x2f4], R121 ;  /* 0x0002f47901007387 */ /* 0x000fe80000100800 */
[----:B------:R-:W2:Y:S01]  /*18540*/  LDL.LU R113, [R1+0x314] ;  /* 0x0003140001717983 */ /* 0x000ea20000300800 */
[----:B------:R-:W-:Y:S01]  /*18550*/  PRMT R33, RZ, 0x7610, R33 ;  /* 0x00007610ff217816 */ /* 0x000fe20000000021 */
[----:B------:R-:W-:-:S02]  /*18560*/  @!P0 IMAD.MOV.U32 R19, RZ, RZ, R121 ;  /* 0x000000ffff138224 */ /* 0x000fc400078e0079 */
[----:B---3--:R-:W-:-:S03]  /*18570*/  IMAD.X R119, R119, 0x1, R37, P3 ;  /* 0x0000000177777824 */ /* 0x008fc600018e0625 */
[----:B------:R1:W3:Y:S01]  /*18580*/  @!P0 LDG.E.U16 R33, desc[UR20][R18.64] ;  /* 0x0000001412218981 */ /* 0x0002e2000c1e1500 */
[----:B------:R-:W-:-:S03]  /*18590*/  PRMT R20, RZ, 0x7610, R20 ;  /* 0x00007610ff147816 */ /* 0x000fc60000000014 */
[----:B------:R4:W-:Y:S01]  /*185a0*/  STL [R1+0x2fc], R119 ;  /* 0x0002fc7701007387 */ /* 0x0009e20000100800 */
[----:B-1----:R-:W-:Y:S02]  /*185b0*/  @!P0 IMAD.MOV.U32 R18, RZ, RZ, R62 ;  /* 0x000000ffff128224 */ /* 0x002fe400078e003e */
[----:B------:R-:W-:Y:S01]  /*185c0*/  @!P0 IMAD.MOV.U32 R19, RZ, RZ, R119 ;  /* 0x000000ffff138224 */ /* 0x000fe200078e0077 */
[----:B0-----:R-:W3:Y:S01]  /*185d0*/  LDL.LU R62, [R1+0x320] ;  /* 0x00032000013e7983 */ /* 0x001ee20000300800 */
[----:B----4-:R-:W-:-:S03]  /*185e0*/  IADD3 R3, P3, PT, R3, R38, RZ ;  /* 0x0000002603037210 */ /* 0x010fc60007f7e0ff */
[----:B------:R-:W4:Y:S01]  /*185f0*/  LDL.LU R119, [R1+0x328] ;  /* 0x0003280001777983 */ /* 0x000f220000300800 */
[-C--:B------:R-:W-:Y:S01]  /*18600*/  IADD3 R115, P4, PT, R115, R38.reuse, RZ ;  /* 0x0000002673737210 */ /* 0x080fe20007f9e0ff */
[----:B------:R-:W-:Y:S02]  /*18610*/  IMAD.X R63, R63, 0x1, R37, P3 ;  /* 0x000000013f3f7824 */ /* 0x000fe400018e0625 */
[----:B------:R-:W-:Y:S01]  /*18620*/  STL [R1+0x308], R3 ;  /* 0x0003080301007387 */ /* 0x000fe20000100800 */
[----:B------:R-:W-:-:S03]  /*18630*/  IADD3 R111, P3, PT, R111, R38, RZ ;  /* 0x000000266f6f7210 */ /* 0x000fc60007f7e0ff */
[----:B------:R0:W4:Y:S01]  /*18640*/  @!P0 LDG.E.U16 R20, desc[UR20][R18.64] ;  /* 0x0000001412148981 */ /* 0x000122000c1e1500 */
[----:B------:R-:W-:-:S03]  /*18650*/  PRMT R12, RZ, 0x7610, R12 ;  /* 0x00007610ff0c7816 */ /* 0x000fc6000000000c */
[----:B------:R-:W-:Y:S04]  /*18660*/  STL [R1+0x310], R115 ;  /* 0x0003107301007387 */ /* 0x000fe80000100800 */
[----:B------:R1:W-:Y:S01]  /*18670*/  STL [R1+0x304], R63 ;  /* 0x0003043f01007387 */ /* 0x0003e20000100800 */
[----:B0-----:R-:W-:Y:S02]  /*18680*/  @!P0 IMAD.MOV.U32 R18, RZ, RZ, R3 ;  /* 0x000000ffff128224 */ /* 0x001fe400078e0003 */
[----:B------:R-:W-:Y:S01]  /*18690*/  @!P0 IMAD.MOV.U32 R19, RZ, RZ, R63 ;  /* 0x000000ffff138224 */ /* 0x000fe200078e003f */
[----:B------:R0:W-:Y:S01]  /*186a0*/  STL [R1+0x318], R111 ;  /* 0x0003186f01007387 */ /* 0x0001e20000100800 */
[----:B------:R-:W-:-:S03]  /*186b0*/  PRMT R50, RZ, 0x7610, R50 ;  /* 0x00007610ff327816 */ /* 0x000fc60000000032 */
[----:B------:R0:W4:Y:S04]  /*186c0*/  @!P0 LDG.E.U16 R12, desc[UR20][R18.64] ;  /* 0x00000014120c8981 */ /* 0x000128000c1e1500 */
[----:B-1----:R-:W4:Y:S01]  /*186d0*/  LDL.LU R63, [R1+0x31c] ;  /* 0x00031c00013f7983 */ /* 0x002f220000300800 */
[----:B0-----:R-:W-:Y:S02]  /*186e0*/  @!P0 IMAD.MOV.U32 R18, RZ, RZ, R115 ;  /* 0x000000ffff128224 */ /* 0x001fe400078e0073 */
[----:B--2---:R-:W-:-:S05]  /*186f0*/  IMAD.X R117, R117, 0x1, R37, P4 ;  /* 0x0000000175757824 */ /* 0x004fca00020e0625 */
[----:B------:R0:W-:Y:S01]  /*18700*/  STL [R1+0x30c], R117 ;  /* 0x00030c7501007387 */ /* 0x0001e20000100800 */
[----:B------:R-:W-:-:S03]  /*18710*/  @!P0 IMAD.MOV.U32 R19, RZ, RZ, R117 ;  /* 0x000000ffff138224 */ /* 0x000fc600078e0075 */
[----:B------:R-:W2:Y:S01]  /*18720*/  LDL.LU R3, [R1+0x330] ;  /* 0x0003300001037983 */ /* 0x000ea20000300800 */
[----:B------:R-:W-:-:S03]  /*18730*/  IMAD.X R113, R113, 0x1, R37, P3 ;  /* 0x0000000171717824 */ /* 0x000fc600018e0625 */
[----:B------:R-:W2:Y:S04]  /*18740*/  LDL.LU R125, [R1+0x324] ;  /* 0x00032400017d7983 */ /* 0x000ea80000300800 */
[----:B------:R1:W2:Y:S04]  /*18750*/  @!P0 LDG.E.U16 R50, desc[UR20][R18.64] ;  /* 0x0000001412328981 */ /* 0x0002a8000c1e1500 */
[----:B------:R0:W-:Y:S01]  /*18760*/  STL [R1+0x314], R113 ;  /* 0x0003147101007387 */ /* 0x0001e20000100800 */
[----:B-1----:R-:W-:-:S03]  /*18770*/  @!P0 IMAD.MOV.U32 R18, RZ, RZ, R111 ;  /* 0x000000ffff128224 */ /* 0x002fc600078e006f */
[----:B------:R-:W2:Y:S01]  /*18780*/  LDL.LU R111, [R1+0x32c] ;  /* 0x00032c00016f7983 */ /* 0x000ea20000300800 */
[-C--:B---3--:R-:W-:Y:S01]  /*18790*/  IADD3 R62, P3, PT, R62, R38.reuse, RZ ;  /* 0x000000263e3e7210 */ /* 0x088fe20007f7e0ff */
[----:B------:R-:W-:Y:S01]  /*187a0*/  @!P0 IMAD.MOV.U32 R19, RZ, RZ, R113 ;  /* 0x000000ffff138224 */ /* 0x000fe200078e0071 */
[----:B------:R-:W-:Y:S01]  /*187b0*/  PRMT R32, RZ, 0x7610, R32 ;  /* 0x00007610ff207816 */ /* 0x000fe20000000020 */
[----:B------:R-:W3:Y:S04]  /*187c0*/  LDL.LU R123, [R1+0x334] ;  /* 0x00033400017b7983 */ /* 0x000ee80000300800 */
[----:B------:R1:W-:Y:S01]  /*187d0*/  STL [R1+0x320], R62 ;  /* 0x0003203e01007387 */ /* 0x0003e20000100800 */
[----:B----4-:R-:W-:-:S03]  /*187e0*/  IADD3 R119, P4, PT, R119, R38, RZ ;  /* 0x0000002677777210 */ /* 0x010fc60007f9e0ff */
[----:B0-----:R-:W4:Y:S04]  /*187f0*/  LDL.LU R117, [R1+0x338] ;  /* 0x0003380001757983 */ /* 0x001f280000300800 */
[----:B------:R0:W3:Y:S04]  /*18800*/  @!P0 LDG.E.U16 R32, desc[UR20][R18.64] ;  /* 0x0000001412208981 */ /* 0x0000e8000c1e1500 */
[----:B------:R-:W3:Y:S04]  /*18810*/  LDL.LU R113, [R1+0x340] ;  /* 0x0003400001717983 */ /* 0x000ee80000300800 */
[----:B------:R-:W3:Y:S01]  /*18820*/  LDL.LU R115, [R1+0x348] ;  /* 0x0003480001737983 */ /* 0x000ee20000300800 */
[----:B0-----:R-:W-:-:S03]  /*18830*/  PRMT R19, RZ, 0x7610, R19 ;  /* 0x00007610ff137816 */ /* 0x001fc60000000013 */
[----:B------:R-:W-:Y:S01]  /*18840*/  STL [R1+0x328], R119 ;  /* 0x0003287701007387 */ /* 0x000fe20000100800 */
[----:B------:R-:W-:Y:S01]  /*18850*/  IMAD.X R63, R63, 0x1, R37, P3 ;  /* 0x000000013f3f7824 */ /* 0x000fe200018e0625 */
[----:B------:R-:W-:-:S04]  /*18860*/  PRMT R9, RZ, 0x7610, R9 ;  /* 0x00007610ff097816 */ /* 0x000fc80000000009 */
[----:B------:R0:W-:Y:S04]  /*18870*/  STL [R1+0x31c], R63 ;  /* 0x00031c3f01007387 */ /* 0x0001e80000100800 */
[----:B------:R1:W3:Y:S02]  /*18880*/  @!P0 LDG.E.U16 R19, desc[UR20][R62.64] ;  /* 0x000000143e138981 */ /* 0x0002e4000c1e1500 */
[----:B-1----:R-:W-:Y:S01]  /*18890*/  @!P0 IMAD.MOV.U32 R62, RZ, RZ, R119 ;  /* 0x000000ffff3e8224 */ /* 0x002fe200078e0077 */
[----:B--2---:R-:W-:Y:S01]  /*188a0*/  IADD3 R3, P3, PT, R3, R38, RZ ;  /* 0x0000002603037210 */ /* 0x004fe20007f7e0ff */
[----:B------:R-:W-:-:S04]  /*188b0*/  IMAD.X R125, R125, 0x1, R37, P4 ;  /* 0x000000017d7d7824 */ /* 0x000fc800020e0625 */
[----:B------:R-:W-:Y:S01]  /*188c0*/  STL [R1+0x330], R3 ;  /* 0x0003300301007387 */ /* 0x000fe20000100800 */
[----:B0-----:R-:W-:-:S03]  /*188d0*/  @!P0 IMAD.MOV.U32 R63, RZ, RZ, R125 ;  /* 0x000000ffff3f8224 */ /* 0x001fc600078e007d */
[----:B------:R-:W2:Y:S04]  /*188e0*/  LDL.LU R121, [R1+0x33c] ;  /* 0x00033c0001797983 */ /* 0x000ea80000300800 */
[----:B------:R-:W-:Y:S04]  /*188f0*/  STL [R1+0x324], R125 ;  /* 0x0003247d01007387 */ /* 0x000fe80000100800 */
[----:B------:R-:W2:Y:S01]  /*18900*/  LDL.LU R119, [R1+0x344] ;  /* 0x0003440001777983 */ /* 0x000ea20000300800 */
[----:B------:R-:W-:-:S03]  /*18910*/  IMAD.X R111, R111, 0x1, R37, P3 ;  /* 0x000000016f6f7824 */ /* 0x000fc600018e0625 */
[----:B------:R0:W2:Y:S04]  /*18920*/  @!P0 LDG.E.U16 R9, desc[UR20][R62.64] ;  /* 0x000000143e098981 */ /* 0x0000a8000c1e1500 */
[----:B------:R1:W-:Y:S01]  /*18930*/  STL [R1+0x32c], R111 ;  /* 0x00032c6f01007387 */ /* 0x0003e20000100800 */
[----:B0-----:R-:W-:-:S03]  /*18940*/  @!P0 IMAD.MOV.U32 R63, RZ, RZ, R111 ;  /* 0x000000ffff3f8224 */ /* 0x001fc600078e006f */
[----:B-1----:R-:W2:Y:S01]  /*18950*/  LDL.LU R111, [R1+0x350] ;  /* 0x00035000016f7983 */ /* 0x002ea20000300800 */
[-C--:B----4-:R-:W-:Y:S01]  /*18960*/  IADD3 R117, P3, PT, R117, R38.reuse, RZ ;  /* 0x0000002675757210 */ /* 0x090fe20007f7e0ff */
[----:B------:R-:W-:Y:S01]  /*18970*/  @!P0 IMAD.MOV.U32 R62, RZ, RZ, R3 ;  /* 0x000000ffff3e8224 */ /* 0x000fe200078e0003 */
[----:B------:R-:W-:Y:S01]  /*18980*/  PRMT R49, RZ, 0x7610, R49 ;  /* 0x00007610ff317816 */ /* 0x000fe20000000031 */
[----:B------:R-:W4:Y:S01]  /*18990*/  LDL.LU R3, [R1+0x358] ;  /* 0x0003580001037983 */ /* 0x000f220000300800 */
[-C--:B---3--:R-:W-:Y:S01]  /*189a0*/  IADD3 R113, P4, PT, R113, R38.reuse, RZ ;  /* 0x0000002671717210 */ /* 0x088fe20007f9e0ff */
[----:B------:R-:W-:Y:S01]  /*189b0*/  IMAD.X R123, R123, 0x1, R37, P3 ;  /* 0x000000017b7b7824 */ /* 0x000fe200018e0625 */
[----:B------:R-:W-:Y:S02]  /*189c0*/  PRMT R31, RZ, 0x7610, R31 ;  /* 0x00007610ff1f7816 */ /* 0x000fe4000000001f */
[----:B------:R0:W3:Y:S01]  /*189d0*/  @!P0 LDG.E.U16 R49, desc[UR20][R62.64] ;  /* 0x000000143e318981 */ /* 0x0000e2000c1e1500 */
[----:B------:R-:W-:-:S02]  /*189e0*/  IADD3 R115, P3, PT, R115, R38, RZ ;  /* 0x0000002673737210 */ /* 0x000fc40007f7e0ff */
[----:B------:R-:W-:Y:S01]  /*189f0*/  PRMT R18, RZ, 0x7610, R18 ;  /* 0x00007610ff127816 */ /* 0x000fe20000000012 */
[----:B------:R1:W-:Y:S01]  /*18a00*/  STL [R1+0x338], R117 ;  /* 0x0003387501007387 */ /* 0x0003e20000100800 */
[----:B0-----:R-:W-:Y:S02]  /*18a10*/  @!P0 IMAD.MOV.U32 R62, RZ, RZ, R117 ;  /* 0x000000ffff3e8224 */ /* 0x001fe400078e0075 */
[----:B------:R-:W-:Y:S01]  /*18a20*/  @!P0 IMAD.MOV.U32 R63, RZ, RZ, R123 ;  /* 0x000000ffff3f8224 */ /* 0x000fe200078e007b */
[----:B------:R0:W-:Y:S04]  /*18a30*/  STL [R1+0x340], R113 ;  /* 0x0003407101007387 */ /* 0x0001e80000100800 */
[----:B------:R0:W3:Y:S04]  /*18a40*/  @!P0 LDG.E.U16 R31, desc[UR20][R62.64] ;  /* 0x000000143e1f8981 */ /* 0x0000e8000c1e1500 */
[----:B------:R-:W-:Y:S01]  /*18a50*/  STL [R1+0x334], R123 ;  /* 0x0003347b01007387 */ /* 0x000fe20000100800 */
[----:B------:R-:W-:-:S03]  /*18a60*/  PRMT R4, RZ, 0x7610, R4 ;  /* 0x00007610ff047816 */ /* 0x000fc60000000004 */
[----:B------:R2:W-:Y:S01]  /*18a70*/  STL [R1+0x348], R115 ;  /* 0x0003487301007387 */ /* 0x0005e20000100800 */
[----:B0-----:R-:W-:-:S03]  /*18a80*/  @!P0 IMAD.MOV.U32 R62, RZ, RZ, R113 ;  /* 0x000000ffff3e8224 */ /* 0x001fc600078e0071 */
[----:B-1----:R-:W3:Y:S01]  /*18a90*/  LDL.LU R117, [R1+0x360] ;  /* 0x0003600001757983 */ /* 0x002ee20000300800 */
[----:B--2---:R-:W-:-:S04]  /*18aa0*/  IMAD.X R121, R121, 0x1, R37, P4 ;  /* 0x0000000179797824 */ /* 0x004fc800020e0625 */
[----:B------:R-:W-:Y:S01]  /*18ab0*/  @!P0 IMAD.MOV.U32 R63, RZ, RZ, R121 ;  /* 0x000000ffff3f8224 */ /* 0x000fe200078e0079 */
[----:B------:R-:W-:Y:S01]  /*18ac0*/  STL [R1+0x33c], R121 ;  /* 0x00033c7901007387 */ /* 0x000fe20000100800 */
[----:B------:R-:W-:-:S03]  /*18ad0*/  IMAD.X R119, R119, 0x1, R37, P3 ;  /* 0x0000000177777824 */ /* 0x000fc600018e0625 */
[----:B------:R-:W2:Y:S04]  /*18ae0*/  LDL.LU R113, [R1+0x354] ;  /* 0x0003540001717983 */ /* 0x000ea80000300800 */
[----:B------:R0:W3:Y:S04]  /*18af0*/  @!P0 LDG.E.U16 R18, desc[UR20][R62.64] ;  /* 0x000000143e128981 */ /* 0x0000e8000c1e1500 */
[----:B------:R1:W-:Y:S01]  /*18b00*/  STL [R1+0x344], R119 ;  /* 0x0003447701007387 */ /* 0x0003e20000100800 */
[----:B0-----:R-:W-:Y:S01]  /*18b10*/  @!P0 IMAD.MOV.U32 R62, RZ, RZ, R115 ;  /* 0x000000ffff3e8224 */ /* 0x001fe200078e0073 */
[----:B------:R-:W-:Y:S01]  /*18b20*/  IADD3 R111, P3, PT, R111, R38, RZ ;  /* 0x000000266f6f7210 */ /* 0x000fe20007f7e0ff */
[----:B------:R-:W-:Y:S01]  /*18b30*/  @!P0 IMAD.MOV.U32 R63, RZ, RZ, R119 ;  /* 0x000000ffff3f8224 */ /* 0x000fe200078e0077 */
[----:B------:R-:W3:Y:S04]  /*18b40*/  LDL.LU R115, [R1+0x35c] ;  /* 0x00035c0001737983 */ /* 0x000ee80000300800 */
[----:B-1----:R-:W3:Y:S04]  /*18b50*/  LDL.LU R119, [R1+0x368] ;  /* 0x0003680001777983 */ /* 0x002ee80000300800 */
[----:B------:R0:W-:Y:S04]  /*18b60*/  STL [R1+0x350], R111 ;  /* 0x0003506f01007387 */ /* 0x0001e80000100800 */
[----:B------:R-:W3:Y:S04]  /*18b70*/  LDL.LU R121, [R1+0x36c] ;  /* 0x00036c0001797983 */ /* 0x000ee80000300800 */
[----:B------:R-:W3:Y:S04]  /*18b80*/  LDL.LU R123, [R1+0x370] ;  /* 0x00037000017b7983 */ /* 0x000ee80000300800 */
[----:B------:R1:W3:Y:S04]  /*18b90*/  @!P0 LDG.E.U16 R4, desc[UR20][R62.64] ;  /* 0x000000143e048981 */ /* 0x0002e8000c1e1500 */
[----:B------:R-:W3:Y:S01]  /*18ba0*/  LDL.LU R125, [R1+0x378] ;  /* 0x00037800017d7983 */ /* 0x000ee20000300800 */
[----:B-1----:R-:W-:-:S03]  /*18bb0*/  IMAD.MOV.U32 R63, RZ, RZ, R111 ;  /* 0x000000ffff3f7224 */ /* 0x002fc600078e006f */
[----:B0-----:R-:W3:Y:S04]  /*18bc0*/  LDL.LU R111, [R1+0x688] ;  /* 0x00068800016f7983 */ /* 0x001ee80000300800 */
[----:B------:R-:W3:Y:S01]  /*18bd0*/  LDL.LU R62, [R1+0x34c] ;  /* 0x00034c00013e7983 */ /* 0x000ee20000300800 */
[----:B----4-:R-:W-:-:S05]  /*18be0*/  IADD3 R3, P4, PT, R3, R38, RZ ;  /* 0x0000002603037210 */ /* 0x010fca0007f9e0ff */
[----:B------:R-:W-:Y:S01]  /*18bf0*/  STL [R1+0x358], R3 ;  /* 0x0003580301007387 */ /* 0x000fe20000100800 */
[----:B------:R-:W-:Y:S02]  /*18c00*/  PRMT R64, RZ, 0x7610, R64 ;  /* 0x00007610ff407816 */ /* 0x000fe40000000040 */
[----:B------:R-:W-:Y:S02]  /*18c10*/  PRMT R65, RZ, 0x7610, R65 ;  /* 0x00007610ff417816 */ /* 0x000fe40000000041 */
[----:B------:R-:W-:Y:S01]  /*18c20*/  PRMT R67, RZ, 0x7610, R67 ;  /* 0x00007610ff437816 */ /* 0x000fe20000000043 */
[--C-:B--2---:R-:W-:Y:S02]  /*18c30*/  IMAD.X R113, R113, 0x1, R37.reuse, P4 ;  /* 0x0000000171717824 */ /* 0x104fe400020e0625 */
[----:B---3--:R-:W-:-:S05]  /*18c40*/  IMAD.X R62, R62, 0x1, R37, P3 ;  /* 0x000000013e3e7824 */ /* 0x008fca00018e0625 */
[----:B------:R-:W-:Y:S01]  /*18c50*/  @!P0 LOP3.LUT R63, R63, R62, RZ, 0x3c, !PT ;  /* 0x0000003e3f3f8212 */ /* 0x000fe200078e3cff */
[----:B------:R0:W-:Y:S01]  /*18c60*/  STL [R1+0x34c], R62 ;  /* 0x00034c3e01007387 */ /* 0x0001e20000100800 */
[----:B------:R-:W-:Y:S02]  /*18c70*/  IADD3 R117, P3, PT, R117, R38, RZ ;  /* 0x0000002675757210 */ /* 0x000fe40007f7e0ff */
[----:B0-----:R-:W-:-:S04]  /*18c80*/  @!P0 LOP3.LUT R62, R63, R62, RZ, 0x3c, !PT ;  /* 0x0000003e3f3e8212 */ /* 0x001fc800078e3cff */
[----:B------:R-:W-:Y:S01]  /*18c90*/  @!P0 LOP3.LUT R63, R63, R62, RZ, 0x3c, !PT ;  /* 0x0000003e3f3f8212 */ /* 0x000fe200078e3cff */
[----:B------:R-:W-:-:S04]  /*18ca0*/  IMAD.X R115, R115, 0x1, R37, P3 ;  /* 0x0000000173737824 */ /* 0x000fc800018e0625 */
[----:B------:R0:W2:Y:S02]  /*18cb0*/  @!P0 LDG.E.U16 R64, desc[UR20][R62.64] ;  /* 0x000000143e408981 */ /* 0x0000a4000c1e1500 */
[----:B0-----:R-:W-:Y:S02]  /*18cc0*/  @!P0 IMAD.MOV.U32 R62, RZ, RZ, R3 ;  /* 0x000000ffff3e8224 */ /* 0x001fe400078e0003 */
[----:B------:R-:W-:-:S05]  /*18cd0*/  @!P0 IMAD.MOV.U32 R63, RZ, RZ, R113 ;  /* 0x000000ffff3f8224 */ /* 0x000fca00078e0071 */
[----:B------:R0:W3:Y:S02]  /*18ce0*/  @!P0 LDG.E.U16 R65, desc[UR20][R62.64] ;  /* 0x000000143e418981 */ /* 0x0000e4000c1e1500 */
[----:B0-----:R-:W-:Y:S02]  /*18cf0*/  IMAD.MOV.U32 R62, RZ, RZ, R115 ;  /* 0x000000ffff3e7224 */ /* 0x001fe400078e0073 */
[----:B------:R-:W-:-:S05]  /*18d00*/  IMAD.MOV.U32 R63, RZ, RZ, R117 ;  /* 0x000000ffff3f7224 */ /* 0x000fca00078e0075 */
[-C--:B------:R-:W-:Y:S01]  /*18d10*/  @!P0 LOP3.LUT R63, R63, R62.reuse, RZ, 0x3c, !PT ;  /* 0x0000003e3f3f8212 */ /* 0x080fe200078e3cff */
[----:B------:R-:W-:Y:S03]  /*18d20*/  STL [R1+0x360], R117 ;  /* 0x0003607501007387 */ /* 0x000fe60000100800 */
[----:B------:R-:W-:Y:S01]  /*18d30*/  @!P0 LOP3.LUT R62, R63, R62, RZ, 0x3c, !PT ;  /* 0x0000003e3f3e8212 */ /* 0x000fe200078e3cff */
[----:B------:R0:W-:Y:S01]  /*18d40*/  STL [R1+0x354], R113 ;  /* 0x0003547101007387 */ /* 0x0001e20000100800 */
[----:B------:R-:W-:Y:S02]  /*18d50*/  IADD3 R119, P4, PT, R119, R38, RZ ;  /* 0x0000002677777210 */ /* 0x000fe40007f9e0ff */
[----:B------:R-:W-:-:S05]  /*18d60*/  @!P0 LOP3.LUT R63, R63, R62, RZ, 0x3c, !PT ;  /* 0x0000003e3f3f8212 */ /* 0x000fca00078e3cff */
[----:B------:R1:W4:Y:S04]  /*18d70*/  @!P0 LDG.E.U16 R67, desc[UR20][R62.64] ;  /* 0x000000143e438981 */ /* 0x000328000c1e1500 */
[----:B0-----:R-:W2:Y:S04]  /*18d80*/  LDL.LU R113, [R1+0x684] ;  /* 0x0006840001717983 */ /* 0x001ea80000300800 */
[----:B------:R-:W2:Y:S04]  /*18d90*/  LDL.LU R3, [R1+0x380] ;  /* 0x0003800001037983 */ /* 0x000ea80000300800 */
[----:B------:R0:W-:Y:S01]  /*18da0*/  STL [R1+0x35c], R115 ;  /* 0x00035c7301007387 */ /* 0x0001e20000100800 */
[----:B-1----:R-:W-:-:S03]  /*18db0*/  IMAD.MOV.U32 R63, RZ, RZ, R119 ;  /* 0x000000ffff3f7224 */ /* 0x002fc600078e0077 */
[----:B0-----:R-:W2:Y:S04]  /*18dc0*/  LDL.LU R115, [R1+0x680] ;  /* 0x0006800001737983 */ /* 0x001ea80000300800 */
[----:B------:R-:W2:Y:S04]  /*18dd0*/  LDL.LU R117, [R1+0x67c] ;  /* 0x00067c0001757983 */ /* 0x000ea80000300800 */
[----:B------:R0:W-:Y:S04]  /*18de0*/  STL [R1+0x368], R119 ;  /* 0x0003687701007387 */ /* 0x0001e80000100800 */
[----:B0-----:R-:W2:Y:S04]  /*18df0*/  LDL.LU R119, [R1+0x678] ;  /* 0x0006780001777983 */ /* 0x001ea80000300800 */
[----:B------:R-:W2:Y:S01]  /*18e00*/  LDL.LU R62, [R1+0x364] ;  /* 0x00036400013e7983 */ /* 0x000ea20000300800 */
[----:B------:R-:W-:-:S05]  /*18e10*/  IADD3 R123, P3, PT, R123, R38, RZ ;  /* 0x000000267b7b7210 */ /* 0x000fca0007f7e0ff */
[----:B------:R-:W-:Y:S01]  /*18e20*/  STL [R1+0x370], R123 ;  /* 0x0003707b01007387 */ /* 0x000fe20000100800 */
[----:B------:R-:W-:Y:S01]  /*18e30*/  PRMT R70, RZ, 0x7610, R70 ;  /* 0x00007610ff467816 */ /* 0x000fe20000000046 */
[----:B------:R-:W-:Y:S01]  /*18e40*/  IMAD.X R121, R121, 0x1, R37, P3 ;  /* 0x0000000179797824 */ /* 0x000fe200018e0625 */
[----:B------:R-:W-:Y:S02]  /*18e50*/  PRMT R71, RZ, 0x7610, R71 ;  /* 0x00007610ff477816 */ /* 0x000fe40000000047 */
[----:B------:R-:W-:Y:S01]  /*18e60*/  IADD3 R125, P3, PT, R125, R38, RZ ;  /* 0x000000267d7d7210 */ /* 0x000fe20007f7e0ff */
[----:B--2---:R-:W-:-:S05]  /*18e70*/  IMAD.X R62, R62, 0x1, R37, P4 ;  /* 0x000000013e3e7824 */ /* 0x004fca00020e0625 */
[-C--:B------:R-:W-:Y:S01]  /*18e80*/  @!P0 LOP3.LUT R63, R63, R62.reuse, RZ, 0x3c, !PT ;  /* 0x0000003e3f3f8212 */ /* 0x080fe200078e3cff */
[----:B------:R0:W-:Y:S03]  /*18e90*/  STL [R1+0x364], R62 ;  /* 0x0003643e01007387 */ /* 0x0001e60000100800 */
[----:B0-----:R-:W-:-:S04]  /*18ea0*/  @!P0 LOP3.LUT R62, R63, R62, RZ, 0x3c, !PT ;  /* 0x0000003e3f3e8212 */ /* 0x001fc800078e3cff */
[----:B------:R-:W-:Y:S01]  /*18eb0*/  @!P0 LOP3.LUT R63, R63, R62, RZ, 0x3c, !PT ;  /* 0x0000003e3f3f8212 */ /* 0x000fe200078e3cff */
[----:B------:R0:W-:Y:S04]  /*18ec0*/  STL [R1+0x36c], R121 ;  /* 0x00036c7901007387 */ /* 0x0001e80000100800 */
[----:B------:R1:W2:Y:S02]  /*18ed0*/  @!P0 LDG.E.U16 R70, desc[UR20][R62.64] ;  /* 0x000000143e468981 */ /* 0x0002a4000c1e1500 */
[----:B-1----:R-:W-:Y:S02]  /*18ee0*/  @!P0 IMAD.MOV.U32 R62, RZ, RZ, R123 ;  /* 0x000000ffff3e8224 */ /* 0x002fe400078e007b */
[----:B------:R-:W-:Y:S02]  /*18ef0*/  @!P0 IMAD.MOV.U32 R63, RZ, RZ, R121 ;  /* 0x000000ffff3f8224 */ /* 0x000fe400078e0079 */
[----:B0-----:R-:W2:Y:S04]  /*18f00*/  LDL.LU R121, [R1+0x674] ;  /* 0x0006740001797983 */ /* 0x001ea80000300800 */
[----:B------:R-:W2:Y:S04]  /*18f10*/  LDL.LU R123, [R1+0x670] ;  /* 0x00067000017b7983 */ /* 0x000ea80000300800 */
[----:B------:R0:W-:Y:S04]  /*18f20*/  STL [R1+0x378], R125 ;  /* 0x0003787d01007387 */ /* 0x0001e80000100800 */
[----:B------:R1:W2:Y:S04]  /*18f30*/  @!P0 LDG.E.U16 R71, desc[UR20][R62.64] ;  /* 0x000000143e478981 */ /* 0x0002a8000c1e1500 */
[----:B------:R-:W2:Y:S01]  /*18f40*/  LDL.LU R63, [R1+0x374] ;  /* 0x00037400013f7983 */ /* 0x000ea20000300800 */
[----:B------:R-:W-:Y:S01]  /*18f50*/  PRMT R75, RZ, 0x7610, R75 ;  /* 0x00007610ff4b7816 */ /* 0x000fe2000000004b */
[----:B-1----:R-:W-:-:S02]  /*18f60*/  @!P0 IMAD.MOV.U32 R62, RZ, RZ, R125 ;  /* 0x000000ffff3e8224 */ /* 0x002fc400078e007d */
[----:B--2---:R-:W-:-:S05]  /*18f70*/  IMAD.X R63, R63, 0x1, R37, P3 ;  /* 0x000000013f3f7824 */ /* 0x004fca00018e0625 */
[----:B------:R1:W-:Y:S04]  /*18f80*/  STL [R1+0x374], R63 ;  /* 0x0003743f01007387 */ /* 0x0003e80000100800 */
[----:B0-----:R-:W2:Y:S04]  /*18f90*/  LDL.LU R125, [R1+0x66c] ;  /* 0x00066c00017d7983 */ /* 0x001ea80000300800 */
[----:B------:R0:W2:Y:S04]  /*18fa0*/  @!P0 LDG.E.U16 R75, desc[UR20][R62.64] ;  /* 0x000000143e4b8981 */ /* 0x0000a8000c1e1500 */
[----:B-1----:R-:W2:Y:S01]  /*18fb0*/  LDL.LU R63, [R1+0x37c] ;  /* 0x00037c00013f7983 */ /* 0x002ea20000300800 */
[----:B------:R-:W-:-:S02]  /*18fc0*/  IADD3 R3, P3, PT, R3, R38, RZ ;  /* 0x0000002603037210 */ /* 0x000fc40007f7e0ff */
[----:B------:R-:W-:-:S03]  /*18fd0*/  PRMT R77, RZ, 0x7610, R77 ;  /* 0x00007610ff4d7816 */ /* 0x000fc6000000004d */
[----:B0-----:R-:W-:Y:S01]  /*18fe0*/  @!P0 IMAD.MOV.U32 R62, RZ, RZ, R3 ;  /* 0x000000ffff3e8224 */ /* 0x001fe200078e0003 */
[----:B------:R0:W-:Y:S01]  /*18ff0*/  STL [R1+0x380], R3 ;  /* 0x0003800301007387 */ /* 0x0001e20000100800 */
[----:B--2---:R-:W-:-:S05]  /*19000*/  IMAD.X R63, R63, 0x1, R37, P3 ;  /* 0x000000013f3f7824 */ /* 0x004fca00018e0625 */
[----:B------:R1:W-:Y:S04]  /*19010*/  STL [R1+0x37c], R63 ;  /* 0x00037c3f01007387 */ /* 0x0003e80000100800 */
[----:B0-----:R-:W2:Y:S04]  /*19020*/  LDL.LU R3, [R1+0x668] ;  /* 0x0006680001037983 */ /* 0x001ea80000300800 */
[----:B------:R0:W2:Y:S04]  /*19030*/  @!P0 LDG.E.U16 R77, desc[UR20][R62.64] ;  /* 0x000000143e4d8981 */ /* 0x0000a8000c1e1500 */
[----:B------:R-:W2:Y:S04]  /*19040*/  LDL.LU R62, [R1+0x384] ;  /* 0x00038400013e7983 */ /* 0x000ea80000300800 */
[----:B-1----:R-:W0:Y:S01]  /*19050*/  LDL.LU R63, [R1+0x388] ;  /* 0x00038800013f7983 */ /* 0x002e220000300800 */
[----:B------:R-:W-:-:S02]  /*19060*/  PRMT R79, RZ, 0x7610, R79 ;  /* 0x00007610ff4f7816 */ /* 0x000fc4000000004f */
[----:B0-----:R-:W-:-:S05]  /*19070*/  IADD3 R63, P3, PT, R63, R38, RZ ;  /* 0x000000263f3f7210 */ /* 0x001fca0007f7e0ff */
[----:B--2---:R-:W-:Y:S01]  /*19080*/  IMAD.X R62, R62, 0x1, R37, P3 ;  /* 0x000000013e3e7824 */ /* 0x004fe200018e0625 */
[----:B------:R0:W-:Y:S04]  /*19090*/  STL [R1+0x388], R63 ;  /* 0x0003883f01007387 */ /* 0x0001e80000100800 */
[----:B------:R1:W-:Y:S01]  /*190a0*/  STL [R1+0x384], R62 ;  /* 0x0003843e01007387 */ /* 0x0003e20000100800 */
[----:B0-----:R-:W-:-:S04]  /*190b0*/  @!P0 LOP3.LUT R63, R63, R62, RZ, 0x3c, !PT ;  /* 0x0000003e3f3f8212 */ /* 0x001fc800078e3cff */
[----:B-1----:R-:W-:-:S04]  /*190c0*/  @!P0 LOP3.LUT R62, R63, R62, RZ, 0x3c, !PT ;  /* 0x0000003e3f3e8212 */ /* 0x002fc800078e3cff */
[----:B------:R-:W-:-:S05]  /*190d0*/  @!P0 LOP3.LUT R63, R63, R62, RZ, 0x3c, !PT ;  /* 0x0000003e3f3f8212 */ /* 0x000fca00078e3cff */
[----:B------:R0:W2:Y:S04]  /*190e0*/  @!P0 LDG.E.U16 R79, desc[UR20][R62.64] ;  /* 0x000000143e4f8981 */ /* 0x0000a8000c1e1500 */
[----:B------:R-:W2:Y:S04]  /*190f0*/  LDL.LU R62, [R1+0x38c] ;  /* 0x00038c00013e7983 */ /* 0x000ea80000300800 */
[----:B------:R-:W0:Y:S01]  /*19100*/  LDL.LU R63, [R1+0x390] ;  /* 0x00039000013f7983 */ /* 0x000e220000300800 */
[----:B------:R-:W-:Y:S02]  /*19110*/  PRMT R81, RZ, 0x7610, R81 ;  /* 0x00007610ff517816 */ /* 0x000fe40000000051 */
        /* <DEDUP_REMOVED lines=249> */
[----:B------:R0:W2:Y:S01]  /*1a0b0*/  @!P0 LDG.E.U16 R125, desc[UR20][R62.64] ;  /* 0x000000143e7d8981 */ /* 0x0000a2000c1e1500 */
[----:B------:R-:W-:Y:S06]  /*1a0c0*/  BAR.SYNC.DEFER_BLOCKING 0x0 ;  /* 0x0000000000007b1d */ /* 0x000fec0000010000 */
[----:B------:R-:W2:Y:S04]  /*1a0d0*/  LDL.LU R62, [R1+0x30] ;  /* 0x00003000013e7983 */ /* 0x000ea80000300800 */
[----:B------:R-:W2:Y:S04]  /*1a0e0*/  LDL.LU R63, [R1+0x20] ;  /* 0x00002000013f7983 */ /* 0x000ea80000300800 */
[----:B------:R1:W-:Y:S04]  /*1a0f0*/  STS.U16 [R3+UR9+0x8800], R2 ;  /* 0x0088000203007988 */ /* 0x0003e80008000409 */
[----:B------:R0:W-:Y:S04]  /*1a100*/  STS.U16 [R3+UR9+0x8c00], R40 ;  /* 0x008c002803007988 */ /* 0x0001e80008000409 */
[----:B------:R-:W-:Y:S04]  /*1a110*/  STS.U16 [R3+UR9+0x9000], R118 ;  /* 0x0090007603007988 */ /* 0x000fe80008000409 */
[----:B-1----:R-:W3:Y:S04]  /*1a120*/  LDL.LU R2, [R1+0x664] ;  /* 0x0006640001027983 */ /* 0x002ee80000300800 */
[----:B0-----:R-:W3:Y:S04]  /*1a130*/  LDL.LU R40, [R1+0x660] ;  /* 0x0006600001287983 */ /* 0x001ee80000300800 */
[----:B--2---:R0:W-:Y:S04]  /*1a140*/  STS.U16 [R3+UR9+0x8400], R63 ;  /* 0x0084003f03007988 */ /* 0x0041e80008000409 */
[----:B0-----:R-:W2:Y:S04]  /*1a150*/  LDL.LU R63, [R1+0x1c] ;  /* 0x00001c00013f7983 */ /* 0x001ea80000300800 */
[----:B------:R-:W2:Y:S04]  /*1a160*/  LDL.LU R118, [R1+0x2c] ;  /* 0x00002c0001767983 */ /* 0x000ea80000300800 */
[----:B------:R0:W-:Y:S04]  /*1a170*/  STS.U16 [R3+UR9+0x8000], R62 ;  /* 0x0080003e03007988 */ /* 0x0001e80008000409 */
[----:B------:R-:W-:Y:S01]  /*1a180*/  STS.U16 [R3+UR9+0x9400], R110 ;  /* 0x0094006e03007988 */ /* 0x000fe20008000409 */
[----:B0-----:R-:W-:-:S03]  /*1a190*/  LOP3.LUT R62, R3, 0x20, RZ, 0x3c, !PT ;  /* 0x00000020033e7812 */ /* 0x001fc600078e3cff */
        /* <DEDUP_REMOVED lines=26> */
[----:B--2---:R-:W-:Y:S04]  /*1a340*/  STS.U16 [R62+UR9+0x8100], R118 ;  /* 0x008100763e007988 */ /* 0x004fe80008000409 */
[----:B------:R-:W-:Y:S04]  /*1a350*/  STS.U16 [R62+UR9+0x8500], R63 ;  /* 0x0085003f3e007988 */ /* 0x000fe80008000409 */
[----:B------:R0:W-:Y:S04]  /*1a360*/  STS.U16 [R62+UR9+0x8900], R36 ;  /* 0x008900243e007988 */ /* 0x0001e80008000409 */
[----:B0-----:R-:W2:Y:S04]  /*1a370*/  LDL.LU R36, [R1+0x65c] ;  /* 0x00065c0001247983 */ /* 0x001ea80000300800 */
[----:B------:R-:W2:Y:S04]  /*1a380*/  LDL.LU R63, [R1+0x28] ;  /* 0x00002800013f7983 */ /* 0x000ea80000300800 */
        /* <DEDUP_REMOVED lines=31> */
[----:B--2---:R-:W-:Y:S04]  /*1a580*/  STS.U16 [R5+UR9+0x8200], R63 ;  /* 0x0082003f05007988 */ /* 0x004fe80008000409 */
[----:B---3--:R0:W-:Y:S04]  /*1a590*/  STS.U16 [R5+UR9+0x8600], R40 ;  /* 0x0086002805007988 */ /* 0x0081e80008000409 */
        /* <DEDUP_REMOVED lines=29> */
[----:B0-----:R0:W5:Y:S04]  /*1a770*/  LDL.LU R40, [R1+0x658] ;  /* 0x0006580001287983 */ /* 0x0011680000300800 */
[----:B------:R-:W-:Y:S04]  /*1a780*/  STS.U16 [R5+UR9+0xfe00], R119 ;  /* 0x00fe007705007988 */ /* 0x000fe80008000409 */
[----:B-1----:R0:W5:Y:S04]  /*1a790*/  LDL.LU R39, [R1+0x654] ;  /* 0x0006540001277983 */ /* 0x0021680000300800 */
[----:B------:R1:W-:Y:S04]  /*1a7a0*/  STS.U16 [R4+UR9+0x8300], R36 ;  /* 0x0083002404007988 */ /* 0x0003e80008000409 */
[----:B------:R2:W-:Y:S04]  /*1a7b0*/  STS.U16 [R4+UR9+0x8700], R2 ;  /* 0x0087000204007988 */ /* 0x0005e80008000409 */
[----:B------:R3:W-:Y:S04]  /*1a7c0*/  STS.U16 [R4+UR9+0x8b00], R0 ;  /* 0x008b000004007988 */ /* 0x0007e80008000409 */
[----:B-1----:R0:W5:Y:S04]  /*1a7d0*/  LDL.LU R36, [R1+0x650] ;  /* 0x0006500001247983 */ /* 0x0021680000300800 */
[----:B--2---:R0:W5:Y:S04]  /*1a7e0*/  LDL.LU R2, [R1+0x64c] ;  /* 0x00064c0001027983 */ /* 0x0041680000300800 */
[----:B---3--:R0:W5:Y:S04]  /*1a7f0*/  LDL.LU R0, [R1+0x648] ;  /* 0x0006480001007983 */ /* 0x0081680000300800 */
[----:B------:R0:W-:Y:S04]  /*1a800*/  STS.U16 [R4+UR9+0x8f00], R120 ;  /* 0x008f007804007988 */ /* 0x0001e80008000409 */
        /* <DEDUP_REMOVED lines=20> */
[----:B----4-:R0:W-:Y:S04]  /*1a950*/  STS.U16 [R4+UR9+0xe300], R67 ;  /* 0x00e3004304007988 */ /* 0x0101e80008000409 */
[----:B------:R0:W-:Y:S04]  /*1a960*/  STS.U16 [R4+UR9+0xe700], R77 ;  /* 0x00e7004d04007988 */ /* 0x0001e80008000409 */
[----:B------:R0:W-:Y:S04]  /*1a970*/  STS.U16 [R4+UR9+0xeb00], R85 ;  /* 0x00eb005504007988 */ /* 0x0001e80008000409 */
[----:B------:R0:W-:Y:S04]  /*1a980*/  STS.U16 [R4+UR9+0xef00], R93 ;  /* 0x00ef005d04007988 */ /* 0x0001e80008000409 */
[----:B------:R0:W-:Y:S04]  /*1a990*/  STS.U16 [R4+UR9+0xf300], R101 ;  /* 0x00f3006504007988 */ /* 0x0001e80008000409 */
[----:B------:R0:W-:Y:S04]  /*1a9a0*/  STS.U16 [R4+UR9+0xf700], R121 ;  /* 0x00f7007904007988 */ /* 0x0001e80008000409 */
[----:B------:R0:W-:Y:S04]  /*1a9b0*/  STS.U16 [R4+UR9+0xfb00], R123 ;  /* 0x00fb007b04007988 */ /* 0x0001e80008000409 */
[----:B------:R0:W-:Y:S01]  /*1a9c0*/  STS.U16 [R4+UR9+0xff00], R125 ;  /* 0x00ff007d04007988 */ /* 0x0001e20008000409 */
[----:B------:R1:W-:Y:S06]  /*1a9d0*/  MEMBAR.ALL.CTA ;  /* 0x0000000000007992 */ /* 0x0003ec0000008000 */
[----:B-1----:R-:W1:Y:S01]  /*1a9e0*/  FENCE.VIEW.ASYNC.S ;  /* 0x00000000000073c6 */ /* 0x002e620000000000 */
[----:B------:R-:W-:-:S04]  /*1a9f0*/  ULEA UR6, UR19, UR9, 0x3 ;  /* 0x0000000913067291 */ /* 0x000fc8000f8e18ff */
[----:B------:R-:W-:Y:S01]  /*1aa00*/  UIADD3 UR6, UPT, UPT, UR6, 0x10000, URZ ;  /* 0x0001000006067890 */ /* 0x000fe2000fffe0ff */
[----:B-1----:R-:W-:Y:S06]  /*1aa10*/  BAR.SYNC.DEFER_BLOCKING 0x0 ;  /* 0x0000000000007b1d */ /* 0x002fec0000010000 */
[----:B0-----:R-:W-:Y:S05]  /*1aa20*/  @P1 BRA `(.L_x_10) ;  /* 0x0000000000541947 */ /* 0x001fea0003800000 */
[----:B------:R-:W-:Y:S02]  /*1aa30*/  UIADD3 UR26, UPT, UPT, UR8, 0x108, URZ ;  /* 0x00000108081a7890 */ /* 0x000fe4000fffe0ff */
[----:B------:R-:W-:Y:S02]  /*1aa40*/  UIADD3 UR27, UPT, UPT, UR8, 0x110, URZ ;  /* 0x00000110081b7890 */ /* 0x000fe4000fffe0ff */
[----:B------:R-:W-:Y:S01]  /*1aa50*/  UIADD3 UR32, UPT, UPT, UR8, 0x118, URZ ;  /* 0x0000011808207890 */ /* 0x000fe2000fffe0ff */
[----:B------:R-:W-:Y:S01]  /*1aa60*/  UMOV UR16, 0x0 ;  /* 0x0000000000107882 */ /* 0x000fe20000000000 */
[----:B------:R-:W-:Y:S01]  /*1aa70*/  UMOV UR17, 0x8400010 ;  /* 0x0840001000117882 */ /* 0x000fe20000000000 */
[----:B------:R-:W-:Y:S01]  /*1aa80*/  UMOV UR12, UR18 ;  /* 0x00000012000c7c82 */ /* 0x000fe20008000000 */
[----:B------:R-:W-:Y:S01]  /*1aa90*/  UMOV UR13, 0x40004040 ;  /* 0x40004040000d7882 */ /* 0x000fe20000000000 */
[----:B------:R-:W-:Y:S01]  /*1aaa0*/  UMOV UR28, 0x0 ;  /* 0x00000000001c7882 */ /* 0x000fe20000000000 */
[----:B------:R-:W-:Y:S01]  /*1aab0*/  UMOV UR29, 0x8400010 ;  /* 0x08400010001d7882 */ /* 0x000fe20000000000 */
[----:B------:R-:W-:Y:S01]  /*1aac0*/  UMOV UR30, 0x0 ;  /* 0x00000000001e7882 */ /* 0x000fe20000000000 */
[----:B------:R-:W-:Y:S01]  /*1aad0*/  UMOV UR31, 0x8400010 ;  /* 0x08400010001f7882 */ /* 0x000fe20000000000 */
[----:B------:R-:W-:Y:S01]  /*1aae0*/  UMOV UR7, URZ ;  /* 0x000000ff00077c82 */ /* 0x000fe20008000000 */
[----:B------:R0:W-:Y:S01]  /*1aaf0*/  UTCHMMA tmem[UR11], gdesc[UR12], tmem[UR8], tmem[UR16], idesc[UR17], UPT ;  /* 0x00ff100c0b0079ea */ /* 0x0001e2000b800008 */
        /* <DEDUP_REMOVED lines=8> */
.L_x_10:
[----:B------:R-:W2:Y:S01]  /*1ab80*/  LDL R4, [R1+0x638] ;  /* 0x0006380001047983 */ /* 0x000ea20000100800 */
[----:B------:R-:W-:-:S04]  /*1ab90*/  UIADD3 UR19, UPT, UPT, UR19, 0x1, URZ ;  /* 0x0000000113137890 */ /* 0x000fc8000fffe0ff */
[----:B------:R-:W-:-:S04]  /*1aba0*/  UISETP.GT.AND UP1, UPT, UR19, 0x1, UPT ;  /* 0x000000011300788c */ /* 0x000fc8000bf24270 */
[----:B0-----:R-:W-:Y:S02]  /*1abb0*/  USEL UR4, URZ, 0x1, !UP1 ;  /* 0x00000001ff047887 */ /* 0x001fe4000c800000 */
[----:B------:R-:W-:Y:S02]  /*1abc0*/  USEL UR19, UR19, URZ, !UP1 ;  /* 0x000000ff13137287 */ /* 0x000fe4000c800000 */
[----:B------:R-:W-:-:S03]  /*1abd0*/  ULOP3.LUT UR7, UR5, UR4, URZ, 0x3c, !UPT ;  /* 0x0000000405077292 */ /* 0x000fc6000f8e3cff */
[----:B------:R-:W-:-:S04]  /*1abe0*/  UMOV UR4, UR5 ;  /* 0x0000000500047c82 */ /* 0x000fc80008000000 */
[----:B------:R-:W-:Y:S01]  /*1abf0*/  UMOV UR5, UR7 ;  /* 0x0000000700057c82 */ /* 0x000fe20008000000 */
[----:B--2--5:R-:W-:-:S13]  /*1ac00*/  ISETP.NE.U32.AND P0, PT, R36, R4, PT ;  /* 0x000000042400720c */ /* 0x024fda0003f05070 */
[----:B------:R-:W-:Y:S05]  /*1ac10*/  @P0 BRA `(.L_x_11) ;  /* 0xffffff7000980947 */ /* 0x000fea000383ffff */
.L_x_8:
[----:B------:R-:W2:Y:S01]  /*1ac20*/  LDL.LU R4, [R1+0x644] ;  /* 0x0006440001047983 */ /* 0x000ea20000300800 */
[----:B------:R-:W0:Y:S03]  /*1ac30*/  LDCU UR5, c[0x0][0x3b8] ;  /* 0x00007700ff0577ac */ /* 0x000e260008000800 */
[----:B------:R-:W3:Y:S01]  /*1ac40*/  LDL.LU R8, [R1+0x63c] ;  /* 0x00063c0001087983 */ /* 0x000ee20000300800 */
[----:B------:R-:W1:Y:S03]  /*1ac50*/  LDCU UR7, c[0x0][0x3b4] ;  /* 0x00007680ff0777ac */ /* 0x000e660008000800 */
[----:B------:R-:W1:Y:S01]  /*1ac60*/  LDL.LU R7, [R1+0x640] ;  /* 0x0006400001077983 */ /* 0x000e620000300800 */
[----:B------:R-:W4:Y:S01]  /*1ac70*/  LDCU.128 UR12, c[0x0][0x390] ;  /* 0x00007200ff0c77ac */ /* 0x000f220008000c00 */
[----:B------:R-:W5:Y:S01]  /*1ac80*/  S2R R0, SR_CgaCtaId ;  /* 0x0000000000007919 */ /* 0x000f620000008800 */
[----:B------:R-:W0:Y:S01]  /*1ac90*/  LDCU UR16, c[0x0][0x39c] ;  /* 0x00007380ff1077ac */ /* 0x000e220008000800 */
[----:B------:R-:W0:Y:S01]  /*1aca0*/  LDCU UR11, c[0x0][0x39c] ;  /* 0x00007380ff0b77ac */ /* 0x000e220008000800 */
[----:B-----5:R-:W-:-:S05]  /*1acb0*/  IMAD.SHL.U32 R0, R0, 0x100, RZ ;  /* 0x0000010000007824 */ /* 0x020fca00078e00ff */
[----:B--2---:R-:W-:Y:S02]  /*1acc0*/  LOP3.LUT R0, R4, 0x100, R0, 0xf8, !PT ;  /* 0x0000010004007812 */ /* 0x004fe400078ef800 */
[----:B---3--:R-:W-:-:S03]  /*1acd0*/  ISETP.GE.AND P5, PT, R8, 0x40, PT ;  /* 0x000000400800780c */ /* 0x008fc60003fa6270 */
[C---:B0-----:R-:W-:Y:S01]  /*1ace0*/  IMAD R4, R0.reuse, UR5, RZ ;  /* 0x0000000500047c24 */ /* 0x041fe2000f8e02ff */
[----:B------:R-:W-:Y:S01]  /*1acf0*/  LOP3.LUT R9, R0, 0x1, RZ, 0xfc, !PT ;  /* 0x0000000100097812 */ /* 0x000fe200078efcff */
[C---:B-1----:R-:W-:Y:S01]  /*1ad00*/  IMAD R2, R7.reuse, UR7, RZ ;  /* 0x0000000707027c24 */ /* 0x042fe2000f8e02ff */
[----:B------:R-:W0:Y:S01]  /*1ad10*/  LDCU UR7, c[0x0][0x39c] ;  /* 0x00007380ff0777ac */ /* 0x000e220008000800 */
[----:B------:R-:W-:Y:S01]  /*1ad20*/  VIADD R5, R4, UR5 ;  /* 0x0000000504057c36 */ /* 0x000fe20008000000 */
[----:B----4-:R-:W-:Y:S02]  /*1ad30*/  ISETP.GE.AND P0, PT, R7, UR14, PT ;  /* 0x0000000e07007c0c */ /* 0x010fe4000bf06270 */
[----:B------:R-:W-:Y:S01]  /*1ad40*/  LEA R3, P1, R2, UR12, 0x1 ;  /* 0x0000000c02037c11 */ /* 0x000fe2000f8208ff */
[----:B------:R-:W-:Y:S01]  /*1ad50*/  VIADD R6, R5, UR5 ;  /* 0x0000000505067c36 */ /* 0x000fe20008000000 */
[C---:B------:R-:W-:Y:S01]  /*1ad60*/  LOP3.LUT R7, R0.reuse, 0xff, RZ, 0xfc, !PT ;  /* 0x000000ff00077812 */ /* 0x040fe200078efcff */
[----:B------:R-:W1:Y:S01]  /*1ad70*/  LDCU UR12, c[0x0][0x39c] ;  /* 0x00007380ff0c77ac */ /* 0x000e620008000800 */
[----:B------:R-:W-:Y:S01]  /*1ad80*/  LOP3.LUT R8, R0, 0x2, RZ, 0xfc, !PT ;  /* 0x0000000200087812 */ /* 0x000fe200078efcff */
[----:B------:R-:W-:Y:S01]  /*1ad90*/  VIADD R68, R6, UR5 ;  /* 0x0000000506447c36 */ /* 0x000fe20008000000 */
[----:B------:R-:W-:Y:S01]  /*1ada0*/  LEA.HI.X.SX32 R2, R2, UR13, 0x1, P1 ;  /* 0x0000000d02027c11 */ /* 0x000fe200088f0eff */
[----:B------:R-:W2:Y:S01]  /*1adb0*/  LDCU UR13, c[0x0][0x39c] ;  /* 0x00007380ff0d77ac */ /* 0x000ea20008000800 */
[----:B------:R-:W-:Y:S01]  /*1adc0*/  ISETP.LT.AND P6, PT, R0, UR15, !P0 ;  /* 0x0000000f00007c0c */ /* 0x000fe2000c7c1270 */
[----:B------:R-:W-:Y:S01]  /*1add0*/  VIADD R69, R68, UR5 ;  /* 0x0000000544457c36 */ /* 0x000fe20008000000 */
[----:B------:R-:W-:-:S02]  /*1ade0*/  ISETP.LT.AND P1, PT, R7, UR16, !P0 ;  /* 0x0000001007007c0c */ /* 0x000fc4000c721270 */
[----:B------:R-:W-:Y:S01]  /*1adf0*/  ISETP.LT.AND P3, PT, R9, UR11, !P0 ;  /* 0x0000000b09007c0c */ /* 0x000fe2000c761270 */
[----:B------:R-:W-:Y:S01]  /*1ae00*/  VIADD R70, R69, UR5 ;  /* 0x0000000545467c36 */ /* 0x000fe20008000000 */
[----:B0-----:R-:W-:-:S03]  /*1ae10*/  ISETP.LT.AND P4, PT, R8, UR7, !P0 ;  /* 0x0000000708007c0c */ /* 0x001fc6000c781270 */
[----:B------:R-:W-:-:S04]  /*1ae20*/  VIADD R71, R70, UR5 ;  /* 0x0000000546477c36 */ /* 0x000fc80008000000 */
[----:B------:R-:W-:-:S04]  /*1ae30*/  VIADD R72, R71, UR5 ;  /* 0x0000000547487c36 */ /* 0x000fc80008000000 */
[----:B------:R-:W-:-:S04]  /*1ae40*/  VIADD R75, R72, UR5 ;  /* 0x00000005484b7c36 */ /* 0x000fc80008000000 */
[----:B------:R-:W-:-:S04]  /*1ae50*/  VIADD R76, R75, UR5 ;  /* 0x000000054b4c7c36 */ /* 0x000fc80008000000 */
[----:B------:R-:W-:Y:S01]  /*1ae60*/  VIADD R78, R76, UR5 ;  /* 0x000000054c4e7c36 */ /* 0x000fe20008000000 */
[----:B-12---:R-:W-:Y:S06]  /*1ae70*/  @!P5 BRA `(.L_x_12) ;  /* 0x000000000010d947 */ /* 0x006fec0003800000 */
[----:B------:R-:W-:-:S06]  /*1ae80*/  USHF.L.U32 UR4, UR4, 0x1f, URZ ;  /* 0x0000001f04047899 */ /* 0x000fcc00080006ff */
[----:B------:R-:W-:-:S04]  /*1ae90*/  IMAD.U32 R7, RZ, RZ, UR4 ;  /* 0x00000004ff077e24 */ /* 0x000fc8000f8e00ff */
[----:B------:R-:W0:Y:S02]  /*1aea0*/  SYNCS.PHASECHK.TRANS64.TRYWAIT P5, [UR6], R7 ;  /* 0x00000007ff0075a7 */ /* 0x000e2400080a1106 */
[----:B0-----:R-:W-:Y:S05]  /*1aeb0*/  @!P5 BRA `(.L_x_13) ;  /* 0x000000ac0068d947 */ /* 0x001fea0003800000 */
.L_x_12:
[----:B------:R-:W-:Y:S01]  /*1aec0*/  BAR.SYNC.DEFER_BLOCKING 0x0 ;  /* 0x0000000000007b1d */ /* 0x000fe20000010000 */
[----:B------:R-:W-:Y:S01]  /*1aed0*/  LEA R8, P5, R4, R3, 0x1 ;  /* 0x0000000304087211 */ /* 0x000fe200078a08ff */
[----:B------:R-:W-:Y:S01]  /*1aee0*/  VIADD R79, R78, UR5 ;  /* 0x000000054e4f7c36 */ /* 0x000fe20008000000 */
[----:B------:R-:W-:Y:S02]  /*1aef0*/  LOP3.LUT R74, R0, 0x3, RZ, 0xfc, !PT ;  /* 0x00000003004a7812 */ /* 0x000fe400078efcff */
[----:B------:R-:W-:Y:S01]  /*1af00*/  LEA.HI.X.SX32 R9, R4, R2, 0x1, P5 ;  /* 0x0000000204097211 */ /* 0x000fe200028f0eff */
[----:B------:R-:W-:Y:S01]  /*1af10*/  VIADD R80, R79, UR5 ;  /* 0x000000054f507c36 */ /* 0x000fe20008000000 */
[----:B------:R-:W0:Y:S01]  /*1af20*/  LDCU UR4, c[0x0][0x39c] ;  /* 0x00007380ff0477ac */ /* 0x000e220008000800 */
[----:B------:R-:W-:Y:S02]  /*1af30*/  STL [R1+0x7dc], R118 ;  /* 0x0007dc7601007387 */ /* 0x000fe40000100800 */
[----:B------:R-:W-:Y:S01]  /*1af40*/  VIADD R81, R80, UR5 ;  /* 0x0000000550517c36 */ /* 0x000fe20008000000 */
[----:B------:R-:W1:Y:S01]  /*1af50*/  LDCU UR6, c[0x0][0x39c] ;  /* 0x00007380ff0677ac */ /* 0x000e620008000800 */
[----:B------:R-:W-:Y:S02]  /*1af60*/  STL [R1+0x7d8], R119 ;  /* 0x0007d87701007387 */ /* 0x000fe40000100800 */
[----:B------:R-:W-:Y:S01]  /*1af70*/  VIADD R82, R81, UR5 ;  /* 0x0000000551527c36 */ /* 0x000fe20008000000 */
[----:B------:R-:W2:Y:S01]  /*1af80*/  LDCU UR7, c[0x0][0x39c] ;  /* 0x00007380ff0777ac */ /* 0x000ea20008000800 */
[----:B------:R-:W-:Y:S02]  /*1af90*/  STL [R1+0x7d4], R122 ;  /* 0x0007d47a01007387 */ /* 0x000fe40000100800 */
[----:B------:R-:W-:-:S02]  /*1afa0*/  VIADD R83, R82, UR5 ;  /* 0x0000000552537c36 */ /* 0x000fc40008000000 */
[----:B------:R-:W-:Y:S01]  /*1afb0*/  STL [R1+0x7d0], R123 ;  /* 0x0007d07b01007387 */ /* 0x000fe20000100800 */
[----:B------:R-:W3:Y:S02]  /*1afc0*/  @!P2 SYNCS.CCTL.IV [UR9+0x10000] ;  /* 0x01000000ff00a9b1 */ /* 0x000ee40008000009 */
[----:B---3--:R-:W-:Y:S06]  /*1afd0*/  BAR.SYNC.DEFER_BLOCKING 0x0 ;  /* 0x0000000000007b1d */ /* 0x008fec0000010000 */
[----:B------:R3:W-:Y:S02]  /*1afe0*/  STL.64 [R1+0x1b0], R8 ;  /* 0x0001b00801007387 */ /* 0x0007e40000100a00 */
[-C--:B---3--:R-:W-:Y:S01]  /*1aff0*/  LEA R8, P5, R6, R3.reuse, 0x1 ;  /* 0x0000000306087211 */ /* 0x088fe200078a08ff */
[----:B------:R-:W3:Y:S01]  /*1b000*/  @!P2 SYNCS.CCTL.IV [UR9+0x10008] ;  /* 0x01000800ff00a9b1 */ /* 0x000ee20008000009 */
[----:B------:R-:W-:-:S02]  /*1b010*/  LEA R10, P2, R5, R3, 0x1 ;  /* 0x00000003050a7211 */ /* 0x000fc400078408ff */
[-C--:B------:R-:W-:Y:S02]  /*1b020*/  LEA.HI.X.SX32 R9, R6, R2.reuse, 0x1, P5 ;  /* 0x0000000206097211 */ /* 0x080fe400028f0eff */
[-C--:B------:R-:W-:Y:S02]  /*1b030*/  LEA.HI.X.SX32 R11, R5, R2.reuse, 0x1, P2 ;  /* 0x00000002050b7211 */ /* 0x080fe400010f0eff */
[CC--:B------:R-:W-:Y:S02]  /*1b040*/  LEA R84, P2, R68.reuse, R3.reuse, 0x1 ;  /* 0x0000000344547211 */ /* 0x0c0fe400078408ff */
[CC--:B------:R-:W-:Y:S01]  /*1b050*/  LEA R88, P5, R69.reuse, R3.reuse, 0x1 ;  /* 0x0000000345587211 */ /* 0x0c0fe200078a08ff */
[----:B------:R-:W-:Y:S01]  /*1b060*/  STL.64 [R1+0x1a8], R10 ;  /* 0x0001a80a01007387 */ /* 0x000fe20000100a00 */
[-C--:B------:R-:W-:Y:S02]  /*1b070*/  LEA.HI.X.SX32 R85, R68, R2.reuse, 0x1, P2 ;  /* 0x0000000244557211 */ /* 0x080fe400010f0eff */
[----:B------:R-:W-:Y:S01]  /*1b080*/  LEA R86, P2, R70, R3, 0x1 ;  /* 0x0000000346567211 */ /* 0x000fe200078408ff */
[----:B------:R-:W-:Y:S01]  /*1b090*/  STL.64 [R1+0x1a0], R8 ;  /* 0x0001a00801007387 */ /* 0x000fe20000100a00 */
[----:B------:R-:W-:-:S02]  /*1b0a0*/  LEA.HI.X.SX32 R89, R69, R2, 0x1, P5 ;  /* 0x0000000245597211 */ /* 0x000fc400028f0eff */
[----:B------:R-:W-:Y:S01]  /*1b0b0*/  LEA.HI.X.SX32 R87, R70, R2, 0x1, P2 ;  /* 0x0000000246577211 */ /* 0x000fe200010f0eff */
[----:B------:R4:W-:Y:S04]  /*1b0c0*/  STL.64 [R1+0x198], R84 ;  /* 0x0001985401007387 */ /* 0x0009e80000100a00 */
[----:B------:R5:W-:Y:S04]  /*1b0d0*/  STL.64 [R1+0x190], R88 ;  /* 0x0001905801007387 */ /* 0x000be80000100a00 */
[----:B------:R0:W-:Y:S01]  /*1b0e0*/  STL.64 [R1+0x188], R86 ;  /* 0x0001885601007387 */ /* 0x0001e20000100a00 */
[----:B----4-:R-:W-:Y:S01]  /*1b0f0*/  VIADD R84, R83, UR5 ;  /* 0x0000000553547c36 */ /* 0x010fe20008000000 */
[----:B------:R-:W4:Y:S01]  /*1b100*/  LDTM.x64 R4, tmem[UR10] ;  /* 0x0000000a000479ee */ /* 0x000f220008340000 */
[----:B-----5:R-:W-:-:S02]  /*1b110*/  LEA R88, P5, R71, R3, 0x1 ;  /* 0x0000000347587211 */ /* 0x020fc400078a08ff */
[----:B------:R-:W-:Y:S01]  /*1b120*/  VIADD R73, R84, UR5 ;  /* 0x0000000554497c36 */ /* 0x000fe20008000000 */
[----:B0-----:R-:W-:-:S03]  /*1b130*/  LEA R86, P2, R72, R3, 0x1 ;  /* 0x0000000348567211 */ /* 0x001fc600078408ff */
[----:B------:R-:W-:Y:S01]  /*1b140*/  VIADD R77, R73, UR5 ;  /* 0x00000005494d7c36 */ /* 0x000fe20008000000 */
[-C--:B------:R-:W-:Y:S02]  /*1b150*/  LEA.HI.X.SX32 R89, R71, R2.reuse, 0x1, P5 ;  /* 0x0000000247597211 */ /* 0x080fe400028f0eff */
[-C--:B------:R-:W-:Y:S01]  /*1b160*/  LEA.HI.X.SX32 R87, R72, R2.reuse, 0x1, P2 ;  /* 0x0000000248577211 */ /* 0x080fe200010f0eff */
[----:B------:R-:W-:Y:S01]  /*1b170*/  VIADD R70, R77, UR5 ;  /* 0x000000054d467c36 */ /* 0x000fe20008000000 */
[C---:B------:R-:W-:Y:S01]  /*1b180*/  LEA R68, P5, R75.reuse, R3, 0x1 ;  /* 0x000000034b447211 */ /* 0x040fe200078a08ff */
[----:B------:R-:W-:Y:S03]  /*1b190*/  STL.64 [R1+0x180], R88 ;  /* 0x0001805801007387 */ /* 0x000fe60000100a00 */
[----:B------:R-:W-:Y:S01]  /*1b1a0*/  LEA.HI.X.SX32 R69, R75, R2, 0x1, P5 ;  /* 0x000000024b457211 */ /* 0x000fe200028f0eff */
[----:B------:R0:W-:Y:S04]  /*1b1b0*/  STL.64 [R1+0x178], R86 ;  /* 0x0001785601007387 */ /* 0x0001e80000100a00 */
[----:B------:R5:W-:Y:S01]  /*1b1c0*/  STL.64 [R1+0x170], R68 ;  /* 0x0001704401007387 */ /* 0x000be20000100a00 */
[----:B----4-:R-:W-:-:S02]  /*1b1d0*/  F2FP.F16.F32.PACK_AB R66, R67, R66 ;  /* 0x000000424342723e */ /* 0x010fc400000000ff */
[----:B------:R-:W-:Y:S02]  /*1b1e0*/  F2FP.F16.F32.PACK_AB R64, R65, R64 ;  /* 0x000000404140723e */ /* 0x000fe400000000ff */
[----:B------:R-:W-:Y:S02]  /*1b1f0*/  F2FP.F16.F32.PACK_AB R62, R63, R62 ;  /* 0x0000003e3f3e723e */ /* 0x000fe400000000ff */
[CC--:B0-----:R-:W-:Y:S02]  /*1b200*/  LEA R86, P2, R76.reuse, R3.reuse, 0x1 ;  /* 0x000000034c567211 */ /* 0x0c1fe400078408ff */
[----:B------:R-:W-:Y:S02]  /*1b210*/  F2FP.F16.F32.PACK_AB R60, R61, R60 ;  /* 0x0000003c3d3c723e */ /* 0x000fe400000000ff */
[----:B------:R-:W-:Y:S01]  /*1b220*/  LEA.HI.X.SX32 R87, R76, R2, 0x1, P2 ;  /* 0x000000024c577211 */ /* 0x000fe200010f0eff */
[----:B------:R-:W-:Y:S01]  /*1b230*/  VIADD R76, R70, UR5 ;  /* 0x00000005464c7c36 */ /* 0x000fe20008000000 */
[----:B-----5:R-:W-:-:S02]  /*1b240*/  LEA R68, P5, R78, R3, 0x1 ;  /* 0x000000034e447211 */ /* 0x020fc400078a08ff */
[----:B------:R-:W-:Y:S01]  /*1b250*/  F2FP.F16.F32.PACK_AB R58, R59, R58 ;  /* 0x0000003a3b3a723e */ /* 0x000fe200000000ff */
[----:B------:R0:W-:Y:S01]  /*1b260*/  STL.64 [R1+0x168], R86 ;  /* 0x0001685601007387 */ /* 0x0001e20000100a00 */
[----:B------:R-:W-:Y:S02]  /*1b270*/  LEA.HI.X.SX32 R69, R78, R2, 0x1, P5 ;  /* 0x000000024e457211 */ /* 0x000fe400028f0eff */
[CC--:B------:R-:W-:Y:S02]  /*1b280*/  LEA R88, P5, R80.reuse, R3.reuse, 0x1 ;  /* 0x0000000350587211 */ /* 0x0c0fe400078a08ff */
[----:B------:R-:W-:Y:S01]  /*1b290*/  F2FP.F16.F32.PACK_AB R56, R57, R56 ;  /* 0x000000383938723e */ /* 0x000fe200000000ff */
[----:B------:R4:W-:Y:S01]  /*1b2a0*/  STL.64 [R1+0x160], R68 ;  /* 0x0001604401007387 */ /* 0x0009e20000100a00 */
[----:B------:R-:W-:Y:S02]  /*1b2b0*/  LEA.HI.X.SX32 R89, R80, R2, 0x1, P5 ;  /* 0x0000000250597211 */ /* 0x000fe400028f0eff */
[----:B------:R-:W-:-:S02]  /*1b2c0*/  LEA R78, P5, R82, R3, 0x1 ;  /* 0x00000003524e7211 */ /* 0x000fc400078a08ff */
[----:B------:R-:W-:Y:S02]  /*1b2d0*/  F2FP.F16.F32.PACK_AB R54, R55, R54 ;  /* 0x000000363736723e */ /* 0x000fe400000000ff */
[----:B0-----:R-:W-:-:S04]  /*1b2e0*/  LEA R86, P2, R79, R3, 0x1 ;  /* 0x000000034f567211 */ /* 0x001fc800078408ff */
[-C--:B------:R-:W-:Y:S01]  /*1b2f0*/  LEA.HI.X.SX32 R87, R79, R2.reuse, 0x1, P2 ;  /* 0x000000024f577211 */ /* 0x080fe200010f0eff */
[----:B----4-:R-:W-:Y:S01]  /*1b300*/  VIADD R69, R76, UR5 ;  /* 0x000000054c457c36 */ /* 0x010fe20008000000 */
[----:B------:R-:W-:-:S03]  /*1b310*/  LEA.HI.X.SX32 R79, R82, R2, 0x1, P5 ;  /* 0x00000002524f7211 */ /* 0x000fc600028f0eff */
[----:B------:R0:W-:Y:S01]  /*1b320*/  STL.64 [R1+0x158], R86 ;  /* 0x0001585601007387 */ /* 0x0001e20000100a00 */
[----:B------:R-:W-:-:S03]  /*1b330*/  VIADD R72, R69, UR5 ;  /* 0x0000000545487c36 */ /* 0x000fc60008000000 */
[----:B------:R-:W-:Y:S01]  /*1b340*/  STL.64 [R1+0x150], R88 ;  /* 0x0001505801007387 */ /* 0x000fe20000100a00 */
[----:B------:R-:W-:-:S04]  /*1b350*/  VIADD R75, R72, UR5 ;  /* 0x00000005484b7c36 */ /* 0x000fc80008000000 */
[----:B------:R-:W-:Y:S01]  /*1b360*/  VIADD R68, R75, UR5 ;  /* 0x000000054b447c36 */ /* 0x000fe20008000000 */
[----:B0-----:R-:W-:-:S03]  /*1b370*/  LEA R86, P2, R81, R3, 0x1 ;  /* 0x0000000351567211 */ /* 0x001fc600078408ff */
[----:B------:R-:W-:Y:S01]  /*1b380*/  VIADD R71, R68, UR5 ;  /* 0x0000000544477c36 */ /* 0x000fe20008000000 */
[----:B------:R-:W-:-:S05]  /*1b390*/  LEA.HI.X.SX32 R87, R81, R2, 0x1, P2 ;  /* 0x0000000251577211 */ /* 0x000fca00010f0eff */
[----:B------:R0:W-:Y:S04]  /*1b3a0*/  STL.64 [R1+0x148], R86 ;  /* 0x0001485601007387 */ /* 0x0001e80000100a00 */
[----:B------:R4:W-:Y:S01]  /*1b3b0*/  STL.64 [R1+0x140], R78 ;  /* 0x0001404e01007387 */ /* 0x0009e20000100a00 */
[CC--:B0-----:R-:W-:Y:S02]  /*1b3c0*/  LEA R86, P2, R83.reuse, R3.reuse, 0x1 ;  /* 0x0000000353567211 */ /* 0x0c1fe400078408ff */
[C---:B----4-:R-:W-:Y:S02]  /*1b3d0*/  LEA R78, P5, R84.reuse, R3, 0x1 ;  /* 0x00000003544e7211 */ /* 0x050fe400078a08ff */
[-C--:B------:R-:W-:Y:S02]  /*1b3e0*/  LEA.HI.X.SX32 R87, R83, R2.reuse, 0x1, P2 ;  /* 0x0000000253577211 */ /* 0x080fe400010f0eff */
[----:B------:R-:W-:-:S02]  /*1b3f0*/  LEA.HI.X.SX32 R79, R84, R2, 0x1, P5 ;  /* 0x00000002544f7211 */ /* 0x000fc400028f0eff */
[C---:B------:R-:W-:Y:S01]  /*1b400*/  LEA R80, P2, R73.reuse, R3, 0x1 ;  /* 0x0000000349507211 */ /* 0x040fe200078408ff */
[----:B------:R-:W-:Y:S03]  /*1b410*/  STL.64 [R1+0x138], R86 ;  /* 0x0001385601007387 */ /* 0x000fe60000100a00 */
[----:B------:R-:W-:Y:S01]  /*1b420*/  LEA.HI.X.SX32 R81, R73, R2, 0x1, P2 ;  /* 0x0000000249517211 */ /* 0x000fe200010f0eff */
[----:B------:R0:W-:Y:S01]  /*1b430*/  STL.64 [R1+0x130], R78 ;  /* 0x0001304e01007387 */ /* 0x0001e20000100a00 */
[----:B------:R-:W-:-:S03]  /*1b440*/  VIADD R73, R71, UR5 ;  /* 0x0000000547497c36 */ /* 0x000fc60008000000 */
[----:B------:R4:W-:Y:S01]  /*1b450*/  STL.64 [R1+0x128], R80 ;  /* 0x0001285001007387 */ /* 0x0009e20000100a00 */
[----:B0-----:R-:W-:-:S04]  /*1b460*/  LEA R78, P5, R77, R3, 0x1 ;  /* 0x000000034d4e7211 */ /* 0x001fc800078a08ff */
[----:B------:R-:W-:Y:S02]  /*1b470*/  LEA.HI.X.SX32 R79, R77, R2, 0x1, P5 ;  /* 0x000000024d4f7211 */ /* 0x000fe400028f0eff */
[----:B----4-:R-:W-:-:S03]  /*1b480*/  LEA R80, P2, R70, R3, 0x1 ;  /* 0x0000000346507211 */ /* 0x010fc600078408ff */
[----:B------:R0:W-:Y:S01]  /*1b490*/  STL.64 [R1+0x120], R78 ;  /* 0x0001204e01007387 */ /* 0x0001e20000100a00 */
[----:B------:R-:W-:Y:S01]  /*1b4a0*/  LEA.HI.X.SX32 R81, R70, R2, 0x1, P2 ;  /* 0x0000000246517211 */ /* 0x000fe200010f0eff */
[----:B------:R-:W-:-:S04]  /*1b4b0*/  VIADD R70, R73, UR5 ;  /* 0x0000000549467c36 */ /* 0x000fc80008000000 */
[----:B------:R4:W-:Y:S01]  /*1b4c0*/  STL.64 [R1+0x118], R80 ;  /* 0x0001185001007387 */ /* 0x0009e20000100a00 */
[----:B0-----:R-:W-:-:S04]  /*1b4d0*/  LEA R78, P5, R76, R3, 0x1 ;  /* 0x000000034c4e7211 */ /* 0x001fc800078a08ff */
[----:B------:R-:W-:Y:S02]  /*1b4e0*/  LEA.HI.X.SX32 R79, R76, R2, 0x1, P5 ;  /* 0x000000024c4f7211 */ /* 0x000fe400028f0eff */
[----:B----4-:R-:W-:-:S03]  /*1b4f0*/  LEA R80, P2, R69, R3, 0x1 ;  /* 0x0000000345507211 */ /* 0x010fc600078408ff */
[----:B------:R0:W-:Y:S01]  /*1b500*/  STL.64 [R1+0x110], R78 ;  /* 0x0001104e01007387 */ /* 0x0001e20000100a00 */
[----:B------:R-:W-:Y:S01]  /*1b510*/  LEA.HI.X.SX32 R81, R69, R2, 0x1, P2 ;  /* 0x0000000245517211 */ /* 0x000fe200010f0eff */
[----:B------:R-:W-:Y:S01]  /*1b520*/  VIADD R69, R70, UR5 ;  /* 0x0000000546457c36 */ /* 0x000fe20008000000 */
[----:B------:R-:W-:-:S03]  /*1b530*/  LEA R124, P2, R75, R3, 0x1 ;  /* 0x000000034b7c7211 */ /* 0x000fc600078408ff */
[----:B------:R-:W-:Y:S01]  /*1b540*/  STL.64 [R1+0x108], R80 ;  /* 0x0001085001007387 */ /* 0x000fe20000100a00 */
[-C--:B------:R-:W-:Y:S02]  /*1b550*/  LEA.HI.X.SX32 R125, R75, R2.reuse, 0x1, P2 ;  /* 0x000000024b7d7211 */ /* 0x080fe400010f0eff */
[CC--:B------:R-:W-:Y:S02]  /*1b560*/  LEA R116, P2, R71.reuse, R3.reuse, 0x1 ;  /* 0x0000000347747211 */ /* 0x0c0fe400078408ff */
[CC--:B0-----:R-:W-:Y:S02]  /*1b570*/  LEA R78, P5, R72.reuse, R3.reuse, 0x1 ;  /* 0x00000003484e7211 */ /* 0x0c1fe400078a08ff */
[-C--:B------:R-:W-:Y:S02]  /*1b580*/  LEA.HI.X.SX32 R117, R71, R2.reuse, 0x1, P2 ;  /* 0x0000000247757211 */ /* 0x080fe400010f0eff */
[----:B------:R-:W-:Y:S01]  /*1b590*/  LEA.HI.X.SX32 R79, R72, R2, 0x1, P5 ;  /* 0x00000002484f7211 */ /* 0x000fe200028f0eff */
[----:B------:R-:W-:Y:S01]  /*1b5a0*/  VIADD R72, R69, UR5 ;  /* 0x0000000545487c36 */ /* 0x000fe20008000000 */
[----:B------:R-:W-:-:S02]  /*1b5b0*/  LEA R120, P5, R68, R3, 0x1 ;  /* 0x0000000344787211 */ /* 0x000fc400078a08ff */
[-C--:B------:R-:W-:Y:S01]  /*1b5c0*/  LEA R112, P2, R70, R3.reuse, 0x1 ;  /* 0x0000000346707211 */ /* 0x080fe200078408ff */
[----:B------:R-:W-:Y:S01]  /*1b5d0*/  STL.64 [R1+0x100], R78 ;  /* 0x0001004e01007387 */ /* 0x000fe20000100a00 */
[-C--:B------:R-:W-:Y:S01]  /*1b5e0*/  LEA.HI.X.SX32 R121, R68, R2.reuse, 0x1, P5 ;  /* 0x0000000244797211 */ /* 0x080fe200028f0eff */
[----:B------:R-:W-:Y:S01]  /*1b5f0*/  VIADD R68, R72, UR5 ;  /* 0x0000000548447c36 */ /* 0x000fe20008000000 */
[CC--:B------:R-:W-:Y:S01]  /*1b600*/  LEA R114, P5, R73.reuse, R3.reuse, 0x1 ;  /* 0x0000000349727211 */ /* 0x0c0fe200078a08ff */
[----:B------:R-:W-:Y:S01]  /*1b610*/  STL [R1+0x6e4], R124 ;  /* 0x0006e47c01007387 */ /* 0x000fe20000100800 */
[-C--:B------:R-:W-:Y:S01]  /*1b620*/  LEA.HI.X.SX32 R113, R70, R2.reuse, 0x1, P2 ;  /* 0x0000000246717211 */ /* 0x080fe200010f0eff */
[----:B------:R-:W-:Y:S01]  /*1b630*/  VIADD R71, R68, UR5 ;  /* 0x0000000544477c36 */ /* 0x000fe20008000000 */
[-C--:B------:R-:W-:Y:S01]  /*1b640*/  LEA.HI.X.SX32 R115, R73, R2.reuse, 0x1, P5 ;  /* 0x0000000249737211 */ /* 0x080fe200028f0eff */
[----:B------:R-:W-:Y:S01]  /*1b650*/  STL [R1+0x6e0], R125 ;  /* 0x0006e07d01007387 */ /* 0x000fe20000100800 */
[-C--:B------:R-:W-:Y:S01]  /*1b660*/  LEA R110, P5, R69, R3.reuse, 0x1 ;  /* 0x00000003456e7211 */ /* 0x080fe200078a08ff */
[----:B------:R-:W-:Y:S01]  /*1b670*/  VIADD R70, R71, UR5 ;  /* 0x0000000547467c36 */ /* 0x000fe20008000000 */
[-C--:B------:R-:W-:Y:S01]  /*1b680*/  LEA R108, P2, R72, R3.reuse, 0x1 ;  /* 0x00000003486c7211 */ /* 0x080fe200078408ff */
[----:B------:R-:W-:Y:S01]  /*1b690*/  STL [R1+0x6e8], R120 ;  /* 0x0006e87801007387 */ /* 0x000fe20000100800 */
[-C--:B------:R-:W-:Y:S01]  /*1b6a0*/  LEA.HI.X.SX32 R111, R69, R2.reuse, 0x1, P5 ;  /* 0x00000002456f7211 */ /* 0x080fe200028f0eff */
[----:B------:R-:W-:Y:S01]  /*1b6b0*/  VIADD R69, R70, UR5 ;  /* 0x0000000546457c36 */ /* 0x000fe20008000000 */
[----:B------:R-:W-:Y:S01]  /*1b6c0*/  LEA R106, P5, R68, R3, 0x1 ;  /* 0x00000003446a7211 */ /* 0x000fe200078a08ff */
[----:B------:R-:W-:Y:S01]  /*1b6d0*/  STL [R1+0x6f8], R120 ;  /* 0x0006f87801007387 */ /* 0x000fe20000100800 */
[----:B------:R-:W-:-:S02]  /*1b6e0*/  LEA.HI.X.SX32 R109, R72, R2, 0x1, P2 ;  /* 0x00000002486d7211 */ /* 0x000fc400010f0eff */
[-C--:B------:R-:W-:Y:S01]  /*1b6f0*/  LEA R104, P2, R71, R3.reuse, 0x1 ;  /* 0x0000000347687211 */ /* 0x080fe200078408ff */
[----:B------:R-:W-:Y:S01]  /*1b700*/  STL [R1+0x6dc], R121 ;  /* 0x0006dc7901007387 */ /* 0x000fe20000100800 */
[-C--:B------:R-:W-:Y:S01]  /*1b710*/  LEA.HI.X.SX32 R107, R68, R2.reuse, 0x1, P5 ;  /* 0x00000002446b7211 */ /* 0x080fe200028f0eff */
        /* <DEDUP_REMOVED lines=8> */
[CC--:B------:R-:W-:Y:S01]  /*1b7a0*/  LEA R98, P5, R68.reuse, R3.reuse, 0x1 ;  /* 0x0000000344627211 */ /* 0x0c0fe200078a08ff */
[----:B------:R-:W-:Y:S01]  /*1b7b0*/  STL.64 [R1+0x6f0], R116 ;  /* 0x0006f07401007387 */ /* 0x000fe20000100a00 */
[-C--:B------:R-:W-:Y:S02]  /*1b7c0*/  LEA.HI.X.SX32 R101, R69, R2.reuse, 0x1, P2 ;  /* 0x0000000245657211 */ /* 0x080fe400010f0eff */
[-C--:B------:R-:W-:Y:S01]  /*1b7d0*/  LEA.HI.X.SX32 R99, R68, R2.reuse, 0x1, P5 ;  /* 0x0000000244637211 */ /* 0x080fe200028f0eff */
[----:B------:R-:W-:Y:S01]  /*1b7e0*/  STL [R1+0x79c], R117 ;  /* 0x00079c7501007387 */ /* 0x000fe20000100800 */
[----:B------:R-:W-:Y:S02]  /*1b7f0*/  LEA R96, P2, R76, R3, 0x1 ;  /* 0x000000034c607211 */ /* 0x000fe400078408ff */
[----:B------:R-:W-:Y:S01]  /*1b800*/  LOP3.LUT R69, R0, 0x4, RZ, 0xfc, !PT ;  /* 0x0000000400457812 */ /* 0x000fe200078efcff */
[----:B------:R-:W-:Y:S01]  /*1b810*/  STL [R1+0x70c], R114 ;  /* 0x00070c7201007387 */ /* 0x000fe20000100800 */
[----:B------:R-:W-:-:S02]  /*1b820*/  LEA.HI.X.SX32 R97, R76, R2, 0x1, P2 ;  /* 0x000000024c617211 */ /* 0x000fc400010f0eff */
[----:B------:R-:W-:Y:S01]  /*1b830*/  ISETP.LT.AND P5, PT, R74, UR12, !P0 ;  /* 0x0000000c4a007c0c */ /* 0x000fe2000c7a1270 */
[----:B------:R-:W-:Y:S01]  /*1b840*/  STL [R1+0x718], R114 ;  /* 0x0007187201007387 */ /* 0x000fe20000100800 */
[----:B------:R-:W-:-:S03]  /*1b850*/  ISETP.LT.AND P2, PT, R69, UR13, !P0 ;  /* 0x0000000d45007c0c */ /* 0x000fc6000c741270 */
[----:B------:R-:W-:Y:S04]  /*1b860*/  STL [R1+0x6d8], R115 ;  /* 0x0006d87301007387 */ /* 0x000fe80000100800 */
        /* <DEDUP_REMOVED lines=12> */
[----:B------:R-:W-:Y:S04]  /*1b930*/  STL.64 [R1+0x700], R102 ;  /* 0x0007006601007387 */ /* 0x000fe80000100a00 */
[----:B------:R-:W-:Y:S04]  /*1b940*/  STL [R1+0x770], R102 ;  /* 0x0007706601007387 */ /* 0x000fe80000100800 */
[----:B------:R-:W-:Y:S04]  /*1b950*/  STL [R1+0x1bc], R76 ;  /* 0x0001bc4c01007387 */ /* 0x000fe80000100800 */
[----:B------:R-:W-:Y:S04]  /*1b960*/  STL [R1+0x6bc], R100 ;  /* 0x0006bc6401007387 */ /* 0x000fe80000100800 */
[----:B------:R-:W-:Y:S04]  /*1b970*/  STL [R1+0x6b8], R101 ;  /* 0x0006b86501007387 */ /* 0x000fe80000100800 */
[----:B------:R-:W-:Y:S04]  /*1b980*/  STL [R1+0x6b4], R3 ;  /* 0x0006b40301007387 */ /* 0x000fe80000100800 */
[----:B------:R0:W-:Y:S04]  /*1b990*/  STL [R1+0x7e0], R0 ;  /* 0x0007e00001007387 */ /* 0x0001e80000100800 */
[----:B------:R-:W-:Y:S04]  /*1b9a0*/  STL.64 [R1+0x710], R98 ;  /* 0x0007106201007387 */ /* 0x000fe80000100a00 */
[----:B------:R-:W-:Y:S01]  /*1b9b0*/  STL [R1+0x774], R99 ;  /* 0x0007746301007387 */ /* 0x000fe20000100800 */
[----:B0-----:R-:W-:-:S03]  /*1b9c0*/  F2FP.F16.F32.PACK_AB R0, R51, R50 ;  /* 0x000000323300723e */ /* 0x001fc600000000ff */
[----:B------:R-:W-:Y:S04]  /*1b9d0*/  STL [R1+0x7a0], R99 ;  /* 0x0007a06301007387 */ /* 0x000fe80000100800 */
[----:B------:R-:W-:Y:S04]  /*1b9e0*/  STL [R1+0x7a8], R99 ;  /* 0x0007a86301007387 */ /* 0x000fe80000100800 */
[----:B------:R-:W-:Y:S04]  /*1b9f0*/  STL [R1+0x7b0], R99 ;  /* 0x0007b06301007387 */ /* 0x000fe80000100800 */
[----:B------:R-:W-:Y:S04]  /*1ba00*/  STL [R1+0x7b8], R99 ;  /* 0x0007b86301007387 */ /* 0x000fe80000100800 */
[----:B------:R-:W-:Y:S04]  /*1ba10*/  STL.64 [R1+0x720], R96 ;  /* 0x0007206001007387 */ /* 0x000fe80000100a00 */
[----:B------:R-:W-:Y:S04]  /*1ba20*/  STL.64 [R1+0x778], R96 ;  /* 0x0007786001007387 */ /* 0x000fe80000100a00 */
[----:B------:R-:W-:Y:S04]  /*1ba30*/  STL [R1+0x7a4], R96 ;  /* 0x0007a46001007387 */ /* 0x000fe80000100800 */
[----:B------:R-:W-:Y:S04]  /*1ba40*/  STL [R1+0x6b0], R2 ;  /* 0x0006b00201007387 */ /* 0x000fe80000100800 */
[----:B------:R-:W-:Y:S04]  /*1ba50*/  STL [R1+0x238], R66 ;  /* 0x0002384201007387 */ /* 0x000fe80000100800 */
[----:B------:R-:W-:Y:S04]  /*1ba60*/  STL [R1+0x234], R64 ;  /* 0x0002344001007387 */ /* 0x000fe80000100800 */
[----:B------:R-:W-:Y:S04]  /*1ba70*/  STL.64 [R1+0x8d8], R120 ;  /* 0x0008d87801007387 */ /* 0x000fe80000100a00 */
[----:B------:R-:W-:Y:S04]  /*1ba80*/  STL [R1+0x230], R62 ;  /* 0x0002303e01007387 */ /* 0x000fe80000100800 */
[----:B------:R0:W-:Y:S04]  /*1ba90*/  STL.64 [R1+0x8d0], R116 ;  /* 0x0008d07401007387 */ /* 0x0001e80000100a00 */
[----:B------:R-:W-:Y:S04]  /*1baa0*/  STL [R1+0x22c], R60 ;  /* 0x00022c3c01007387 */ /* 0x000fe80000100800 */
[----:B------:R-:W-:Y:S04]  /*1bab0*/  STL.64 [R1+0x8c8], R114 ;  /* 0x0008c87201007387 */ /* 0x000fe80000100a00 */
[----:B------:R-:W-:Y:S01]  /*1bac0*/  STL.64 [R1+0x8c0], R112 ;  /* 0x0008c07001007387 */ /* 0x000fe20000100a00 */
[----:B0-----:R-:W-:-:S03]  /*1bad0*/  F2FP.F16.F32.PACK_AB R116, R53, R52 ;  /* 0x000000343574723e */ /* 0x001fc600000000ff */
[----:B------:R-:W-:Y:S04]  /*1bae0*/  STL.64 [R1+0x8b8], R110 ;  /* 0x0008b86e01007387 */ /* 0x000fe80000100a00 */
[----:B------:R-:W-:Y:S04]  /*1baf0*/  STL.64 [R1+0x8b0], R108 ;  /* 0x0008b06c01007387 */ /* 0x000fe80000100a00 */
[----:B------:R-:W-:Y:S04]  /*1bb00*/  STL.64 [R1+0x8a8], R106 ;  /* 0x0008a86a01007387 */ /* 0x000fe80000100a00 */
[----:B------:R-:W-:Y:S04]  /*1bb10*/  STL.64 [R1+0x8a0], R104 ;  /* 0x0008a06801007387 */ /* 0x000fe80000100a00 */
[----:B------:R-:W-:Y:S04]  /*1bb20*/  STL.64 [R1+0x898], R102 ;  /* 0x0008986601007387 */ /* 0x000fe80000100a00 */
[----:B------:R-:W-:Y:S04]  /*1bb30*/  STL.64 [R1+0x890], R100 ;  /* 0x0008906401007387 */ /* 0x000fe80000100a00 */
[----:B------:R-:W-:Y:S04]  /*1bb40*/  STL.64 [R1+0x888], R98 ;  /* 0x0008886201007387 */ /* 0x000fe80000100a00 */
[----:B------:R-:W-:Y:S04]  /*1bb50*/  STL.64 [R1+0x880], R96 ;  /* 0x0008806001007387 */ /* 0x000fe80000100a00 */
[----:B------:R-:W-:Y:S04]  /*1bb60*/  STL [R1+0x228], R58 ;  /* 0x0002283a01007387 */ /* 0x000fe80000100800 */
[----:B------:R-:W-:Y:S04]  /*1bb70*/  STL [R1+0x224], R56 ;  /* 0x0002243801007387 */ /* 0x000fe80000100800 */
[----:B------:R0:W-:Y:S04]  /*1bb80*/  STL [R1+0x220], R54 ;  /* 0x0002203601007387 */ /* 0x0001e80000100800 */
[----:B------:R-:W-:Y:S01]  /*1bb90*/  STL [R1+0x21c], R116 ;  /* 0x00021c7401007387 */ /* 0x000fe20000100800 */
[----:B0-----:R-:W0:Y:S03]  /*1bba0*/  LDTM.x64 R52, tmem[UR10+0x40] ;  /* 0x0000400a003479ee */ /* 0x001e260008340000 */
[----:B0-----:R-:W-:Y:S04]  /*1bbb0*/  STL.64 [R1], R52 ;  /* 0x0000003401007387 */ /* 0x001fe80000100a00 */
[----:B------:R-:W-:Y:S04]  /*1bbc0*/  STL [R1+0x218], R0 ;  /* 0x0002180001007387 */ /* 0x000fe80000100800 */
[----:B------:R-:W-:Y:S04]  /*1bbd0*/  STL.64 [R1+0x8], R54 ;  /* 0x0000083601007387 */ /* 0x000fe80000100a00 */
[----:B------:R-:W-:Y:S04]  /*1bbe0*/  STL.64 [R1+0x10], R56 ;  /* 0x0000103801007387 */ /* 0x000fe80000100a00 */
[----:B------:R-:W-:Y:S04]  /*1bbf0*/  STL.64 [R1+0x18], R58 ;  /* 0x0000183a01007387 */ /* 0x000fe80000100a00 */
[----:B------:R-:W-:Y:S04]  /*1bc00*/  STL.64 [R1+0x20], R60 ;  /* 0x0000203c01007387 */ /* 0x000fe80000100a00 */
[----:B------:R-:W-:Y:S04]  /*1bc10*/  STL.64 [R1+0x28], R62 ;  /* 0x0000283e01007387 */ /* 0x000fe80000100a00 */
[----:B------:R-:W-:Y:S04]  /*1bc20*/  STL.64 [R1+0x30], R64 ;  /* 0x0000304001007387 */ /* 0x000fe80000100a00 */
[----:B------:R0:W-:Y:S04]  /*1bc30*/  STL.64 [R1+0x38], R66 ;  /* 0x0000384201007387 */ /* 0x0001e80000100a00 */
[----:B------:R-:W-:Y:S04]  /*1bc40*/  STL.64 [R1+0x40], R68 ;  /* 0x0000404401007387 */ /* 0x000fe80000100a00 */
[----:B------:R-:W-:Y:S04]  /*1bc50*/  STL.64 [R1+0x48], R70 ;  /* 0x0000484601007387 */ /* 0x000fe80000100a00 */
[----:B------:R-:W-:Y:S01]  /*1bc60*/  STL.64 [R1+0x50], R72 ;  /* 0x0000504801007387 */ /* 0x000fe20000100a00 */
[----:B0-----:R-:W-:-:S03]  /*1bc70*/  IMAD.MOV.U32 R67, RZ, RZ, R115 ;  /* 0x000000ffff437224 */ /* 0x001fc600078e0073 */
        /* <DEDUP_REMOVED lines=20> */
[----:B------:R0:W-:Y:S04]  /*1bdc0*/  STL [R1+0xf8], R114 ;  /* 0x0000f87201007387 */ /* 0x0001e80000100800 */
[----:B------:R-:W4:Y:S04]  /*1bdd0*/  LDL.LU.64 R120, [R1+0x8d8] ;  /* 0x0008d80001787983 */ /* 0x000f280000300a00 */
[----:B------:R-:W5:Y:S04]  /*1bde0*/  LDL.LU.64 R116, [R1+0x8d0] ;  /* 0x0008d00001747983 */ /* 0x000f680000300a00 */
[----:B0-----:R-:W2:Y:S04]  /*1bdf0*/  LDL.LU.64 R114, [R1+0x8c8] ;  /* 0x0008c80001727983 */ /* 0x001ea80000300a00 */
[----:B------:R-:W3:Y:S04]  /*1be00*/  LDL.LU.64 R112, [R1+0x8c0] ;  /* 0x0008c00001707983 */ /* 0x000ee80000300a00 */
[----:B------:R-:W5:Y:S04]  /*1be10*/  LDL.LU.64 R110, [R1+0x8b8] ;  /* 0x0008b800016e7983 */ /* 0x000f680000300a00 */
[----:B------:R-:W5:Y:S04]  /*1be20*/  LDL.LU.64 R108, [R1+0x8b0] ;  /* 0x0008b000016c7983 */ /* 0x000f680000300a00 */
[----:B------:R-:W5:Y:S04]  /*1be30*/  LDL.LU.64 R106, [R1+0x8a8] ;  /* 0x0008a800016a7983 */ /* 0x000f680000300a00 */
[----:B------:R-:W5:Y:S04]  /*1be40*/  LDL.LU.64 R104, [R1+0x8a0] ;  /* 0x0008a00001687983 */ /* 0x000f680000300a00 */
[----:B------:R-:W5:Y:S04]  /*1be50*/  LDL.LU.64 R102, [R1+0x898] ;  /* 0x0008980001667983 */ /* 0x000f680000300a00 */
[----:B------:R-:W5:Y:S04]  /*1be60*/  LDL.LU.64 R100, [R1+0x890] ;  /* 0x0008900001647983 */ /* 0x000f680000300a00 */
[----:B------:R-:W5:Y:S04]  /*1be70*/  LDL.LU.64 R98, [R1+0x888] ;  /* 0x0008880001627983 */ /* 0x000f680000300a00 */
[----:B------:R-:W5:Y:S04]  /*1be80*/  LDL.LU.64 R96, [R1+0x880] ;  /* 0x0008800001607983 */ /* 0x000f680000300a00 */
[----:B------:R-:W5:Y:S04]  /*1be90*/  LDL.LU R66, [R1+0xf8] ;  /* 0x0000f80001427983 */ /* 0x000f680000300800 */
        /* <DEDUP_REMOVED lines=20> */
[----:B------:R-:W5:Y:S01]  /*1bfe0*/  LDL.LU R123, [R1] ;  /* 0x00000000017b7983 */ /* 0x000f620000300800 */
[----:B------:R-:W-:-:S02]  /*1bff0*/  F2FP.F16.F32.PACK_AB R48, R49, R48 ;  /* 0x000000303130723e */ /* 0x000fc400000000ff */
[----:B------:R-:W-:Y:S02]  /*1c000*/  F2FP.F16.F32.PACK_AB R46, R47, R46 ;  /* 0x0000002e2f2e723e */ /* 0x000fe400000000ff */
[----:B------:R-:W-:Y:S02]  /*1c010*/  F2FP.F16.F32.PACK_AB R44, R45, R44 ;  /* 0x0000002c2d2c723e */ /* 0x000fe400000000ff */
[----:B------:R-:W-:Y:S02]  /*1c020*/  F2FP.F16.F32.PACK_AB R36, R37, R36 ;  /* 0x000000242524723e */ /* 0x000fe400000000ff */
[----:B------:R-:W-:Y:S02]  /*1c030*/  F2FP.F16.F32.PACK_AB R42, R43, R42 ;  /* 0x0000002a2b2a723e */ /* 0x000fe400000000ff */
[----:B------:R-:W-:Y:S02]  /*1c040*/  F2FP.F16.F32.PACK_AB R38, R39, R38 ;  /* 0x000000262726723e */ /* 0x000fe400000000ff */
[----:B------:R-:W-:-:S02]  /*1c050*/  F2FP.F16.F32.PACK_AB R35, R35, R34 ;  /* 0x000000222323723e */ /* 0x000fc400000000ff */
[----:B------:R-:W-:Y:S02]  /*1c060*/  F2FP.F16.F32.PACK_AB R40, R41, R40 ;  /* 0x000000282928723e */ /* 0x000fe400000000ff */
[----:B------:R-:W-:Y:S02]  /*1c070*/  PRMT R2, R38, 0x7610, R2 ;  /* 0x0000761026027816 */ /* 0x000fe40000000002 */
[----:B------:R-:W-:Y:S02]  /*1c080*/  PRMT R3, R36, 0x7632, R3 ;  /* 0x0000763224037816 */ /* 0x000fe40000000003 */
[----:B------:R-:W-:Y:S02]  /*1c090*/  F2FP.F16.F32.PACK_AB R34, R33, R32 ;  /* 0x000000202122723e */ /* 0x000fe400000000ff */
[----:B------:R-:W-:Y:S02]  /*1c0a0*/  F2FP.F16.F32.PACK_AB R33, R31, R30 ;  /* 0x0000001e1f21723e */ /* 0x000fe400000000ff */
[----:B------:R-:W-:-:S02]  /*1c0b0*/  F2FP.F16.F32.PACK_AB R31, R27, R26 ;  /* 0x0000001a1b1f723e */ /* 0x000fc400000000ff */
[----:B------:R-:W-:Y:S02]  /*1c0c0*/  F2FP.F16.F32.PACK_AB R30, R25, R24 ;  /* 0x00000018191e723e */ /* 0x000fe400000000ff */
[C---:B------:R-:W-:Y:S02]  /*1c0d0*/  PRMT R124, R31.reuse, 0x7610, R124 ;  /* 0x000076101f7c7816 */ /* 0x040fe4000000007c */
[----:B------:R-:W-:Y:S02]  /*1c0e0*/  PRMT R125, R31, 0x7632, R125 ;  /* 0x000076321f7d7816 */ /* 0x000fe4000000007d */
[----:B------:R-:W-:Y:S02]  /*1c0f0*/  F2FP.F16.F32.PACK_AB R32, R29, R28 ;  /* 0x0000001c1d20723e */ /* 0x000fe400000000ff */
[----:B------:R-:W-:Y:S02]  /*1c100*/  F2FP.F16.F32.PACK_AB R29, R23, R22 ;  /* 0x00000016171d723e */ /* 0x000fe400000000ff */
[----:B------:R-:W-:-:S02]  /*1c110*/  F2FP.F16.F32.PACK_AB R28, R21, R20 ;  /* 0x00000014151c723e */ /* 0x000fc400000000ff */
[----:B------:R-:W-:Y:S02]  /*1c120*/  F2FP.F16.F32.PACK_AB R27, R19, R18 ;  /* 0x00000012131b723e */ /* 0x000fe400000000ff */
[----:B------:R-:W-:Y:S02]  /*1c130*/  F2FP.F16.F32.PACK_AB R26, R17, R16 ;  /* 0x00000010111a723e */ /* 0x000fe400000000ff */
[----:B------:R-:W-:Y:S02]  /*1c140*/  F2FP.F16.F32.PACK_AB R25, R15, R14 ;  /* 0x0000000e0f19723e */ /* 0x000fe400000000ff */
[C---:B----4-:R-:W-:Y:S02]  /*1c150*/  PRMT R121, R30.reuse, 0x7610, R121 ;  /* 0x000076101e797816 */ /* 0x050fe40000000079 */
[----:B------:R-:W-:Y:S02]  /*1c160*/  PRMT R120, R30, 0x7632, R120 ;  /* 0x000076321e787816 */ /* 0x000fe40000000078 */
[----:B--2---:R-:W-:-:S02]  /*1c170*/  PRMT R115, R32, 0x7610, R115 ;  /* 0x0000761020737816 */ /* 0x004fc40000000073 */
[C---:B------:R-:W-:Y:S02]  /*1c180*/  PRMT R114, R29.reuse, 0x7632, R114 ;  /* 0x000076321d727816 */ /* 0x040fe40000000072 */
[----:B---3--:R-:W-:Y:S02]  /*1c190*/  PRMT R113, R32, 0x7632, R113 ;  /* 0x0000763220717816 */ /* 0x008fe40000000071 */
[----:B------:R-:W-:Y:S02]  /*1c1a0*/  PRMT R112, R29, 0x7610, R112 ;  /* 0x000076101d707816 */ /* 0x000fe40000000070 */
[----:B-----5:R-:W-:Y:S02]  /*1c1b0*/  PRMT R111, R33, 0x7610, R111 ;  /* 0x00007610216f7816 */ /* 0x020fe4000000006f */
        /* <DEDUP_REMOVED lines=10> */
[----:B------:R-:W-:Y:S01]  /*1c260*/  PRMT R98, R27, 0x7610, R98 ;  /* 0x000076101b627816 */ /* 0x000fe20000000062 */
        /* <DEDUP_REMOVED lines=15> */
[----:B------:R0:W-:Y:S04]  /*1c360*/  STL [R1+0x7e4], R0 ;  /* 0x0007e40001007387 */ /* 0x0001e80000100800 */
[----:B------:R-:W-:Y:S04]  /*1c370*/  STL [R1+0x214], R48 ;  /* 0x0002143001007387 */ /* 0x000fe80000100800 */
[----:B------:R-:W-:Y:S01]  /*1c380*/  STL [R1+0x210], R46 ;  /* 0x0002102e01007387 */ /* 0x000fe20000100800 */
[----:B0-----:R-:W-:-:S03]  /*1c390*/  F2FP.F16.F32.PACK_AB R0, R51, R50 ;  /* 0x000000323300723e */ /* 0x001fc600000000ff */
[----:B------:R-:W-:Y:S04]  /*1c3a0*/  STL [R1+0x20c], R44 ;  /* 0x00020c2c01007387 */ /* 0x000fe80000100800 */
[----:B------:R-:W-:Y:S04]  /*1c3b0*/  STL [R1+0x208], R42 ;  /* 0x0002082a01007387 */ /* 0x000fe80000100800 */
[----:B------:R-:W-:Y:S04]  /*1c3c0*/  STL [R1+0x200], R38 ;  /* 0x0002002601007387 */ /* 0x000fe80000100800 */
[----:B------:R-:W-:Y:S04]  /*1c3d0*/  STL [R1+0x204], R40 ;  /* 0x0002042801007387 */ /* 0x000fe80000100800 */
[----:B------:R-:W-:Y:S04]  /*1c3e0*/  STL [R1+0x74c], R101 ;  /* 0x00074c6501007387 */ /* 0x000fe80000100800 */
[----:B------:R0:W-:Y:S04]  /*1c3f0*/  STL.64 [R1+0x730], R2 ;  /* 0x0007300201007387 */ /* 0x0001e80000100a00 */
[----:B------:R-:W-:Y:S04]  /*1c400*/  STL.64 [R1+0x758], R100 ;  /* 0x0007586401007387 */ /* 0x000fe80000100a00 */
[----:B------:R-:W-:Y:S04]  /*1c410*/  STL [R1+0x7ac], R101 ;  /* 0x0007ac6501007387 */ /* 0x000fe80000100800 */
[----:B------:R2:W-:Y:S01]  /*1c420*/  STL.64 [R1+0x740], R104 ;  /* 0x0007406801007387 */ /* 0x0005e20000100a00 */
[----:B0-----:R-:W-:-:S02]  /*1c430*/  PRMT R2, R26, 0x7632, R2 ;  /* 0x000076321a027816 */ /* 0x001fc40000000002 */
[----:B------:R-:W-:Y:S01]  /*1c440*/  PRMT R3, R26, 0x7610, R3 ;  /* 0x000076101a037816 */ /* 0x000fe20000000003 */
[----:B------:R-:W-:Y:S04]  /*1c450*/  STL [R1+0x7b4], R105 ;  /* 0x0007b46901007387 */ /* 0x000fe80000100800 */
[----:B------:R-:W-:Y:S04]  /*1c460*/  STL.64 [R1+0x750], R108 ;  /* 0x0007506c01007387 */ /* 0x000fe80000100a00 */
[----:B------:R-:W-:Y:S01]  /*1c470*/  STL.64 [R1+0x760], R124 ;  /* 0x0007607c01007387 */ /* 0x000fe20000100a00 */
[----:B--2---:R-:W-:-:S03]  /*1c480*/  PRMT R104, R25, 0x7632, R104 ;  /* 0x0000763219687816 */ /* 0x004fc60000000068 */
[----:B------:R-:W-:Y:S04]  /*1c490*/  STL [R1+0x798], R125 ;  /* 0x0007987d01007387 */ /* 0x000fe80000100800 */
[----:B------:R-:W-:Y:S04]  /*1c4a0*/  STL [R1+0x7fc], R125 ;  /* 0x0007fc7d01007387 */ /* 0x000fe80000100800 */
[----:B------:R0:W-:Y:S04]  /*1c4b0*/  STL [R1+0x800], R24 ;  /* 0x0008001801007387 */ /* 0x0001e80000100800 */
[----:B------:R-:W-:Y:S04]  /*1c4c0*/  STL.64 [R1+0x768], R120 ;  /* 0x0007687801007387 */ /* 0x000fe80000100a00 */
[----:B------:R-:W-:Y:S01]  /*1c4d0*/  STL [R1+0x808], R121 ;  /* 0x0008087901007387 */ /* 0x000fe20000100800 */
[----:B0-----:R-:W-:-:S03]  /*1c4e0*/  F2FP.F16.F32.PACK_AB R24, R13, R12 ;  /* 0x0000000c0d18723e */ /* 0x001fc600000000ff */
[----:B------:R0:W-:Y:S01]  /*1c4f0*/  STL [R1+0x814], R22 ;  /* 0x0008141601007387 */ /* 0x0001e20000100800 */
[----:B------:R-:W-:-:S03]  /*1c500*/  PRMT R116, R24, 0x7610, R116 ;  /* 0x0000761018747816 */ /* 0x000fc60000000074 */
[----:B------:R2:W-:Y:S01]  /*1c510*/  STL [R1+0x80c], R23 ;  /* 0x00080c1701007387 */ /* 0x0005e20000100800 */
[----:B------:R-:W-:-:S03]  /*1c520*/  PRMT R100, R24, 0x7632, R100 ;  /* 0x0000763218647816 */ /* 0x000fc60000000064 */
[----:B------:R-:W-:Y:S01]  /*1c530*/  STL.64 [R1+0x788], R114 ;  /* 0x0007887201007387 */ /* 0x000fe20000100a00 */
[----:B0-----:R-:W-:-:S03]  /*1c540*/  F2FP.F16.F32.PACK_AB R22, R9, R8 ;  /* 0x000000080916723e */ /* 0x001fc600000000ff */
[----:B------:R-:W-:Y:S01]  /*1c550*/  STL.64 [R1+0x780], R112 ;  /* 0x0007807001007387 */ /* 0x000fe20000100a00 */
[----:B--2---:R-:W-:-:S03]  /*1c560*/  F2FP.F16.F32.PACK_AB R23, R11, R10 ;  /* 0x0000000a0b17723e */ /* 0x004fc600000000ff */
[----:B------:R0:W-:Y:S01]  /*1c570*/  STL [R1+0x820], R20 ;  /* 0x0008201401007387 */ /* 0x0001e20000100800 */
[C---:B------:R-:W-:Y:S02]  /*1c580*/  PRMT R96, R22.reuse, 0x7610, R96 ;  /* 0x0000761016607816 */ /* 0x040fe40000000060 */
[----:B------:R-:W-:Y:S01]  /*1c590*/  PRMT R97, R22, 0x7632, R97 ;  /* 0x0000763216617816 */ /* 0x000fe20000000061 */
[----:B------:R2:W-:Y:S01]  /*1c5a0*/  STL [R1+0x818], R21 ;  /* 0x0008181501007387 */ /* 0x0005e20000100800 */
[C---:B------:R-:W-:Y:S02]  /*1c5b0*/  PRMT R117, R23.reuse, 0x7610, R117 ;  /* 0x0000761017757816 */ /* 0x040fe40000000075 */
[----:B------:R-:W-:Y:S01]  /*1c5c0*/  PRMT R120, R23, 0x7632, R120 ;  /* 0x0000763217787816 */ /* 0x000fe20000000078 */
[----:B------:R-:W-:Y:S01]  /*1c5d0*/  STL.64 [R1+0x7c0], R110 ;  /* 0x0007c06e01007387 */ /* 0x000fe20000100a00 */
[----:B0-----:R-:W-:-:S03]  /*1c5e0*/  F2FP.F16.F32.PACK_AB R20, R5, R4 ;  /* 0x000000040514723e */ /* 0x001fc600000000ff */
[----:B------:R-:W-:Y:S01]  /*1c5f0*/  STL.64 [R1+0x790], R106 ;  /* 0x0007906a01007387 */ /* 0x000fe20000100a00 */
[----:B--2---:R-:W-:-:S03]  /*1c600*/  F2FP.F16.F32.PACK_AB R21, R7, R6 ;  /* 0x000000060715723e */ /* 0x004fc600000000ff */
[----:B------:R-:W-:Y:S01]  /*1c610*/  STL [R1+0x82c], R106 ;  /* 0x00082c6a01007387 */ /* 0x000fe20000100800 */
[C---:B------:R-:W-:Y:S02]  /*1c620*/  PRMT R4, R20.reuse, 0x7610, R4 ;  /* 0x0000761014047816 */ /* 0x040fe40000000004 */
[----:B------:R-:W-:Y:S01]  /*1c630*/  PRMT R124, R20, 0x7632, R124 ;  /* 0x00007632147c7816 */ /* 0x000fe2000000007c */
[----:B------:R-:W-:Y:S01]  /*1c640*/  STL [R1+0x824], R107 ;  /* 0x0008246b01007387 */ /* 0x000fe20000100800 */
[C---:B------:R-:W-:Y:S02]  /*1c650*/  PRMT R105, R21.reuse, 0x7610, R105 ;  /* 0x0000761015697816 */ /* 0x040fe40000000069 */
[----:B------:R-:W-:Y:S01]  /*1c660*/  PRMT R101, R21, 0x7632, R101 ;  /* 0x0000763215657816 */ /* 0x000fe20000000065 */
[----:B------:R-:W-:Y:S04]  /*1c670*/  STL [R1+0x83c], R103 ;  /* 0x00083c6701007387 */ /* 0x000fe80000100800 */
[----:B------:R0:W-:Y:S04]  /*1c680*/  STL [R1+0x838], R18 ;  /* 0x0008381201007387 */ /* 0x0001e80000100800 */
[----:B------:R2:W-:Y:S04]  /*1c690*/  STL [R1+0x830], R19 ;  /* 0x0008301301007387 */ /* 0x0005e80000100800 */
[----:B------:R-:W-:Y:S01]  /*1c6a0*/  STL.64 [R1+0x7c8], R98 ;  /* 0x0007c86201007387 */ /* 0x000fe20000100a00 */
[----:B0-----:R-:W-:-:S03]  /*1c6b0*/  F2FP.F16.F32.PACK_AB R18, R65, R64 ;  /* 0x000000404112723e */ /* 0x001fc600000000ff */
[----:B------:R-:W-:Y:S01]  /*1c6c0*/  STL [R1+0x848], R98 ;  /* 0x0008486201007387 */ /* 0x000fe20000100800 */
[----:B--2---:R-:W-:-:S03]  /*1c6d0*/  F2FP.F16.F32.PACK_AB R19, R67, R66 ;  /* 0x000000424313723e */ /* 0x004fc600000000ff */
[----:B------:R-:W-:Y:S04]  /*1c6e0*/  STL [R1+0x844], R99 ;  /* 0x0008446301007387 */ /* 0x000fe80000100800 */
[----:B------:R0:W-:Y:S04]  /*1c6f0*/  STL [R1+0x860], R2 ;  /* 0x0008600201007387 */ /* 0x0001e80000100800 */
[----:B------:R2:W-:Y:S04]  /*1c700*/  STL [R1+0x85c], R3 ;  /* 0x00085c0301007387 */ /* 0x0005e80000100800 */
[----:B------:R3:W-:Y:S01]  /*1c710*/  STL [R1+0x854], R16 ;  /* 0x0008541001007387 */ /* 0x0007e20000100800 */
[----:B0-----:R-:W-:-:S03]  /*1c720*/  F2FP.F16.F32.PACK_AB R2, R53, R52 ;  /* 0x000000343502723e */ /* 0x001fc600000000ff */
[----:B------:R0:W-:Y:S01]  /*1c730*/  STL [R1+0x850], R17 ;  /* 0x0008501101007387 */ /* 0x0001e20000100800 */
[----:B--2---:R-:W-:-:S03]  /*1c740*/  F2FP.F16.F32.PACK_AB R3, R55, R54 ;  /* 0x000000363703723e */ /* 0x004fc600000000ff */
[----:B------:R-:W-:Y:S01]  /*1c750*/  STL [R1+0x878], R104 ;  /* 0x0008786801007387 */ /* 0x000fe20000100800 */
[----:B---3--:R-:W-:-:S03]  /*1c760*/  F2FP.F16.F32.PACK_AB R16, R61, R60 ;  /* 0x0000003c3d10723e */ /* 0x008fc600000000ff */
[----:B------:R-:W-:Y:S01]  /*1c770*/  STL [R1+0x874], R102 ;  /* 0x0008746601007387 */ /* 0x000fe20000100800 */
[----:B0-----:R-:W-:-:S03]  /*1c780*/  F2FP.F16.F32.PACK_AB R17, R63, R62 ;  /* 0x0000003e3f11723e */ /* 0x001fc600000000ff */
[----:B------:R0:W-:Y:S04]  /*1c790*/  STL [R1+0x86c], R14 ;  /* 0x00086c0e01007387 */ /* 0x0001e80000100800 */
[----:B------:R2:W-:Y:S04]  /*1c7a0*/  STL [R1+0x868], R15 ;  /* 0x0008680f01007387 */ /* 0x0005e80000100800 */
[----:B------:R-:W-:Y:S01]  /*1c7b0*/  STL [R1+0xf8], R19 ;  /* 0x0000f81301007387 */ /* 0x000fe20000100800 */
[----:B0-----:R-:W-:-:S03]  /*1c7c0*/  F2FP.F16.F32.PACK_AB R14, R57, R56 ;  /* 0x00000038390e723e */ /* 0x001fc600000000ff */
[----:B------:R-:W-:Y:S01]  /*1c7d0*/  STL [R1+0xf0], R18 ;  /* 0x0000f01201007387 */ /* 0x000fe20000100800 */
[----:B--2---:R-:W-:-:S03]  /*1c7e0*/  F2FP.F16.F32.PACK_AB R15, R59, R58 ;  /* 0x0000003a3b0f723e */ /* 0x004fc600000000ff */
[----:B------:R-:W-:Y:S04]  /*1c7f0*/  STL [R1+0xe8], R17 ;  /* 0x0000e81101007387 */ /* 0x000fe80000100800 */
[----:B------:R-:W-:Y:S04]  /*1c800*/  STL [R1+0xe0], R16 ;  /* 0x0000e01001007387 */ /* 0x000fe80000100800 */
[----:B------:R-:W-:Y:S04]  /*1c810*/  STL [R1+0xd8], R15 ;  /* 0x0000d80f01007387 */ /* 0x000fe80000100800 */
[----:B------:R0:W-:Y:S04]  /*1c820*/  STL [R1+0xd0], R14 ;  /* 0x0000d00e01007387 */ /* 0x0001e80000100800 */
[----:B------:R-:W-:Y:S04]  /*1c830*/  STL [R1+0xc8], R3 ;  /* 0x0000c80301007387 */ /* 0x000fe80000100800 */
[----:B------:R-:W2:Y:S04]  /*1c840*/  LDL.LU R104, [R1+0xb4] ;  /* 0x0000b40001687983 */ /* 0x000ea80000300800 */
[----:B------:R3:W-:Y:S04]  /*1c850*/  STL [R1+0xc0], R2 ;  /* 0x0000c00201007387 */ /* 0x0007e80000100800 */
[----:B------:R-:W2:Y:S04]  /*1c860*/  LDL.LU R102, [R1+0xb0] ;  /* 0x0000b00001667983 */ /* 0x000ea80000300800 */
[----:B------:R4:W-:Y:S04]  /*1c870*/  STL [R1+0xb8], R0 ;  /* 0x0000b80001007387 */ /* 0x0009e80000100800 */
[----:B0-----:R-:W5:Y:S04]  /*1c880*/  LDL.LU R14, [R1+0xac] ;  /* 0x0000ac00010e7983 */ /* 0x001f680000300800 */
[----:B------:R-:W5:Y:S04]  /*1c890*/  LDL.LU R15, [R1+0xa8] ;  /* 0x0000a800010f7983 */ /* 0x000f680000300800 */
[----:B---3--:R-:W3:Y:S04]  /*1c8a0*/  LDL.LU R2, [R1+0xa4] ;  /* 0x0000a40001027983 */ /* 0x008ee80000300800 */
[----:B------:R-:W3:Y:S04]  /*1c8b0*/  LDL.LU R3, [R1+0xa0] ;  /* 0x0000a00001037983 */ /* 0x000ee80000300800 */
        /* <DEDUP_REMOVED lines=11> */
[----:B------:R-:W3:Y:S01]  /*1c970*/  LDL.LU R22, [R1+0x70] ;  /* 0x0000700001167983 */ /* 0x000ee20000300800 */
[----:B------:R-:W0:Y:S03]  /*1c980*/  LDTM.x64 R32, tmem[UR10+0x80] ;  /* 0x0000800a002079ee */ /* 0x000e260008340000 */
[----:B------:R-:W3:Y:S04]  /*1c990*/  LDL.LU R23, [R1+0x6c] ;  /* 0x00006c0001177983 */ /* 0x000ee80000300800 */
[----:B------:R-:W3:Y:S04]  /*1c9a0*/  LDL.LU R121, [R1+0x68] ;  /* 0x0000680001797983 */ /* 0x000ee80000300800 */
[----:B------:R-:W3:Y:S04]  /*1c9b0*/  LDL.LU R24, [R1+0x64] ;  /* 0x0000640001187983 */ /* 0x000ee80000300800 */
[----:B------:R-:W3:Y:S04]  /*1c9c0*/  LDL.LU R125, [R1+0x60] ;  /* 0x00006000017d7983 */ /* 0x000ee80000300800 */
[----:B------:R-:W3:Y:S04]  /*1c9d0*/  LDL.LU R123, [R1+0x5c] ;  /* 0x00005c00017b7983 */ /* 0x000ee80000300800 */
[----:B------:R-:W3:Y:S04]  /*1c9e0*/  LDL.LU R122, [R1+0x58] ;  /* 0x00005800017a7983 */ /* 0x000ee80000300800 */
[----:B------:R-:W3:Y:S04]  /*1c9f0*/  LDL.LU R118, [R1+0x54] ;  /* 0x0000540001767983 */ /* 0x000ee80000300800 */
[----:B----4-:R-:W4:Y:S04]  /*1ca00*/  LDL.LU R0, [R1+0x50] ;  /* 0x0000500001007983 */ /* 0x010f280000300800 */
        /* <DEDUP_REMOVED lines=15> */
[----:B0-----:R-:W-:Y:S04]  /*1cb00*/  STL [R1+0x6ac], R70 ;  /* 0x0006ac4601007387 */ /* 0x001fe80000100800 */
        /* <DEDUP_REMOVED lines=24> */
[----:B------:R-:W-:Y:S01]  /*1cc90*/  STL [R1+0x648], R95 ;  /* 0x0006485f01007387 */ /* 0x000fe20000100800 */
[----:B--2---:R-:W-:-:S03]  /*1cca0*/  F2FP.F16.F32.PACK_AB R119, R104, R102 ;  /* 0x000000666877723e */ /* 0x004fc600000000ff */
[----:B------:R-:W2:Y:S04]  /*1ccb0*/  LDL.LU R104, [R1+0x878] ;  /* 0x0008780001687983 */ /* 0x000ea80000300800 */
[----:B------:R-:W2:Y:S04]  /*1ccc0*/  LDL.LU R102, [R1+0x874] ;  /* 0x0008740001667983 */ /* 0x000ea80000300800 */
[----:B------:R0:W-:Y:S04]  /*1ccd0*/  STL [R1+0xb0], R119 ;  /* 0x0000b07701007387 */ /* 0x0001e80000100800 */
[----:B0-----:R0:W5:Y:S02]  /*1cce0*/  LDL.LU R119, [R1+0x870] ;  /* 0x0008700001777983 */ /* 0x0011640000300800 */
[----:B-----5:R-:W-:-:S02]  /*1ccf0*/  F2FP.F16.F32.PACK_AB R119, R14, R15 ;  /* 0x0000000f0e77723e */ /* 0x020fc400000000ff */
[----:B------:R0:W5:Y:S04]  /*1cd00*/  LDL.LU R14, [R1+0x86c] ;  /* 0x00086c00010e7983 */ /* 0x0001680000300800 */
[----:B------:R0:W2:Y:S04]  /*1cd10*/  LDL.LU R15, [R1+0x868] ;  /* 0x00086800010f7983 */ /* 0x0000a80000300800 */
[----:B------:R0:W-:Y:S04]  /*1cd20*/  STL [R1+0xa8], R119 ;  /* 0x0000a87701007387 */ /* 0x0001e80000100800 */
[----:B0-----:R0:W3:Y:S02]  /*1cd30*/  LDL.LU R119, [R1+0x864] ;  /* 0x0008640001777983 */ /* 0x0010e40000300800 */
[----:B---3--:R-:W-:-:S02]  /*1cd40*/  F2FP.F16.F32.PACK_AB R119, R2, R3 ;  /* 0x000000030277723e */ /* 0x008fc400000000ff */
[----:B------:R-:W3:Y:S04]  /*1cd50*/  LDL.LU R2, [R1+0x860] ;  /* 0x0008600001027983 */ /* 0x000ee80000300800 */
[----:B------:R-:W2:Y:S04]  /*1cd60*/  LDL.LU R3, [R1+0x85c] ;  /* 0x00085c0001037983 */ /* 0x000ea80000300800 */
[----:B------:R0:W-:Y:S04]  /*1cd70*/  STL [R1+0xa0], R119 ;  /* 0x0000a07701007387 */ /* 0x0001e80000100800 */
[----:B0-----:R0:W2:Y:S02]  /*1cd80*/  LDL.LU R119, [R1+0x858] ;  /* 0x0008580001777983 */ /* 0x0010a40000300800 */
[----:B--2---:R-:W-:-:S02]  /*1cd90*/  F2FP.F16.F32.PACK_AB R119, R16, R17 ;  /* 0x000000111077723e */ /* 0x004fc400000000ff */
[----:B------:R0:W2:Y:S04]  /*1cda0*/  LDL.LU R16, [R1+0x854] ;  /* 0x0008540001107983 */ /* 0x0000a80000300800 */
[----:B------:R0:W2:Y:S04]  /*1cdb0*/  LDL.LU R17, [R1+0x850] ;  /* 0x0008500001117983 */ /* 0x0000a80000300800 */
        /* <DEDUP_REMOVED lines=8> */
[----:B------:R-:W2:Y:S04]  /*1ce40*/  LDL.LU R103, [R1+0x83c] ;  /* 0x00083c0001677983 */ /* 0x000ea80000300800 */
        /* <DEDUP_REMOVED lines=9> */
[----:B------:R0:W4:Y:S04]  /*1cee0*/  LDL.LU R107, [R1+0x824] ;  /* 0x00082400016b7983 */ /* 0x0001280000300800 */
        /* <DEDUP_REMOVED lines=10> */
[----:B------:R-:W2:Y:S04]  /*1cf90*/  LDL.LU R121, [R1+0x808] ;  /* 0x0008080001797983 */ /* 0x000ea80000300800 */
[----:B------:R0:W-:Y:S04]  /*1cfa0*/  STL [R1+0x68], R119 ;  /* 0x0000687701007387 */ /* 0x0001e80000100800 */
[----:B0-----:R0:W2:Y:S02]  /*1cfb0*/  LDL.LU R119, [R1+0x804] ;  /* 0x0008040001777983 */ /* 0x0010a40000300800 */
[----:B--2---:R-:W-:-:S02]  /*1cfc0*/  F2FP.F16.F32.PACK_AB R119, R24, R125 ;  /* 0x0000007d1877723e */ /* 0x004fc400000000ff */
[----:B------:R0:W2:Y:S04]  /*1cfd0*/  LDL.LU R24, [R1+0x800] ;  /* 0x0008000001187983 */ /* 0x0000a80000300800 */
[----:B------:R-:W2:Y:S04]  /*1cfe0*/  LDL.LU R125, [R1+0x7fc] ;  /* 0x0007fc00017d7983 */ /* 0x000ea80000300800 */
[----:B------:R0:W-:Y:S04]  /*1cff0*/  STL [R1+0x60], R119 ;  /* 0x0000607701007387 */ /* 0x0001e80000100800 */
[----:B0-----:R0:W2:Y:S01]  /*1d000*/  LDL.LU R119, [R1+0x7f8] ;  /* 0x0007f80001777983 */ /* 0x0010a20000300800 */
[----:B----4-:R-:W-:-:S02]  /*1d010*/  F2FP.F16.F32.PACK_AB R107, R118, R0 ;  /* 0x00000000766b723e */ /* 0x010fc400000000ff */
[----:B--2---:R-:W-:Y:S02]  /*1d020*/  F2FP.F16.F32.PACK_AB R119, R123, R122 ;  /* 0x0000007a7b77723e */ /* 0x004fe400000000ff */
[----:B------:R-:W2:Y:S04]  /*1d030*/  LDL.LU R123, [R1+0x7f4] ;  /* 0x0007f400017b7983 */ /* 0x000ea80000300800 */
[----:B------:R-:W2:Y:S04]  /*1d040*/  LDL.LU R122, [R1+0x7f0] ;  /* 0x0007f000017a7983 */ /* 0x000ea80000300800 */
[----:B------:R4:W-:Y:S04]  /*1d050*/  STL [R1+0x58], R119 ;  /* 0x0000587701007387 */ /* 0x0009e80000100800 */
[----:B----4-:R-:W4:Y:S04]  /*1d060*/  LDL.LU R119, [R1+0x7ec] ;  /* 0x0007ec0001777983 */ /* 0x010f280000300800 */
[----:B------:R-:W4:Y:S04]  /*1d070*/  LDL.LU R118, [R1+0x7e8] ;  /* 0x0007e80001767983 */ /* 0x000f280000300800 */
[----:B------:R-:W3:Y:S01]  /*1d080*/  LDL.LU R0, [R1+0x7e4] ;  /* 0x0007e40001007983 */ /* 0x000ee20000300800 */
[----:B------:R-:W-:-:S02]  /*1d090*/  F2FP.F16.F32.PACK_AB R106, R110, R111 ;  /* 0x0000006f6e6a723e */ /* 0x000fc400000000ff */
[----:B------:R-:W-:Y:S01]  /*1d0a0*/  F2FP.F16.F32.PACK_AB R99, R112, R113 ;  /* 0x000000717063723e */ /* 0x000fe200000000ff */
[----:B------:R-:W-:Y:S01]  /*1d0b0*/  STL [R1+0x50], R107 ;  /* 0x0000506b01007387 */ /* 0x000fe20000100800 */
[----:B------:R-:W-:Y:S02]  /*1d0c0*/  F2FP.F16.F32.PACK_AB R98, R114, R115 ;  /* 0x000000737262723e */ /* 0x000fe400000000ff */
[----:B------:R-:W-:Y:S01]  /*1d0d0*/  F2FP.F16.F32.PACK_AB R24, R25, R26 ;  /* 0x0000001a1918723e */ /* 0x000fe200000000ff */
[----:B------:R-:W-:Y:S01]  /*1d0e0*/  STL [R1+0x48], R106 ;  /* 0x0000486a01007387 */ /* 0x000fe20000100800 */
[----:B------:R-:W-:Y:S02]  /*1d0f0*/  F2FP.F16.F32.PACK_AB R23, R27, R28 ;  /* 0x0000001c1b17723e */ /* 0x000fe400000000ff */
[----:B------:R-:W-:Y:S01]  /*1d100*/  F2FP.F16.F32.PACK_AB R22, R29, R108 ;  /* 0x0000006c1d16723e */ /* 0x000fe200000000ff */
[----:B------:R-:W-:Y:S01]  /*1d110*/  STL [R1+0x40], R99 ;  /* 0x0000406301007387 */ /* 0x000fe20000100800 */
[----:B------:R-:W-:-:S03]  /*1d120*/  F2FP.F16.F32.PACK_AB R21, R109, R30 ;  /* 0x0000001e6d15723e */ /* 0x000fc600000000ff */
[----:B------:R0:W-:Y:S04]  /*1d130*/  STL [R1+0x38], R98 ;  /* 0x0000386201007387 */ /* 0x0001e80000100800 */
[----:B------:R-:W-:Y:S04]  /*1d140*/  STL [R1+0x34], R24 ;  /* 0x0000341801007387 */ /* 0x000fe80000100800 */
[----:B------:R-:W-:Y:S04]  /*1d150*/  STL [R1+0x30], R23 ;  /* 0x0000301701007387 */ /* 0x000fe80000100800 */
[----:B------:R-:W-:Y:S01]  /*1d160*/  STL [R1+0x2c], R22 ;  /* 0x00002c1601007387 */ /* 0x000fe20000100800 */
[----:B--2---:R-:W-:-:S02]  /*1d170*/  F2FP.F16.F32.PACK_AB R18, R122, R123 ;  /* 0x0000007b7a12723e */ /* 0x004fc400000000ff */
[----:B----4-:R-:W-:Y:S02]  /*1d180*/  F2FP.F16.F32.PACK_AB R19, R118, R119 ;  /* 0x000000777613723e */ /* 0x010fe400000000ff */
[----:B---3--:R-:W-:Y:S02]  /*1d190*/  F2FP.F16.F32.PACK_AB R20, R31, R0 ;  /* 0x000000001f14723e */ /* 0x008fe400000000ff */
[----:B------:R-:W2:Y:S04]  /*1d1a0*/  LDL.LU R0, [R1+0x7e0] ;  /* 0x0007e00001007983 */ /* 0x000ea80000300800 */
[----:B------:R-:W-:Y:S04]  /*1d1b0*/  STL [R1+0x28], R21 ;  /* 0x0000281501007387 */ /* 0x000fe80000100800 */
[----:B------:R3:W4:Y:S04]  /*1d1c0*/  LDL.LU R118, [R1+0x7dc] ;  /* 0x0007dc0001767983 */ /* 0x0007280000300800 */
[----:B------:R-:W-:Y:S04]  /*1d1d0*/  STL [R1+0x24], R20 ;  /* 0x0000241401007387 */ /* 0x000fe80000100800 */
[----:B------:R3:W2:Y:S04]  /*1d1e0*/  LDL.LU R119, [R1+0x7d8] ;  /* 0x0007d80001777983 */ /* 0x0006a80000300800 */
[----:B------:R3:W3:Y:S04]  /*1d1f0*/  LDL.LU R122, [R1+0x7d4] ;  /* 0x0007d400017a7983 */ /* 0x0006e80000300800 */
[----:B------:R-:W-:Y:S04]  /*1d200*/  STL [R1+0x20], R19 ;  /* 0x0000201301007387 */ /* 0x000fe80000100800 */
[----:B------:R0:W3:Y:S01]  /*1d210*/  LDL.LU R123, [R1+0x7d0] ;  /* 0x0007d000017b7983 */ /* 0x0000e20000300800 */
[----:B------:R-:W-:-:S02]  /*1d220*/  F2FP.F16.F32.PACK_AB R17, R69, R68 ;  /* 0x000000444511723e */ /* 0x000fc400000000ff */
[----:B------:R-:W-:Y:S01]  /*1d230*/  F2FP.F16.F32.PACK_AB R16, R67, R66 ;  /* 0x000000424310723e */ /* 0x000fe200000000ff */
[----:B------:R1:W-:Y:S01]  /*1d240*/  STL [R1+0x1c], R18 ;  /* 0x00001c1201007387 */ /* 0x0003e20000100800 */
[----:B------:R-:W-:Y:S02]  /*1d250*/  F2FP.F16.F32.PACK_AB R15, R65, R64 ;  /* 0x00000040410f723e */ /* 0x000fe400000000ff */
[----:B-----5:R-:W-:Y:S01]  /*1d260*/  F2FP.F16.F32.PACK_AB R14, R63, R62 ;  /* 0x0000003e3f0e723e */ /* 0x020fe200000000ff */
[----:B0-----:R-:W5:Y:S01]  /*1d270*/  LDL.LU.64 R98, [R1+0x1b0] ;  /* 0x0001b00001627983 */ /* 0x001f620000300a00 */
[----:B------:R-:W-:Y:S02]  /*1d280*/  F2FP.F16.F32.PACK_AB R13, R61, R60 ;  /* 0x0000003c3d0d723e */ /* 0x000fe400000000ff */
[----:B------:R-:W-:Y:S01]  /*1d290*/  F2FP.F16.F32.PACK_AB R12, R59, R58 ;  /* 0x0000003a3b0c723e */ /* 0x000fe200000000ff */
[----:B------:R-:W5:Y:S01]  /*1d2a0*/  LDL.LU.64 R110, [R1+0x1a8] ;  /* 0x0001a800016e7983 */ /* 0x000f620000300a00 */
[----:B------:R-:W-:-:S02]  /*1d2b0*/  F2FP.F16.F32.PACK_AB R11, R57, R56 ;  /* 0x00000038390b723e */ /* 0x000fc400000000ff */
[----:B------:R-:W-:Y:S01]  /*1d2c0*/  F2FP.F16.F32.PACK_AB R10, R55, R54 ;  /* 0x00000036370a723e */ /* 0x000fe200000000ff */
[----:B------:R-:W5:Y:S01]  /*1d2d0*/  LDL.LU.64 R106, [R1+0x1a0] ;  /* 0x0001a000016a7983 */ /* 0x000f620000300a00 */
[----:B------:R-:W-:Y:S02]  /*1d2e0*/  F2FP.F16.F32.PACK_AB R9, R53, R52 ;  /* 0x000000343509723e */ /* 0x000fe400000000ff */
[----:B------:R-:W-:Y:S01]  /*1d2f0*/  F2FP.F16.F32.PACK_AB R8, R51, R50 ;  /* 0x000000323308723e */ /* 0x000fe200000000ff */
[----:B------:R-:W5:Y:S01]  /*1d300*/  LDL.LU.64 R114, [R1+0x198] ;  /* 0x0001980001727983 */ /* 0x000f620000300a00 */
[----:B------:R-:W-:Y:S02]  /*1d310*/  F2FP.F16.F32.PACK_AB R7, R49, R48 ;  /* 0x000000303107723e */ /* 0x000fe400000000ff */
[----:B------:R-:W-:Y:S01]  /*1d320*/  F2FP.F16.F32.PACK_AB R6, R47, R46 ;  /* 0x0000002e2f06723e */ /* 0x000fe200000000ff */
[----:B------:R-:W5:Y:S01]  /*1d330*/  LDL.LU.64 R112, [R1+0x190] ;  /* 0x0001900001707983 */ /* 0x000f620000300a00 */
[----:B------:R-:W-:-:S02]  /*1d340*/  F2FP.F16.F32.PACK_AB R5, R45, R44 ;  /* 0x0000002c2d05723e */ /* 0x000fc400000000ff */
[----:B------:R-:W-:Y:S01]  /*1d350*/  PRMT R125, R4, 0x7610, R125 ;  /* 0x00007610047d7816 */ /* 0x000fe2000000007d */
[----:B------:R-:W5:Y:S01]  /*1d360*/  LDL.LU.64 R108, [R1+0x188] ;  /* 0x00018800016c7983 */ /* 0x000f620000300a00 */
[C---:B------:R-:W-:Y:S02]  /*1d370*/  PRMT R94, R17.reuse, 0x7610, R94 ;  /* 0x00007610115e7816 */ /* 0x040fe4000000005e */
[----:B------:R-:W-:Y:S02]  /*1d380*/  PRMT R95, R17, 0x7632, R95 ;  /* 0x00007632115f7816 */ /* 0x000fe4000000005f */
[C---:B------:R-:W-:Y:S02]  /*1d390*/  PRMT R92, R16.reuse, 0x7610, R92 ;  /* 0x00007610105c7816 */ /* 0x040fe4000000005c */
[----:B------:R-:W-:Y:S02]  /*1d3a0*/  PRMT R93, R16, 0x7632, R93 ;  /* 0x00007632105d7816 */ /* 0x000fe4000000005d */
[----:B------:R-:W-:-:S02]  /*1d3b0*/  PRMT R90, R15, 0x7610, R90 ;  /* 0x000076100f5a7816 */ /* 0x000fc4000000005a */
[----:B------:R-:W-:Y:S02]  /*1d3c0*/  PRMT R91, R15, 0x7632, R91 ;  /* 0x000076320f5b7816 */ /* 0x000fe4000000005b */
        /* <DEDUP_REMOVED lines=20> */
[----:B------:R-:W-:Y:S02]  /*1d510*/  F2FP.F16.F32.PACK_AB R68, R43, R42 ;  /* 0x0000002a2b44723e */ /* 0x000fe400000000ff */
[----:B------:R-:W-:Y:S02]  /*1d520*/  F2FP.F16.F32.PACK_AB R69, R41, R40 ;  /* 0x000000282945723e */ /* 0x000fe400000000ff */
[----:B----4-:R-:W-:-:S02]  /*1d530*/  F2FP.F16.F32.PACK_AB R118, R39, R38 ;  /* 0x000000262776723e */ /* 0x010fc400000000ff */
[----:B--2---:R-:W-:Y:S02]  /*1d540*/  F2FP.F16.F32.PACK_AB R119, R37, R36 ;  /* 0x000000242577723e */ /* 0x004fe400000000ff */
[----:B---3--:R-:W-:Y:S02]  /*1d550*/  F2FP.F16.F32.PACK_AB R122, R35, R34 ;  /* 0x00000022237a723e */ /* 0x008fe400000000ff */
[----:B------:R-:W-:Y:S02]  /*1d560*/  F2FP.F16.F32.PACK_AB R123, R33, R32 ;  /* 0x00000020217b723e */ /* 0x000fe400000000ff */
[----:B-1----:R-:W0:Y:S01]  /*1d570*/  LDTM.x64 R4, tmem[UR10+0xc0] ;  /* 0x0000c00a000479ee */ /* 0x002e220008340000 */
[----:B------:R-:W-:Y:S01]  /*1d580*/  NOP ;  /* 0x0000000000007918 */ /* 0x000fe20000000000 */
[----:B-----5:R1:W-:Y:S04]  /*1d590*/  @P6 STG.E.U16 desc[UR20][R98.64], R125 ;  /* 0x0000007d62006986 */ /* 0x0203e8000c101514 */
[----:B-1----:R-:W2:Y:S01]  /*1d5a0*/  LDL.LU.64 R98, [R1+0x7c8] ;  /* 0x0007c80001627983 */ /* 0x002ea20000300a00 */
[----:B------:R-:W-:-:S04]  /*1d5b0*/  LOP3.LUT R125, R0, 0x5, RZ, 0xfc, !PT ;  /* 0x00000005007d7812 */ /* 0x000fc800078efcff */
[----:B------:R-:W-:Y:S01]  /*1d5c0*/  ISETP.LT.AND P6, PT, R125, UR4, !P0 ;  /* 0x000000047d007c0c */ /* 0x000fe2000c7c1270 */
[----:B------:R-:W1:Y:S01]  /*1d5d0*/  LDCU UR4, c[0x0][0x39c] ;  /* 0x00007380ff0477ac */ /* 0x000e620008000800 */
[----:B--2---:R-:W-:Y:S02]  /*1d5e0*/  PRMT R99, R124, 0x7610, R99 ;  /* 0x000076107c637816 */ /* 0x004fe40000000063 */
[----:B------:R-:W2:Y:S04]  /*1d5f0*/  LDL.LU.64 R124, [R1+0x180] ;  /* 0x00018000017c7983 */ /* 0x000ea80000300a00 */
[----:B------:R3:W-:Y:S02]  /*1d600*/  @P3 STG.E.U16 desc[UR20][R110.64], R99 ;  /* 0x000000636e003986 */ /* 0x0007e4000c101514 */
[----:B---3--:R-:W-:-:S02]  /*1d610*/  LOP3.LUT R99, R0, 0x6, RZ, 0xfc, !PT ;  /* 0x0000000600637812 */ /* 0x008fc400078efcff */
[----:B------:R-:W3:Y:S02]  /*1d620*/  LDL.LU.64 R110, [R1+0x7c0] ;  /* 0x0007c000016e7983 */ /* 0x000ee40000300a00 */
[----:B-1----:R-:W-:Y:S01]  /*1d630*/  ISETP.LT.AND P3, PT, R99, UR4, !P0 ;  /* 0x0000000463007c0c */ /* 0x002fe2000c761270 */
[----:B------:R-:W1:Y:S01]  /*1d640*/  LDCU UR4, c[0x0][0x39c] ;  /* 0x00007380ff0477ac */ /* 0x000e620008000800 */
[----:B------:R-:W4:Y:S02]  /*1d650*/  LDL.LU R99, [R1+0x7b8] ;  /* 0x0007b80001637983 */ /* 0x000f240000300800 */
[----:B----4-:R-:W-:Y:S02]  /*1d660*/  PRMT R99, R105, 0x7610, R99 ;  /* 0x0000761069637816 */ /* 0x010fe40000000063 */
[----:B------:R-:W4:Y:S04]  /*1d670*/  LDL.LU R105, [R1+0x7b4] ;  /* 0x0007b40001697983 */ /* 0x000f280000300800 */
[----:B------:R5:W-:Y:S02]  /*1d680*/  @P4 STG.E.U16 desc[UR20][R106.64], R99 ;  /* 0x000000636a004986 */ /* 0x000be4000c101514 */
[----:B-----5:R-:W-:-:S02]  /*1d690*/  LOP3.LUT R99, R0, 0x7, RZ, 0xfc, !PT ;  /* 0x0000000700637812 */ /* 0x020fc400078efcff */
[----:B------:R-:W5:Y:S02]  /*1d6a0*/  LDL.LU.64 R106, [R1+0x178] ;  /* 0x00017800016a7983 */ /* 0x000f640000300a00 */
[----:B-1----:R-:W-:Y:S01]  /*1d6b0*/  ISETP.LT.AND P4, PT, R99, UR4, !P0 ;  /* 0x0000000463007c0c */ /* 0x002fe2000c781270 */
[----:B------:R-:W1:Y:S01]  /*1d6c0*/  LDCU UR4, c[0x0][0x39c] ;  /* 0x00007380ff0477ac */ /* 0x000e620008000800 */
[----:B------:R-:W2:Y:S02]  /*1d6d0*/  LDL.LU R99, [R1+0x7b0] ;  /* 0x0007b00001637983 */ /* 0x000ea40000300800 */
[----:B--2---:R-:W-:Y:S02]  /*1d6e0*/  PRMT R99, R101, 0x7610, R99 ;  /* 0x0000761065637816 */ /* 0x004fe40000000063 */
[----:B------:R-:W2:Y:S04]  /*1d6f0*/  LDL.LU R101, [R1+0x7ac] ;  /* 0x0007ac0001657983 */ /* 0x000ea80000300800 */
[----:B------:R0:W-:Y:S02]  /*1d700*/  @P5 STG.E.U16 desc[UR20][R114.64], R99 ;  /* 0x0000006372005986 */ /* 0x0001e4000c101514 */
[----:B0-----:R-:W-:-:S02]  /*1d710*/  LOP3.LUT R99, R0, 0x8, RZ, 0xfc, !PT ;  /* 0x0000000800637812 */ /* 0x001fc400078efcff */
[----:B------:R-:W2:Y:S02]  /*1d720*/  LDL.LU.64 R114, [R1+0x170] ;  /* 0x0001700001727983 */ /* 0x000ea40000300a00 */
[----:B-1----:R-:W-:Y:S01]  /*1d730*/  ISETP.LT.AND P5, PT, R99, UR4, !P0 ;  /* 0x0000000463007c0c */ /* 0x002fe2000c7a1270 */
[----:B------:R-:W0:Y:S01]  /*1d740*/  LDCU UR4, c[0x0][0x39c] ;  /* 0x00007380ff0477ac */ /* 0x000e220008000800 */
[----:B------:R-:W2:Y:S02]  /*1d750*/  LDL.LU R99, [R1+0x7a8] ;  /* 0x0007a80001637983 */ /* 0x000ea40000300800 */
[----:B--2---:R-:W-:Y:S02]  /*1d760*/  PRMT R99, R96, 0x7610, R99 ;  /* 0x0000761060637816 */ /* 0x004fe40000000063 */
[----:B------:R-:W2:Y:S04]  /*1d770*/  LDL.LU R96, [R1+0x7a4] ;  /* 0x0007a40001607983 */ /* 0x000ea80000300800 */
[----:B------:R1:W-:Y:S02]  /*1d780*/  @P2 STG.E.U16 desc[UR20][R112.64], R99 ;  /* 0x0000006370002986 */ /* 0x0003e4000c101514 */
[----:B-1----:R-:W-:-:S02]  /*1d790*/  LOP3.LUT R99, R0, 0x9, RZ, 0xfc, !PT ;  /* 0x0000000900637812 */ /* 0x002fc400078efcff */
[----:B------:R-:W3:Y:S02]  /*1d7a0*/  LDL.LU.64 R112, [R1+0x168] ;  /* 0x0001680001707983 */ /* 0x000ee40000300a00 */
[----:B0-----:R-:W-:Y:S01]  /*1d7b0*/  ISETP.LT.AND P2, PT, R99, UR4, !P0 ;  /* 0x0000000463007c0c */ /* 0x001fe2000c741270 */
[----:B------:R-:W0:Y:S01]  /*1d7c0*/  LDCU UR4, c[0x0][0x39c] ;  /* 0x00007380ff0477ac */ /* 0x000e220008000800 */
[----:B------:R-:W-:Y:S01]  /*1d7d0*/  PRMT R121, R117, 0x7610, R121 ;  /* 0x0000761075797816 */ /* 0x000fe20000000079 */
[----:B------:R-:W3:Y:S01]  /*1d7e0*/  LDL.LU R99, [R1+0x7a0] ;  /* 0x0007a00001637983 */ /* 0x000ee20000300800 */
[----:B--2---:R-:W-:-:S05]  /*1d7f0*/  PRMT R96, R97, 0x7610, R96 ;  /* 0x0000761061607816 */ /* 0x004fca0000000060 */
[----:B------:R1:W-:Y:S04]  /*1d800*/  @P6 STG.E.U16 desc[UR20][R108.64], R96 ;  /* 0x000000606c006986 */ /* 0x0003e8000c101514 */
[----:B------:R2:W-:Y:S01]  /*1d810*/  @P3 STG.E.U16 desc[UR20][R124.64], R121 ;  /* 0x000000797c003986 */ /* 0x0005e2000c101514 */
[----:B-1----:R-:W-:-:S03]  /*1d820*/  LOP3.LUT R108, R0, 0xa, RZ, 0xfc, !PT ;  /* 0x0000000a006c7812 */ /* 0x002fc600078efcff */
[----:B------:R-:W4:Y:S01]  /*1d830*/  LDL.LU.64 R96, [R1+0x160] ;  /* 0x0001600001607983 */ /* 0x000f220000300a00 */
[----:B0-----:R-:W-:Y:S01]  /*1d840*/  ISETP.LT.AND P6, PT, R108, UR4, !P0 ;  /* 0x000000046c007c0c */ /* 0x001fe2000c7c1270 */
[----:B------:R-:W0:Y:S02]  /*1d850*/  LDCU UR4, c[0x0][0x39c] ;  /* 0x00007380ff0477ac */ /* 0x000e240008000800 */
[----:B------:R-:W4:Y:S04]  /*1d860*/  LDL.LU.64 R108, [R1+0x158] ;  /* 0x00015800016c7983 */ /* 0x000f280000300a00 */
[----:B------:R-:W4:Y:S04]  /*1d870*/  LDL.LU R117, [R1+0x79c] ;  /* 0x00079c0001757983 */ /* 0x000f280000300800 */
[----:B--2---:R-:W2:Y:S01]  /*1d880*/  LDL.LU R125, [R1+0x798] ;  /* 0x00079800017d7983 */ /* 0x004ea20000300800 */
[----:B------:R-:W-:-:S04]  /*1d890*/  LOP3.LUT R121, R0, 0xb, RZ, 0xfc, !PT ;  /* 0x0000000b00797812 */ /* 0x000fc800078efcff */
[----:B0-----:R-:W-:Y:S01]  /*1d8a0*/  ISETP.LT.AND P3, PT, R121, UR4, !P0 ;  /* 0x0000000479007c0c */ /* 0x001fe2000c761270 */
[----:B------:R-:W0:Y:S01]  /*1d8b0*/  LDCU UR4, c[0x0][0x39c] ;  /* 0x00007380ff0477ac */ /* 0x000e220008000800 */
[----:B------:R-:W-:Y:S02]  /*1d8c0*/  LOP3.LUT R124, R0, 0xc, RZ, 0xfc, !PT ;  /* 0x0000000c007c7812 */ /* 0x000fe400078efcff */
[----:B------:R-:W-:Y:S02]  /*1d8d0*/  PRMT R101, R100, 0x7610, R101 ;  /* 0x0000761064657816 */ /* 0x000fe40000000065 */
[----:B------:R-:W-:Y:S02]  /*1d8e0*/  LOP3.LUT R100, R0, 0xe, RZ, 0xfc, !PT ;  /* 0x0000000e00647812 */ /* 0x000fe400078efcff */
[----:B---3--:R-:W-:Y:S02]  /*1d8f0*/  PRMT R99, R102, 0x7610, R99 ;  /* 0x0000761066637816 */ /* 0x008fe40000000063 */
[----:B------:R-:W-:-:S02]  /*1d900*/  LOP3.LUT R102, R0, 0xf, RZ, 0xfc, !PT ;  /* 0x0000000f00667812 */ /* 0x000fc400078efcff */
[----:B--2---:R-:W-:Y:S02]  /*1d910*/  PRMT R125, R120, 0x7610, R125 ;  /* 0x00007610787d7816 */ /* 0x004fe4000000007d */
[----:B----4-:R-:W-:Y:S01]  /*1d920*/  PRMT R117, R116, 0x7610, R117 ;  /* 0x0000761074757816 */ /* 0x010fe20000000075 */
[----:B------:R-:W2:Y:S04]  /*1d930*/  LDL.LU.64 R120, [R1+0x150] ;  /* 0x0001500001787983 */ /* 0x000ea80000300a00 */
[----:B-----5:R1:W-:Y:S01]  /*1d940*/  @P4 STG.E.U16 desc[UR20][R106.64], R125 ;  /* 0x0000007d6a004986 */ /* 0x0203e2000c101514 */
[----:B0-----:R-:W-:Y:S01]  /*1d950*/  ISETP.LT.AND P4, PT, R124, UR4, !P0 ;  /* 0x000000047c007c0c */ /* 0x001fe2000c781270 */
[----:B------:R-:W0:Y:S01]  /*1d960*/  LDCU UR4, c[0x0][0x39c] ;  /* 0x00007380ff0477ac */ /* 0x000e220008000800 */
[----:B------:R-:W-:Y:S01]  /*1d970*/  LOP3.LUT R116, R0, 0xd, RZ, 0xfc, !PT ;  /* 0x0000000d00747812 */ /* 0x000fe200078efcff */
[----:B------:R3:W-:Y:S04]  /*1d980*/  @P5 STG.E.U16 desc[UR20][R114.64], R117 ;  /* 0x0000007572005986 */ /* 0x0007e8000c101514 */
[----:B-1----:R-:W4:Y:S04]  /*1d990*/  LDL.LU.64 R106, [R1+0x790] ;  /* 0x00079000016a7983 */ /* 0x002f280000300a00 */
[----:B------:R-:W5:Y:S01]  /*1d9a0*/  LDL.LU.64 R124, [R1+0x148] ;  /* 0x00014800017c7983 */ /* 0x000f620000300a00 */
[----:B0-----:R-:W-:Y:S01]  /*1d9b0*/  ISETP.LT.AND P5, PT, R116, UR4, !P0 ;  /* 0x0000000474007c0c */ /* 0x001fe2000c7a1270 */
[----:B------:R-:W0:Y:S02]  /*1d9c0*/  LDCU UR4, c[0x0][0x39c] ;  /* 0x00007380ff0477ac */ /* 0x000e240008000800 */
[----:B---3--:R-:W3:Y:S04]  /*1d9d0*/  LDL.LU.64 R114, [R1+0x788] ;  /* 0x0007880001727983 */ /* 0x008ee80000300a00 */
[----:B------:R-:W2:Y:S04]  /*1d9e0*/  LDL.LU.64 R116, [R1+0x140] ;  /* 0x0001400001747983 */ /* 0x000ea80000300a00 */
[----:B------:R1:W-:Y:S04]  /*1d9f0*/  @P2 STG.E.U16 desc[UR20][R112.64], R101 ;  /* 0x0000006570002986 */ /* 0x0003e8000c101514 */
[----:B------:R1:W-:Y:S01]  /*1da00*/  @P6 STG.E.U16 desc[UR20][R96.64], R99 ;  /* 0x0000006360006986 */ /* 0x0003e2000c101514 */
[----:B0-----:R-:W-:Y:S01]  /*1da10*/  ISETP.LT.AND P2, PT, R100, UR4, !P0 ;  /* 0x0000000464007c0c */ /* 0x001fe2000c741270 */
[----:B------:R-:W0:Y:S02]  /*1da20*/  LDCU UR4, c[0x0][0x39c] ;  /* 0x00007380ff0477ac */ /* 0x000e240008000800 */
[----:B-1----:R-:W2:Y:S04]  /*1da30*/  LDL.LU.64 R112, [R1+0x780] ;  /* 0x0007800001707983 */ /* 0x002ea80000300a00 */
[----:B------:R-:W2:Y:S04]  /*1da40*/  LDL.LU.64 R100, [R1+0x138] ;  /* 0x0001380001647983 */ /* 0x000ea80000300a00 */
[----:B------:R-:W2:Y:S04]  /*1da50*/  LDL.LU.64 R96, [R1+0x778] ;  /* 0x0007780001607983 */ /* 0x000ea80000300a00 */
[----:B------:R-:W3:Y:S01]  /*1da60*/  LDL.LU R99, [R1+0x774] ;  /* 0x0007740001637983 */ /* 0x000ee20000300800 */
[----:B0-----:R-:W-:Y:S01]  /*1da70*/  ISETP.LT.AND P6, PT, R102, UR4, !P0 ;  /* 0x0000000466007c0c */ /* 0x001fe2000c7c1270 */
[----:B------:R-:W0:Y:S02]  /*1da80*/  LDCU UR4, c[0x0][0x39c] ;  /* 0x00007380ff0477ac */ /* 0x000e240008000800 */
[----:B------:R-:W3:Y:S01]  /*1da90*/  LDL.LU R102, [R1+0x770] ;  /* 0x0007700001667983 */ /* 0x000ee20000300800 */
[----:B------:R-:W-:-:S02]  /*1daa0*/  PRMT R105, R104, 0x7610, R105 ;  /* 0x0000761068697816 */ /* 0x000fc40000000069 */
[----:B------:R-:W-:-:S03]  /*1dab0*/  LOP3.LUT R104, R0, 0x10, RZ, 0xfc, !PT ;  /* 0x0000001000687812 */ /* 0x000fc600078efcff */
[----:B------:R1:W-:Y:S01]  /*1dac0*/  @P3 STG.E.U16 desc[UR20][R108.64], R105 ;  /* 0x000000696c003986 */ /* 0x0003e2000c101514 */
[----:B0-----:R-:W-:Y:S01]  /*1dad0*/  ISETP.LT.AND P3, PT, R104, UR4, !P0 ;  /* 0x0000000468007c0c */ /* 0x001fe2000c761270 */
[----:B------:R-:W0:Y:S02]  /*1dae0*/  LDCU UR4, c[0x0][0x39c] ;  /* 0x00007380ff0477ac */ /* 0x000e240008000800 */
[----:B-1----:R-:W4:Y:S04]  /*1daf0*/  LDL.LU.64 R108, [R1+0x130] ;  /* 0x00013000016c7983 */ /* 0x002f280000300a00 */
[----:B------:R-:W4:Y:S01]  /*1db00*/  LDL.LU.64 R104, [R1+0x128] ;  /* 0x0001280001687983 */ /* 0x000f220000300a00 */
[----:B--2---:R-:W-:Y:S02]  /*1db10*/  PRMT R96, R3, 0x7610, R96 ;  /* 0x0000761003607816 */ /* 0x004fe40000000060 */
[----:B------:R-:W-:-:S03]  /*1db20*/  LOP3.LUT R3, R0, 0x11, RZ, 0xfc, !PT ;  /* 0x0000001100037812 */ /* 0x000fc600078efcff */
[----:B------:R1:W-:Y:S01]  /*1db30*/  @P4 STG.E.U16 desc[UR20][R120.64], R96 ;  /* 0x0000006078004986 */ /* 0x0003e2000c101514 */
[----:B0-----:R-:W-:Y:S01]  /*1db40*/  ISETP.LT.AND P4, PT, R3, UR4, !P0 ;  /* 0x0000000403007c0c */ /* 0x001fe2000c781270 */
[----:B------:R-:W0:Y:S01]  /*1db50*/  LDCU UR4, c[0x0][0x39c] ;  /* 0x00007380ff0477ac */ /* 0x000e220008000800 */
[----:B------:R-:W-:-:S05]  /*1db60*/  PRMT R97, R2, 0x7610, R97 ;  /* 0x0000761002617816 */ /* 0x000fca0000000061 */
[----:B-----5:R2:W-:Y:S01]  /*1db70*/  @P5 STG.E.U16 desc[UR20][R124.64], R97 ;  /* 0x000000617c005986 */ /* 0x0205e2000c101514 */
[----:B-1----:R-:W-:-:S03]  /*1db80*/  LOP3.LUT R96, R0, 0x12, RZ, 0xfc, !PT ;  /* 0x0000001200607812 */ /* 0x002fc600078efcff */
[----:B------:R-:W5:Y:S01]  /*1db90*/  LDL.LU.64 R120, [R1+0x768] ;  /* 0x0007680001787983 */ /* 0x000f620000300a00 */
[----:B---3--:R-:W-:Y:S02]  /*1dba0*/  PRMT R99, R98, 0x7610, R99 ;  /* 0x0000761062637816 */ /* 0x008fe40000000063 */
[----:B0-----:R-:W-:Y:S01]  /*1dbb0*/  ISETP.LT.AND P5, PT, R96, UR4, !P0 ;  /* 0x0000000460007c0c */ /* 0x001fe2000c7a1270 */
[----:B------:R-:W0:Y:S01]  /*1dbc0*/  LDCU UR4, c[0x0][0x39c] ;  /* 0x00007380ff0477ac */ /* 0x000e220008000800 */
[----:B------:R-:W-:Y:S01]  /*1dbd0*/  LOP3.LUT R98, R0, 0x13, RZ, 0xfc, !PT ;  /* 0x0000001300627812 */ /* 0x000fe200078efcff */
[----:B------:R-:W3:Y:S01]  /*1dbe0*/  LDL.LU.64 R2, [R1+0x120] ;  /* 0x0001200001027983 */ /* 0x000ee20000300a00 */
[----:B------:R-:W-:-:S03]  /*1dbf0*/  PRMT R102, R103, 0x7610, R102 ;  /* 0x0000761067667816 */ /* 0x000fc60000000066 */
[----:B--2---:R-:W2:Y:S04]  /*1dc00*/  LDL.LU.64 R124, [R1+0x760] ;  /* 0x00076000017c7983 */ /* 0x004ea80000300a00 */
[----:B------:R1:W-:Y:S04]  /*1dc10*/  @P2 STG.E.U16 desc[UR20][R116.64], R99 ;  /* 0x0000006374002986 */ /* 0x0003e8000c101514 */
[----:B------:R-:W2:Y:S01]  /*1dc20*/  LDL.LU.64 R96, [R1+0x118] ;  /* 0x0001180001607983 */ /* 0x000ea20000300a00 */
[----:B0-----:R-:W-:-:S03]  /*1dc30*/  ISETP.LT.AND P2, PT, R98, UR4, !P0 ;  /* 0x0000000462007c0c */ /* 0x001fc6000c741270 */
[----:B------:R0:W-:Y:S01]  /*1dc40*/  @P6 STG.E.U16 desc[UR20][R100.64], R102 ;  /* 0x0000006664006986 */ /* 0x0001e2000c101514 */
[----:B------:R-:W4:Y:S03]  /*1dc50*/  LDCU UR4, c[0x0][0x39c] ;  /* 0x00007380ff0477ac */ /* 0x000f260008000800 */
[----:B-1----:R-:W2:Y:S04]  /*1dc60*/  LDL.LU.64 R98, [R1+0x110] ;  /* 0x0001100001627983 */ /* 0x002ea80000300a00 */
[----:B0-----:R-:W2:Y:S01]  /*1dc70*/  LDL.LU.64 R100, [R1+0x758] ;  /* 0x0007580001647983 */ /* 0x001ea20000300a00 */
[----:B------:R-:W-:-:S03]  /*1dc80*/  LOP3.LUT R116, R0, 0x14, RZ, 0xfc, !PT ;  /* 0x0000001400747812 */ /* 0x000fc600078efcff */
[----:B------:R-:W3:Y:S01]  /*1dc90*/  LDL.LU.64 R102, [R1+0x108] ;  /* 0x0001080001667983 */ /* 0x000ee20000300a00 */
[----:B----4-:R-:W-:Y:S01]  /*1dca0*/  ISETP.LT.AND P6, PT, R116, UR4, !P0 ;  /* 0x0000000474007c0c */ /* 0x010fe2000c7c1270 */
[----:B------:R-:W0:Y:S02]  /*1dcb0*/  LDCU UR4, c[0x0][0x39c] ;  /* 0x00007380ff0477ac */ /* 0x000e240008000800 */
[----:B------:R-:W4:Y:S01]  /*1dcc0*/  LDL.LU.64 R116, [R1+0x100] ;  /* 0x0001000001747983 */ /* 0x000f220000300a00 */
[----:B--2---:R-:W-:Y:S02]  /*1dcd0*/  PRMT R101, R106, 0x7610, R101 ;  /* 0x000076106a657816 */ /* 0x004fe40000000065 */
[----:B------:R-:W-:-:S03]  /*1dce0*/  LOP3.LUT R106, R0, 0x15, RZ, 0xfc, !PT ;  /* 0x00000015006a7812 */ /* 0x000fc600078efcff */
[----:B------:R1:W-:Y:S01]  /*1dcf0*/  @P3 STG.E.U16 desc[UR20][R108.64], R101 ;  /* 0x000000656c003986 */ /* 0x0003e2000c101514 */
[----:B0-----:R-:W-:Y:S01]  /*1dd00*/  ISETP.LT.AND P3, PT, R106, UR4, !P0 ;  /* 0x000000046a007c0c */ /* 0x001fe2000c761270 */
[----:B------:R-:W0:Y:S02]  /*1dd10*/  LDCU UR4, c[0x0][0x39c] ;  /* 0x00007380ff0477ac */ /* 0x000e240008000800 */
[----:B-1----:R-:W2:Y:S04]  /*1dd20*/  LDL.LU.64 R108, [R1+0x750] ;  /* 0x00075000016c7983 */ /* 0x002ea80000300a00 */
[----:B------:R-:W2:Y:S04]  /*1dd30*/  LDL.LU R101, [R1+0x74c] ;  /* 0x00074c0001657983 */ /* 0x000ea80000300800 */
[----:B------:R-:W2:Y:S02]  /*1dd40*/  LDL.LU R106, [R1+0x748] ;  /* 0x00074800016a7983 */ /* 0x000ea40000300800 */
[----:B--2---:R-:W-:-:S02]  /*1dd50*/  PRMT R106, R110, 0x7610, R106 ;  /* 0x000076106e6a7816 */ /* 0x004fc4000000006a */
        /* <DEDUP_REMOVED lines=9> */
[----:B---3--:R1:W-:Y:S01]  /*1ddf0*/  @P5 STG.E.U16 desc[UR20][R2.64], R110 ;  /* 0x0000006e02005986 */ /* 0x0083e2000c101514 */
[----:B0-----:R-:W-:Y:S01]  /*1de00*/  ISETP.LT.AND P5, PT, R112, UR4, !P0 ;  /* 0x0000000470007c0c */ /* 0x001fe2000c7a1270 */
[----:B------:R-:W0:Y:S02]  /*1de10*/  LDCU UR4, c[0x0][0x39c] ;  /* 0x00007380ff0477ac */ /* 0x000e240008000800 */
[----:B-1----:R-:W2:Y:S04]  /*1de20*/  LDL.LU.64 R2, [R1+0x730] ;  /* 0x0007300001027983 */ /* 0x002ea80000300a00 */
[----:B------:R-:W3:Y:S04]  /*1de30*/  LDL.LU R110, [R1+0x72c] ;  /* 0x00072c00016e7983 */ /* 0x000ee80000300800 */
        /* <DEDUP_REMOVED lines=8> */
[----:B------:R-:W5:Y:S02]  /*1dec0*/  LDL.LU R114, [R1+0x718] ;  /* 0x0007180001727983 */ /* 0x000f640000300800 */
[----:B-----5:R-:W-:-:S02]  /*1ded0*/  PRMT R114, R121, 0x7610, R114 ;  /* 0x0000761079727816 */ /* 0x020fc40000000072 */
[----:B------:R-:W-:-:S03]  /*1dee0*/  LOP3.LUT R121, R0, 0x19, RZ, 0xfc, !PT ;  /* 0x0000001900797812 */ /* 0x000fc600078efcff */
[----:B------:R1:W-:Y:S01]  /*1def0*/  @P6 STG.E.U16 desc[UR20][R98.64], R114 ;  /* 0x0000007262006986 */ /* 0x0003e2000c101514 */
[----:B0-----:R-:W-:Y:S01]  /*1df00*/  ISETP.LT.AND P6, PT, R121, UR4, !P0 ;  /* 0x0000000479007c0c */ /* 0x001fe2000c7c1270 */
[----:B------:R-:W0:Y:S02]  /*1df10*/  LDCU UR4, c[0x0][0x39c] ;  /* 0x00007380ff0477ac */ /* 0x000e240008000800 */
[----:B-1----:R-:W5:Y:S04]  /*1df20*/  LDL.LU.64 R98, [R1+0x710] ;  /* 0x0007100001627983 */ /* 0x002f680000300a00 */
        /* <DEDUP_REMOVED lines=12> */
[----:B----4-:R1:W-:Y:S01]  /*1dff0*/  @P4 STG.E.U16 desc[UR20][R116.64], R120 ;  /* 0x0000007874004986 */ /* 0x0103e2000c101514 */
[----:B0-----:R-:W-:Y:S01]  /*1e000*/  ISETP.LT.AND P4, PT, R124, UR4, !P0 ;  /* 0x000000047c007c0c */ /* 0x001fe2000c781270 */
[----:B------:R-:W0:Y:S01]  /*1e010*/  LDCU UR4, c[0x0][0x39c] ;  /* 0x00007380ff0477ac */ /* 0x000e220008000800 */
[----:B------:R-:W-:Y:S01]  /*1e020*/  PRMT R121, R125, 0x7610, R121 ;  /* 0x000076107d797816 */ /* 0x000fe20000000079 */
[----:B-1----:R-:W2:Y:S04]  /*1e030*/  LDL.LU.64 R116, [R1+0x6f0] ;  /* 0x0006f00001747983 */ /* 0x002ea80000300a00 */
[----:B------:R-:W4:Y:S04]  /*1e040*/  LDL.LU R120, [R1+0x6e8] ;  /* 0x0006e80001787983 */ /* 0x000f280000300800 */
[----:B------:R-:W2:Y:S04]  /*1e050*/  LDL.LU R124, [R1+0x6e4] ;  /* 0x0006e400017c7983 */ /* 0x000ea80000300800 */
[----:B------:R-:W2:Y:S04]  /*1e060*/  LDL.LU R125, [R1+0x6e0] ;  /* 0x0006e000017d7983 */ /* 0x000ea80000300800 */
[----:B--2---:R1:W-:Y:S04]  /*1e070*/  @P5 STG.E.U16 desc[UR20][R124.64], R121 ;  /* 0x000000797c005986 */ /* 0x0043e8000c101514 */
[----:B-1----:R-:W4:Y:S01]  /*1e080*/  LDL.LU R121, [R1+0x6dc] ;  /* 0x0006dc0001797983 */ /* 0x002f220000300800 */
[----:B------:R-:W-:-:S03]  /*1e090*/  PRMT R125, R115, 0x7610, R125 ;  /* 0x00007610737d7816 */ /* 0x000fc6000000007d */
[----:B------:R-:W2:Y:S04]  /*1e0a0*/  LDL.LU R115, [R1+0x6d8] ;  /* 0x0006d80001737983 */ /* 0x000ea80000300800 */
[----:B----4-:R1:W-:Y:S02]  /*1e0b0*/  @P2 STG.E.U16 desc[UR20][R120.64], R125 ;  /* 0x0000007d78002986 */ /* 0x0103e4000c101514 */
[----:B-1----:R-:W-:Y:S02]  /*1e0c0*/  PRMT R121, R113, 0x7610, R121 ;  /* 0x0000761071797816 */ /* 0x002fe40000000079 */
[----:B------:R-:W4:Y:S04]  /*1e0d0*/  LDL.LU R113, [R1+0x6d4] ;  /* 0x0006d40001717983 */ /* 0x000f280000300800 */
[----:B------:R1:W-:Y:S02]  /*1e0e0*/  @P6 STG.E.U16 desc[UR20][R116.64], R121 ;  /* 0x0000007974006986 */ /* 0x0003e4000c101514 */
[----:B-1----:R-:W-:-:S02]  /*1e0f0*/  PRMT R117, R111, 0x7610, R117 ;  /* 0x000076106f757816 */ /* 0x002fc40000000075 */
[----:B------:R-:W3:Y:S04]  /*1e100*/  LDL.LU R111, [R1+0x6d0] ;  /* 0x0006d000016f7983 */ /* 0x000ee80000300800 */
[----:B--2---:R1:W-:Y:S01]  /*1e110*/  @P3 STG.E.U16 desc[UR20][R114.64], R117 ;  /* 0x0000007572003986 */ /* 0x0043e2000c101514 */
[----:B------:R-:W-:Y:S02]  /*1e120*/  LOP3.LUT R124, R0, 0x1c, RZ, 0xfc, !PT ;  /* 0x0000001c007c7812 */ /* 0x000fe400078efcff */
[----:B-1----:R-:W-:Y:S02]  /*1e130*/  PRMT R115, R108, 0x7610, R115 ;  /* 0x000076106c737816 */ /* 0x002fe40000000073 */
[----:B------:R-:W2:Y:S01]  /*1e140*/  LDL.LU R108, [R1+0x6cc] ;  /* 0x0006cc00016c7983 */ /* 0x000ea20000300800 */
[----:B0-----:R-:W-:Y:S01]  /*1e150*/  ISETP.LT.AND P5, PT, R124, UR4, !P0 ;  /* 0x000000047c007c0c */ /* 0x001fe2000c7a1270 */
[----:B------:R-:W0:Y:S01]  /*1e160*/  LDCU UR4, c[0x0][0x39c] ;  /* 0x00007380ff0477ac */ /* 0x000e220008000800 */
[----:B------:R-:W-:-:S02]  /*1e170*/  LOP3.LUT R124, R0, 0x1d, RZ, 0xfc, !PT ;  /* 0x0000001d007c7812 */ /* 0x000fc400078efcff */
[----:B------:R-:W-:Y:S02]  /*1e180*/  LOP3.LUT R120, R0, 0x1e, RZ, 0xfc, !PT ;  /* 0x0000001e00787812 */ /* 0x000fe400078efcff */
[----:B0-----:R-:W-:Y:S01]  /*1e190*/  ISETP.LT.AND P2, PT, R124, UR4, !P0 ;  /* 0x000000047c007c0c */ /* 0x001fe2000c741270 */
[----:B------:R-:W0:Y:S01]  /*1e1a0*/  LDCU UR4, c[0x0][0x39c] ;  /* 0x00007380ff0477ac */ /* 0x000e220008000800 */
[----:B------:R-:W-:Y:S01]  /*1e1b0*/  LOP3.LUT R116, R0, 0x1f, RZ, 0xfc, !PT ;  /* 0x0000001f00747812 */ /* 0x000fe200078efcff */
[----:B----4-:R1:W-:Y:S02]  /*1e1c0*/  @P4 STG.E.U16 desc[UR20][R112.64], R115 ;  /* 0x0000007370004986 */ /* 0x0103e4000c101514 */
[----:B-1----:R-:W-:Y:S02]  /*1e1d0*/  PRMT R113, R109, 0x7610, R113 ;  /* 0x000076106d717816 */ /* 0x002fe40000000071 */
[----:B------:R-:W2:Y:S04]  /*1e1e0*/  LDL.LU R109, [R1+0x6c8] ;  /* 0x0006c800016d7983 */ /* 0x000ea80000300800 */
[----:B---3--:R1:W-:Y:S02]  /*1e1f0*/  @P5 STG.E.U16 desc[UR20][R110.64], R113 ;  /* 0x000000716e005986 */ /* 0x0083e4000c101514 */
[----:B-1----:R-:W-:-:S02]  /*1e200*/  PRMT R111, R107, 0x7610, R111 ;  /* 0x000076106b6f7816 */ /* 0x002fc4000000006f */
[----:B------:R-:W3:Y:S01]  /*1e210*/  LDL.LU R107, [R1+0x6c4] ;  /* 0x0006c400016b7983 */ /* 0x000ee20000300800 */
[----:B0-----:R-:W-:Y:S01]  /*1e220*/  ISETP.LT.AND P6, PT, R120, UR4, !P0 ;  /* 0x0000000478007c0c */ /* 0x001fe2000c7c1270 */
[----:B------:R-:W0:Y:S01]  /*1e230*/  LDCU UR4, c[0x0][0x39c] ;  /* 0x00007380ff0477ac */ /* 0x000e220008000800 */
[C---:B------:R-:W-:Y:S01]  /*1e240*/  LOP3.LUT R114, R0.reuse, 0x20, RZ, 0xfc, !PT ;  /* 0x0000002000727812 */ /* 0x040fe200078efcff */
[----:B------:R-:W4:Y:S01]  /*1e250*/  LDL.LU R120, [R1+0x1bc] ;  /* 0x0001bc0001787983 */ /* 0x000f220000300800 */
[C---:B------:R-:W-:Y:S02]  /*1e260*/  LOP3.LUT R112, R0.reuse, 0x21, RZ, 0xfc, !PT ;  /* 0x0000002100707812 */ /* 0x040fe400078efcff */
[----:B------:R-:W-:Y:S01]  /*1e270*/  LOP3.LUT R110, R0, 0x22, RZ, 0xfc, !PT ;  /* 0x00000022006e7812 */ /* 0x000fe200078efcff */
[----:B------:R-:W4:Y:S04]  /*1e280*/  LDL.LU.S16 R125, [R1+0x202] ;  /* 0x00020200017d7983 */ /* 0x000f280000300600 */
[----:B------:R-:W4:Y:S01]  /*1e290*/  LDL.S16 R121, [R1+0x204] ;  /* 0x0002040001797983 */ /* 0x000f220000100600 */
[----:B0-----:R-:W-:Y:S01]  /*1e2a0*/  ISETP.LT.AND P3, PT, R116, UR4, !P0 ;  /* 0x0000000474007c0c */ /* 0x001fe2000c761270 */
[----:B------:R-:W0:Y:S02]  /*1e2b0*/  LDCU UR4, c[0x0][0x39c] ;  /* 0x00007380ff0477ac */ /* 0x000e240008000800 */
[----:B0-----:R-:W-:Y:S01]  /*1e2c0*/  ISETP.LT.AND P4, PT, R114, UR4, !P0 ;  /* 0x0000000472007c0c */ /* 0x001fe2000c781270 */
[----:B------:R-:W0:Y:S02]  /*1e2d0*/  LDCU UR4, c[0x0][0x39c] ;  /* 0x00007380ff0477ac */ /* 0x000e240008000800 */
[----:B0-----:R-:W-:Y:S01]  /*1e2e0*/  ISETP.LT.AND P5, PT, R112, UR4, !P0 ;  /* 0x0000000470007c0c */ /* 0x001fe2000c7a1270 */
[----:B------:R-:W0:Y:S01]  /*1e2f0*/  LDCU UR4, c[0x0][0x39c] ;  /* 0x00007380ff0477ac */ /* 0x000e220008000800 */
[----:B--2---:R1:W-:Y:S01]  /*1e300*/  @P2 STG.E.U16 desc[UR20][R108.64], R111 ;  /* 0x0000006f6c002986 */ /* 0x0043e2000c101514 */
[----:B0-----:R-:W-:Y:S01]  /*1e310*/  ISETP.LT.AND P2, PT, R110, UR4, !P0 ;  /* 0x000000046e007c0c */ /* 0x001fe2000c741270 */
[----:B------:R-:W0:Y:S01]  /*1e320*/  LDCU UR4, c[0x0][0x39c] ;  /* 0x00007380ff0477ac */ /* 0x000e220008000800 */
[----:B-1----:R-:W-:-:S02]  /*1e330*/  PRMT R109, R105, 0x7610, R109 ;  /* 0x00007610696d7816 */ /* 0x002fc4000000006d */
[----:B------:R-:W-:Y:S01]  /*1e340*/  LOP3.LUT R108, R0, 0x23, RZ, 0xfc, !PT ;  /* 0x00000023006c7812 */ /* 0x000fe200078efcff */
[----:B------:R-:W2:Y:S04]  /*1e350*/  LDL.LU R105, [R1+0x6c0] ;  /* 0x0006c00001697983 */ /* 0x000ea80000300800 */
[----:B---3--:R1:W-:Y:S01]  /*1e360*/  @P6 STG.E.U16 desc[UR20][R106.64], R109 ;  /* 0x0000006d6a006986 */ /* 0x0083e2000c101514 */
[----:B0-----:R-:W-:Y:S01]  /*1e370*/  ISETP.LT.AND P6, PT, R108, UR4, !P0 ;  /* 0x000000046c007c0c */ /* 0x001fe2000c7c1270 */
[----:B------:R-:W0:Y:S01]  /*1e380*/  LDCU UR4, c[0x0][0x39c] ;  /* 0x00007380ff0477ac */ /* 0x000e220008000800 */
[----:B------:R-:W-:Y:S02]  /*1e390*/  PRMT R108, R100, 0x7610, R108 ;  /* 0x00007610646c7816 */ /* 0x000fe4000000006c */
[----:B------:R-:W3:Y:S04]  /*1e3a0*/  LDL.LU R100, [R1+0x6bc] ;  /* 0x0006bc0001647983 */ /* 0x000ee80000300800 */
[----:B------:R-:W3:Y:S01]  /*1e3b0*/  LDL.LU.S16 R124, [R1+0x206] ;  /* 0x00020600017c7983 */ /* 0x000ee20000300600 */
[----:B-1----:R-:W-:-:S03]  /*1e3c0*/  PRMT R107, R101, 0x7610, R107 ;  /* 0x00007610656b7816 */ /* 0x002fc6000000006b */
[----:B------:R-:W3:Y:S04]  /*1e3d0*/  LDL.LU R101, [R1+0x6b8] ;  /* 0x0006b80001657983 */ /* 0x000ee80000300800 */
[----:B--2---:R1:W-:Y:S04]  /*1e3e0*/  @P3 STG.E.U16 desc[UR20][R104.64], R108 ;  /* 0x0000006c68003986 */ /* 0x0043e8000c101514 */
[----:B------:R-:W-:Y:S01]  /*1e3f0*/  @P4 STG.E.U16 desc[UR20][R102.64], R107 ;  /* 0x0000006b66004986 */ /* 0x000fe2000c101514 */
[----:B-1----:R-:W-:-:S03]  /*1e400*/  PRMT R104, R3, 0x7610, R104 ;  /* 0x0000761003687816 */ /* 0x002fc60000000068 */
[----:B------:R-:W2:Y:S04]  /*1e410*/  LDL.LU R3, [R1+0x6b4] ;  /* 0x0006b40001037983 */ /* 0x000ea80000300800 */
[----:B---3--:R1:W-:Y:S04]  /*1e420*/  @P5 STG.E.U16 desc[UR20][R100.64], R104 ;  /* 0x0000006864005986 */ /* 0x0083e8000c101514 */
[----:B------:R-:W3:Y:S01]  /*1e430*/  LDL.S16 R117, [R1+0x208] ;  /* 0x0002080001757983 */ /* 0x000ee20000100600 */
[----:B-1----:R-:W-:-:S03]  /*1e440*/  PRMT R101, R2, 0x7610, R101 ;  /* 0x0000761002657816 */ /* 0x002fc60000000065 */
[----:B------:R-:W3:Y:S01]  /*1e450*/  LDL.LU R2, [R1+0x6b0] ;  /* 0x0006b00001027983 */ /* 0x000ee20000300800 */
[----:B------:R-:W-:-:S04]  /*1e460*/  LOP3.LUT R102, R0, 0x25, RZ, 0xfc, !PT ;  /* 0x0000002500667812 */ /* 0x000fc800078efcff */
[----:B------:R-:W-:Y:S02]  /*1e470*/  ISETP.LT.AND P4, PT, R102, UR6, !P0 ;  /* 0x0000000666007c0c */ /* 0x000fe4000c781270 */
[----:B------:R-:W-:Y:S01]  /*1e480*/  LOP3.LUT R106, R0, 0x24, RZ, 0xfc, !PT ;  /* 0x00000024006a7812 */ /* 0x000fe200078efcff */
[----:B----4-:R-:W-:Y:S01]  /*1e490*/  VIADD R100, R120, UR5 ;  /* 0x0000000578647c36 */ /* 0x010fe20008000000 */
[----:B------:R-:W-:Y:S01]  /*1e4a0*/  PRMT R102, R125, 0x7610, R102 ;  /* 0x000076107d667816 */ /* 0x000fe20000000066 */
[----:B------:R-:W1:Y:S01]  /*1e4b0*/  LDCU UR6, c[0x0][0x39c] ;  /* 0x00007380ff0677ac */ /* 0x000e620008000800 */
[----:B------:R-:W4:Y:S01]  /*1e4c0*/  LDL.LU.S16 R125, [R1+0x20a] ;  /* 0x00020a00017d7983 */ /* 0x000f220000300600 */
[----:B0-----:R-:W-:Y:S01]  /*1e4d0*/  ISETP.LT.AND P3, PT, R106, UR4, !P0 ;  /* 0x000000046a007c0c */ /* 0x001fe2000c761270 */
[----:B------:R-:W0:Y:S02]  /*1e4e0*/  LDCU UR4, c[0x0][0x39c] ;  /* 0x00007380ff0477ac */ /* 0x000e240008000800 */
[----:B-----5:R-:W-:Y:S04]  /*1e4f0*/  @P2 STG.E.U16 desc[UR20][R98.64], R101 ;  /* 0x0000006562002986 */ /* 0x020fe8000c101514 */
[----:B------:R5:W-:Y:S01]  /*1e500*/  @P6 STG.E.U16 desc[UR20][R96.64], R102 ;  /* 0x0000006660006986 */ /* 0x000be2000c101514 */
[----:B------:R-:W-:-:S03]  /*1e510*/  LOP3.LUT R103, R0, 0x26, RZ, 0xfc, !PT ;  /* 0x0000002600677812 */ /* 0x000fc600078efcff */
[----:B------:R-:W4:Y:S01]  /*1e520*/  LDL.S16 R120, [R1+0x20c] ;  /* 0x00020c0001787983 */ /* 0x000f220000100600 */
[----:B-----5:R-:W-:Y:S01]  /*1e530*/  LOP3.LUT R96, R0, 0x27, RZ, 0xfc, !PT ;  /* 0x0000002700607812 */ /* 0x020fe200078efcff */
[C---:B------:R-:W-:Y:S01]  /*1e540*/  VIADD R97, R100.reuse, UR5 ;  /* 0x0000000564617c36 */ /* 0x040fe20008000000 */
[----:B------:R-:W-:Y:S01]  /*1e550*/  ISETP.LT.AND P5, PT, R103, UR7, !P0 ;  /* 0x0000000767007c0c */ /* 0x000fe2000c7a1270 */
[----:B------:R-:W5:Y:S01]  /*1e560*/  LDCU UR7, c[0x0][0x39c] ;  /* 0x00007380ff0777ac */ /* 0x000f620008000800 */
[----:B--2---:R-:W-:-:S04]  /*1e570*/  LEA R98, P2, R100, R3, 0x1 ;  /* 0x0000000364627211 */ /* 0x004fc800078408ff */
[-C--:B---3--:R-:W-:Y:S02]  /*1e580*/  LEA.HI.X.SX32 R99, R100, R2.reuse, 0x1, P2 ;  /* 0x0000000264637211 */ /* 0x088fe400010f0eff */
[----:B------:R-:W-:Y:S02]  /*1e590*/  PRMT R100, R121, 0x7610, R100 ;  /* 0x0000761079647816 */ /* 0x000fe40000000064 */
[----:B0-----:R-:W-:Y:S01]  /*1e5a0*/  ISETP.LT.AND P2, PT, R96, UR4, !P0 ;  /* 0x0000000460007c0c */ /* 0x001fe2000c741270 */
[----:B------:R-:W0:Y:S01]  /*1e5b0*/  LDCU UR4, c[0x0][0x39c] ;  /* 0x00007380ff0477ac */ /* 0x000e220008000800 */
[C---:B------:R-:W-:Y:S01]  /*1e5c0*/  LEA R96, P6, R97.reuse, R3, 0x1 ;  /* 0x0000000361607211 */ /* 0x040fe200078c08ff */
[----:B------:R2:W-:Y:S02]  /*1e5d0*/  @P3 STG.E.U16 desc[UR20][R98.64], R100 ;  /* 0x0000006462003986 */ /* 0x0005e4000c101514 */
[----:B--2---:R-:W-:Y:S01]  /*1e5e0*/  LOP3.LUT R98, R0, 0x28, RZ, 0xfc, !PT ;  /* 0x0000002800627812 */ /* 0x004fe200078efcff */
[C---:B------:R-:W-:Y:S01]  /*1e5f0*/  VIADD R99, R97.reuse, UR5 ;  /* 0x0000000561637c36 */ /* 0x040fe20008000000 */
[----:B------:R-:W-:-:S02]  /*1e600*/  LEA.HI.X.SX32 R97, R97, R2, 0x1, P6 ;  /* 0x0000000261617211 */ /* 0x000fc400030f0eff */
[----:B------:R-:W-:Y:S02]  /*1e610*/  PRMT R100, R124, 0x7610, R100 ;  /* 0x000076107c647816 */ /* 0x000fe40000000064 */
[----:B------:R-:W2:Y:S01]  /*1e620*/  LDL.LU.S16 R124, [R1+0x20e] ;  /* 0x00020e00017c7983 */ /* 0x000ea20000300600 */
[----:B-1----:R-:W-:Y:S01]  /*1e630*/  ISETP.LT.AND P3, PT, R98, UR6, !P0 ;  /* 0x0000000662007c0c */ /* 0x002fe2000c761270 */
[----:B------:R-:W1:Y:S01]  /*1e640*/  LDCU UR6, c[0x0][0x39c] ;  /* 0x00007380ff0677ac */ /* 0x000e620008000800 */
[C---:B------:R-:W-:Y:S01]  /*1e650*/  LEA R98, P6, R99.reuse, R3, 0x1 ;  /* 0x0000000363627211 */ /* 0x040fe200078c08ff */
[----:B------:R3:W-:Y:S04]  /*1e660*/  @P4 STG.E.U16 desc[UR20][R96.64], R100 ;  /* 0x0000006460004986 */ /* 0x0007e8000c101514 */
[----:B------:R-:W2:Y:S01]  /*1e670*/  LDL.S16 R121, [R1+0x210] ;  /* 0x0002100001797983 */ /* 0x000ea20000100600 */
[C---:B---3--:R-:W-:Y:S01]  /*1e680*/  VIADD R97, R99.reuse, UR5 ;  /* 0x0000000563617c36 */ /* 0x048fe20008000000 */
[----:B------:R-:W-:-:S02]  /*1e690*/  LEA.HI.X.SX32 R99, R99, R2, 0x1, P6 ;  /* 0x0000000263637211 */ /* 0x000fc400030f0eff */
[----:B------:R-:W-:-:S05]  /*1e6a0*/  PRMT R100, R117, 0x7610, R100 ;  /* 0x0000761075647816 */ /* 0x000fca0000000064 */
[----:B------:R4:W-:Y:S02]  /*1e6b0*/  @P5 STG.E.U16 desc[UR20][R98.64], R100 ;  /* 0x0000006462005986 */ /* 0x0009e4000c101514 */
[----:B----4-:R-:W-:Y:S02]  /*1e6c0*/  PRMT R100, R125, 0x7610, R100 ;  /* 0x000076107d647816 */ /* 0x010fe40000000064 */
[----:B------:R-:W3:Y:S01]  /*1e6d0*/  LDL.LU.S16 R125, [R1+0x212] ;  /* 0x00021200017d7983 */ /* 0x000ee20000300600 */
[C---:B------:R-:W-:Y:S01]  /*1e6e0*/  LOP3.LUT R96, R0.reuse, 0x29, RZ, 0xfc, !PT ;  /* 0x0000002900607812 */ /* 0x040fe200078efcff */
[C---:B------:R-:W-:Y:S01]  /*1e6f0*/  VIADD R99, R97.reuse, UR5 ;  /* 0x0000000561637c36 */ /* 0x040fe20008000000 */
[----:B------:R-:W-:Y:S01]  /*1e700*/  LOP3.LUT R98, R0, 0x2a, RZ, 0xfc, !PT ;  /* 0x0000002a00627812 */ /* 0x000fe200078efcff */
[----:B------:R-:W4:Y:S01]  /*1e710*/  LDL.S16 R117, [R1+0x214] ;  /* 0x0002140001757983 */ /* 0x000f220000100600 */
[----:B0-----:R-:W-:Y:S01]  /*1e720*/  ISETP.LT.AND P4, PT, R96, UR4, !P0 ;  /* 0x0000000460007c0c */ /* 0x001fe2000c781270 */
[----:B------:R-:W0:Y:S01]  /*1e730*/  LDCU UR4, c[0x0][0x39c] ;  /* 0x00007380ff0477ac */ /* 0x000e220008000800 */
[----:B------:R-:W-:-:S02]  /*1e740*/  LEA R96, P6, R97, R3, 0x1 ;  /* 0x0000000361607211 */ /* 0x000fc400078c08ff */
[----:B-1----:R-:W-:Y:S01]  /*1e750*/  ISETP.LT.AND P5, PT, R98, UR6, !P0 ;  /* 0x0000000662007c0c */ /* 0x002fe2000c7a1270 */
[----:B------:R-:W1:Y:S01]  /*1e760*/  LDCU UR6, c[0x0][0x39c] ;  /* 0x00007380ff0677ac */ /* 0x000e620008000800 */
[----:B------:R-:W-:Y:S02]  /*1e770*/  LEA.HI.X.SX32 R97, R97, R2, 0x1, P6 ;  /* 0x0000000261617211 */ /* 0x000fe400030f0eff */
[----:B------:R-:W-:-:S03]  /*1e780*/  LEA R98, P6, R99, R3, 0x1 ;  /* 0x0000000363627211 */ /* 0x000fc600078c08ff */
[----:B------:R0:W-:Y:S02]  /*1e790*/  @P2 STG.E.U16 desc[UR20][R96.64], R100 ;  /* 0x0000006460002986 */ /* 0x0001e4000c101514 */
[----:B0-----:R-:W-:Y:S01]  /*1e7a0*/  LOP3.LUT R96, R0, 0x2b, RZ, 0xfc, !PT ;  /* 0x0000002b00607812 */ /* 0x001fe200078efcff */
[C---:B------:R-:W-:Y:S01]  /*1e7b0*/  VIADD R97, R99.reuse, UR5 ;  /* 0x0000000563617c36 */ /* 0x040fe20008000000 */
[-C--:B------:R-:W-:Y:S02]  /*1e7c0*/  LEA.HI.X.SX32 R99, R99, R2.reuse, 0x1, P6 ;  /* 0x0000000263637211 */ /* 0x080fe400030f0eff */
[----:B------:R-:W-:Y:S02]  /*1e7d0*/  PRMT R100, R120, 0x7610, R100 ;  /* 0x0000761078647816 */ /* 0x000fe40000000064 */
[----:B-----5:R-:W-:Y:S01]  /*1e7e0*/  ISETP.LT.AND P2, PT, R96, UR7, !P0 ;  /* 0x0000000760007c0c */ /* 0x020fe2000c741270 */
[----:B------:R-:W0:Y:S01]  /*1e7f0*/  LDCU UR7, c[0x0][0x39c] ;  /* 0x00007380ff0777ac */ /* 0x000e220008000800 */
[C---:B------:R-:W-:Y:S01]  /*1e800*/  LEA R96, P6, R97.reuse, R3, 0x1 ;  /* 0x0000000361607211 */ /* 0x040fe200078c08ff */
[----:B------:R5:W-:Y:S02]  /*1e810*/  @P3 STG.E.U16 desc[UR20][R98.64], R100 ;  /* 0x0000006462003986 */ /* 0x000be4000c101514 */
[----:B-----5:R-:W-:Y:S01]  /*1e820*/  LOP3.LUT R98, R0, 0x2c, RZ, 0xfc, !PT ;  /* 0x0000002c00627812 */ /* 0x020fe200078efcff */
[C---:B------:R-:W-:Y:S01]  /*1e830*/  VIADD R99, R97.reuse, UR5 ;  /* 0x0000000561637c36 */ /* 0x040fe20008000000 */
[----:B------:R-:W-:-:S02]  /*1e840*/  LEA.HI.X.SX32 R97, R97, R2, 0x1, P6 ;  /* 0x0000000261617211 */ /* 0x000fc400030f0eff */
[----:B------:R-:W-:Y:S01]  /*1e850*/  ISETP.LT.AND P3, PT, R98, UR4, !P0 ;  /* 0x0000000462007c0c */ /* 0x000fe2000c761270 */
[----:B------:R-:W5:Y:S01]  /*1e860*/  LDCU UR4, c[0x0][0x39c] ;  /* 0x00007380ff0477ac */ /* 0x000f620008000800 */
[C---:B------:R-:W-:Y:S02]  /*1e870*/  LEA R98, P6, R99.reuse, R3, 0x1 ;  /* 0x0000000363627211 */ /* 0x040fe400078c08ff */
[----:B--2---:R-:W-:Y:S02]  /*1e880*/  PRMT R100, R124, 0x7610, R100 ;  /* 0x000076107c647816 */ /* 0x004fe40000000064 */
[----:B------:R-:W2:Y:S04]  /*1e890*/  LDL.LU.S16 R124, [R1+0x216] ;  /* 0x00021600017c7983 */ /* 0x000ea80000300600 */
[----:B------:R0:W-:Y:S04]  /*1e8a0*/  @P4 STG.E.U16 desc[UR20][R96.64], R100 ;  /* 0x0000006460004986 */ /* 0x0001e8000c101514 */
[----:B------:R-:W2:Y:S01]  /*1e8b0*/  LDL.S16 R120, [R1+0x218] ;  /* 0x0002180001787983 */ /* 0x000ea20000100600 */
[C---:B0-----:R-:W-:Y:S01]  /*1e8c0*/  VIADD R97, R99.reuse, UR5 ;  /* 0x0000000563617c36 */ /* 0x041fe20008000000 */
[----:B------:R-:W-:-:S02]  /*1e8d0*/  LEA.HI.X.SX32 R99, R99, R2, 0x1, P6 ;  /* 0x0000000263637211 */ /* 0x000fc400030f0eff */
[----:B------:R-:W-:-:S05]  /*1e8e0*/  PRMT R100, R121, 0x7610, R100 ;  /* 0x0000761079647816 */ /* 0x000fca0000000064 */
[----:B------:R3:W-:Y:S02]  /*1e8f0*/  @P5 STG.E.U16 desc[UR20][R98.64], R100 ;  /* 0x0000006462005986 */ /* 0x0007e4000c101514 */
[----:B---3--:R-:W-:Y:S02]  /*1e900*/  PRMT R100, R125, 0x7610, R100 ;  /* 0x000076107d647816 */ /* 0x008fe40000000064 */
[----:B------:R-:W3:Y:S01]  /*1e910*/  LDL.LU.S16 R125, [R1+0x21a] ;  /* 0x00021a00017d7983 */ /* 0x000ee20000300600 */
[C---:B------:R-:W-:Y:S01]  /*1e920*/  LOP3.LUT R96, R0.reuse, 0x2d, RZ, 0xfc, !PT ;  /* 0x0000002d00607812 */ /* 0x040fe200078efcff */
[C---:B------:R-:W-:Y:S01]  /*1e930*/  VIADD R99, R97.reuse, UR5 ;  /* 0x0000000561637c36 */ /* 0x040fe20008000000 */
[----:B------:R-:W-:Y:S01]  /*1e940*/  LOP3.LUT R98, R0, 0x2e, RZ, 0xfc, !PT ;  /* 0x0000002e00627812 */ /* 0x000fe200078efcff */
[----:B------:R-:W3:Y:S01]  /*1e950*/  LDL.S16 R121, [R1+0x21c] ;  /* 0x00021c0001797983 */ /* 0x000ee20000100600 */
[----:B-1----:R-:W-:Y:S01]  /*1e960*/  ISETP.LT.AND P4, PT, R96, UR6, !P0 ;  /* 0x0000000660007c0c */ /* 0x002fe2000c781270 */
[----:B------:R-:W0:Y:S01]  /*1e970*/  LDCU UR6, c[0x0][0x39c] ;  /* 0x00007380ff0677ac */ /* 0x000e220008000800 */
[----:B------:R-:W-:-:S02]  /*1e980*/  LEA R96, P6, R97, R3, 0x1 ;  /* 0x0000000361607211 */ /* 0x000fc400078c08ff */
[----:B-----5:R-:W-:Y:S01]  /*1e990*/  ISETP.LT.AND P5, PT, R98, UR4, !P0 ;  /* 0x0000000462007c0c */ /* 0x020fe2000c7a1270 */
[----:B------:R-:W1:Y:S01]  /*1e9a0*/  LDCU UR4, c[0x0][0x39c] ;  /* 0x00007380ff0477ac */ /* 0x000e620008000800 */
[----:B------:R-:W-:Y:S02]  /*1e9b0*/  LEA.HI.X.SX32 R97, R97, R2, 0x1, P6 ;  /* 0x0000000261617211 */ /* 0x000fe400030f0eff */
[----:B------:R-:W-:-:S03]  /*1e9c0*/  LEA R98, P6, R99, R3, 0x1 ;  /* 0x0000000363627211 */ /* 0x000fc600078c08ff */
[----:B------:R5:W-:Y:S02]  /*1e9d0*/  @P2 STG.E.U16 desc[UR20][R96.64], R100 ;  /* 0x0000006460002986 */ /* 0x000be4000c101514 */
[----:B-----5:R-:W-:Y:S01]  /*1e9e0*/  LOP3.LUT R96, R0, 0x2f, RZ, 0xfc, !PT ;  /* 0x0000002f00607812 */ /* 0x020fe200078efcff */
[C---:B------:R-:W-:Y:S01]  /*1e9f0*/  VIADD R97, R99.reuse, UR5 ;  /* 0x0000000563617c36 */ /* 0x040fe20008000000 */
[-C--:B------:R-:W-:Y:S02]  /*1ea00*/  LEA.HI.X.SX32 R99, R99, R2.reuse, 0x1, P6 ;  /* 0x0000000263637211 */ /* 0x080fe400030f0eff */
[----:B----4-:R-:W-:Y:S02]  /*1ea10*/  PRMT R100, R117, 0x7610, R100 ;  /* 0x0000761075647816 */ /* 0x010fe40000000064 */
[----:B------:R-:W-:Y:S01]  /*1ea20*/  ISETP.LT.AND P2, PT, R96, UR7, !P0 ;  /* 0x0000000760007c0c */ /* 0x000fe2000c741270 */
[----:B------:R-:W4:Y:S01]  /*1ea30*/  LDCU UR7, c[0x0][0x39c] ;  /* 0x00007380ff0777ac */ /* 0x000f220008000800 */
[C---:B------:R-:W-:Y:S01]  /*1ea40*/  LEA R96, P6, R97.reuse, R3, 0x1 ;  /* 0x0000000361607211 */ /* 0x040fe200078c08ff */
[----:B------:R5:W-:Y:S02]  /*1ea50*/  @P3 STG.E.U16 desc[UR20][R98.64], R100 ;  /* 0x0000006462003986 */ /* 0x000be4000c101514 */
[----:B-----5:R-:W-:Y:S01]  /*1ea60*/  LOP3.LUT R98, R0, 0x30, RZ, 0xfc, !PT ;  /* 0x0000003000627812 */ /* 0x020fe200078efcff */
[C---:B------:R-:W-:Y:S01]  /*1ea70*/  VIADD R99, R97.reuse, UR5 ;  /* 0x0000000561637c36 */ /* 0x040fe20008000000 */
[----:B------:R-:W-:-:S02]  /*1ea80*/  LEA.HI.X.SX32 R97, R97, R2, 0x1, P6 ;  /* 0x0000000261617211 */ /* 0x000fc400030f0eff */
[----:B0-----:R-:W-:Y:S01]  /*1ea90*/  ISETP.LT.AND P3, PT, R98, UR6, !P0 ;  /* 0x0000000662007c0c */ /* 0x001fe2000c761270 */
[----:B------:R-:W0:Y:S01]  /*1eaa0*/  LDCU UR6, c[0x0][0x39c] ;  /* 0x00007380ff0677ac */ /* 0x000e220008000800 */
[C---:B------:R-:W-:Y:S02]  /*1eab0*/  LEA R98, P6, R99.reuse, R3, 0x1 ;  /* 0x0000000363627211 */ /* 0x040fe400078c08ff */
[----:B--2---:R-:W-:Y:S02]  /*1eac0*/  PRMT R100, R124, 0x7610, R100 ;  /* 0x000076107c647816 */ /* 0x004fe40000000064 */
[----:B------:R-:W2:Y:S04]  /*1ead0*/  LDL.LU.S16 R124, [R1+0x21e] ;  /* 0x00021e00017c7983 */ /* 0x000ea80000300600 */
[----:B------:R5:W-:Y:S04]  /*1eae0*/  @P4 STG.E.U16 desc[UR20][R96.64], R100 ;  /* 0x0000006460004986 */ /* 0x000be8000c101514 */
[----:B------:R-:W2:Y:S01]  /*1eaf0*/  LDL.S16 R117, [R1+0x220] ;  /* 0x0002200001757983 */ /* 0x000ea20000100600 */
[C---:B-----5:R-:W-:Y:S01]  /*1eb00*/  VIADD R97, R99.reuse, UR5 ;  /* 0x0000000563617c36 */ /* 0x060fe20008000000 */
        /* <DEDUP_REMOVED lines=8> */
[----:B------:R-:W5:Y:S01]  /*1eb90*/  LDL.S16 R120, [R1+0x224] ;  /* 0x0002240001787983 */ /* 0x000f620000100600 */
[----:B-1----:R-:W-:Y:S01]  /*1eba0*/  ISETP.LT.AND P4, PT, R96, UR4, !P0 ;  /* 0x0000000460007c0c */ /* 0x002fe2000c781270 */
[----:B------:R-:W1:Y:S01]  /*1ebb0*/  LDCU UR4, c[0x0][0x39c] ;  /* 0x00007380ff0477ac */ /* 0x000e620008000800 */
[----:B------:R-:W-:-:S02]  /*1ebc0*/  LEA R96, P6, R97, R3, 0x1 ;  /* 0x0000000361607211 */ /* 0x000fc400078c08ff */
[----:B0-----:R-:W-:Y:S01]  /*1ebd0*/  ISETP.LT.AND P5, PT, R98, UR6, !P0 ;  /* 0x0000000662007c0c */ /* 0x001fe2000c7a1270 */
[----:B------:R-:W0:Y:S01]  /*1ebe0*/  LDCU UR6, c[0x0][0x39c] ;  /* 0x00007380ff0677ac */ /* 0x000e220008000800 */
[----:B------:R-:W-:Y:S02]  /*1ebf0*/  LEA.HI.X.SX32 R97, R97, R2, 0x1, P6 ;  /* 0x0000000261617211 */ /* 0x000fe400030f0eff */
[----:B------:R-:W-:-:S03]  /*1ec00*/  LEA R98, P6, R99, R3, 0x1 ;  /* 0x0000000363627211 */ /* 0x000fc600078c08ff */
[----:B------:R0:W-:Y:S02]  /*1ec10*/  @P2 STG.E.U16 desc[UR20][R96.64], R100 ;  /* 0x0000006460002986 */ /* 0x0001e4000c101514 */
[----:B0-----:R-:W-:Y:S01]  /*1ec20*/  LOP3.LUT R96, R0, 0x33, RZ, 0xfc, !PT ;  /* 0x0000003300607812 */ /* 0x001fe200078efcff */
[C---:B------:R-:W-:Y:S01]  /*1ec30*/  VIADD R97, R99.reuse, UR5 ;  /* 0x0000000563617c36 */ /* 0x040fe20008000000 */
[-C--:B------:R-:W-:Y:S02]  /*1ec40*/  LEA.HI.X.SX32 R99, R99, R2.reuse, 0x1, P6 ;  /* 0x0000000263637211 */ /* 0x080fe400030f0eff */
[----:B------:R-:W-:Y:S02]  /*1ec50*/  PRMT R100, R121, 0x7610, R100 ;  /* 0x0000761079647816 */ /* 0x000fe40000000064 */
[----:B----4-:R-:W-:Y:S01]  /*1ec60*/  ISETP.LT.AND P2, PT, R96, UR7, !P0 ;  /* 0x0000000760007c0c */ /* 0x010fe2000c741270 */
[----:B------:R-:W0:Y:S01]  /*1ec70*/  LDCU UR7, c[0x0][0x39c] ;  /* 0x00007380ff0777ac */ /* 0x000e220008000800 */
[C---:B------:R-:W-:Y:S01]  /*1ec80*/  LEA R96, P6, R97.reuse, R3, 0x1 ;  /* 0x0000000361607211 */ /* 0x040fe200078c08ff */
[----:B------:R4:W-:Y:S02]  /*1ec90*/  @P3 STG.E.U16 desc[UR20][R98.64], R100 ;  /* 0x0000006462003986 */ /* 0x0009e4000c101514 */
[----:B----4-:R-:W-:Y:S01]  /*1eca0*/  LOP3.LUT R98, R0, 0x34, RZ, 0xfc, !PT ;  /* 0x0000003400627812 */ /* 0x010fe200078efcff */
[C---:B------:R-:W-:Y:S01]  /*1ecb0*/  VIADD R99, R97.reuse, UR5 ;  /* 0x0000000561637c36 */ /* 0x040fe20008000000 */
[----:B------:R-:W-:-:S02]  /*1ecc0*/  LEA.HI.X.SX32 R97, R97, R2, 0x1, P6 ;  /* 0x0000000261617211 */ /* 0x000fc400030f0eff */
[----:B-1----:R-:W-:Y:S01]  /*1ecd0*/  ISETP.LT.AND P3, PT, R98, UR4, !P0 ;  /* 0x0000000462007c0c */ /* 0x002fe2000c761270 */
[----:B------:R-:W1:Y:S01]  /*1ece0*/  LDCU UR4, c[0x0][0x39c] ;  /* 0x00007380ff0477ac */ /* 0x000e620008000800 */
[C---:B------:R-:W-:Y:S02]  /*1ecf0*/  LEA R98, P6, R99.reuse, R3, 0x1 ;  /* 0x0000000363627211 */ /* 0x040fe400078c08ff */
[----:B--2---:R-:W-:Y:S02]  /*1ed00*/  PRMT R100, R124, 0x7610, R100 ;  /* 0x000076107c647816 */ /* 0x004fe40000000064 */
[----:B------:R-:W2:Y:S04]  /*1ed10*/  LDL.LU.S16 R124, [R1+0x226] ;  /* 0x00022600017c7983 */ /* 0x000ea80000300600 */
[----:B------:R4:W-:Y:S04]  /*1ed20*/  @P4 STG.E.U16 desc[UR20][R96.64], R100 ;  /* 0x0000006460004986 */ /* 0x0009e8000c101514 */
[----:B------:R-:W2:Y:S01]  /*1ed30*/  LDL.S16 R121, [R1+0x228] ;  /* 0x0002280001797983 */ /* 0x000ea20000100600 */
[C---:B----4-:R-:W-:Y:S01]  /*1ed40*/  VIADD R97, R99.reuse, UR5 ;  /* 0x0000000563617c36 */ /* 0x050fe20008000000 */
        /* <DEDUP_REMOVED lines=8> */
[----:B------:R-:W4:Y:S01]  /*1edd0*/  LDL.S16 R117, [R1+0x22c] ;  /* 0x00022c0001757983 */ /* 0x000f220000100600 */
[----:B------:R-:W-:Y:S01]  /*1ede0*/  ISETP.LT.AND P4, PT, R96, UR6, !P0 ;  /* 0x0000000660007c0c */ /* 0x000fe2000c781270 */
        /* <DEDUP_REMOVED lines=10> */
[----:B-----5:R-:W-:Y:S02]  /*1ee90*/  PRMT R100, R120, 0x7610, R100 ;  /* 0x0000761078647816 */ /* 0x020fe40000000064 */
[----:B------:R-:W-:Y:S01]  /*1eea0*/  ISETP.LT.AND P2, PT, R96, UR7, !P0 ;  /* 0x0000000760007c0c */ /* 0x000fe2000c741270 */
        /* <DEDUP_REMOVED lines=535> */
[C---:B0-----:R-:W-:Y:S01]  /*21020*/  VIADD R97, R99.reuse, UR5 ;  /* 0x0000000563617c36 */ /* 0x041fe20008000000 */
[----:B------:R-:W-:Y:S02]  /*21030*/  LOP3.LUT R96, R0, 0x73, RZ, 0xfc, !PT ;  /* 0x0000007300607812 */ /* 0x000fe400078efcff */
        /* <DEDUP_REMOVED lines=10> */
[C---:B------:R-:W-:Y:S01]  /*210e0*/  VIADD R101, R99.reuse, UR5 ;  /* 0x0000000563657c36 */ /* 0x040fe20008000000 */
[C---:B------:R-:W-:Y:S01]  /*210f0*/  LEA R98, P6, R99.reuse, R3, 0x1 ;  /* 0x0000000363627211 */ /* 0x040fe200078c08ff */
[----:B------:R-:W5:Y:S03]  /*21100*/  LDCU UR4, c[0x0][0x39c] ;  /* 0x00007380ff0477ac */ /* 0x000f660008000800 */
[----:B------:R-:W-:Y:S02]  /*21110*/  LEA.HI.X.SX32 R99, R99, R2, 0x1, P6 ;  /* 0x0000000263637211 */ /* 0x000fe400030f0eff */
[----:B--2---:R-:W-:Y:S02]  /*21120*/  PRMT R100, R124, 0x7610, R100 ;  /* 0x000076107c647816 */ /* 0x004fe40000000064 */
[----:B------:R-:W2:Y:S04]  /*21130*/  LDL.LU.S16 R124, [R1+0xd2] ;  /* 0x0000d200017c7983 */ /* 0x000ea80000300600 */
[----:B------:R0:W-:Y:S04]  /*21140*/  @P4 STG.E.U16 desc[UR20][R96.64], R100 ;  /* 0x0000006460004986 */ /* 0x0001e8000c101514 */
[----:B------:R-:W2:Y:S01]  /*21150*/  LDL.S16 R120, [R1+0xd8] ;  /* 0x0000d80001787983 */ /* 0x000ea20000100600 */
[----:B0-----:R-:W-:-:S05]  /*21160*/  PRMT R97, R121, 0x7610, R97 ;  /* 0x0000761079617816 */ /* 0x001fca0000000061 */
[----:B------:R3:W-:Y:S02]  /*21170*/  @P5 STG.E.U16 desc[UR20][R98.64], R97 ;  /* 0x0000006162005986 */ /* 0x0007e4000c101514 */
[----:B---3--:R-:W-:Y:S02]  /*21180*/  PRMT R99, R125, 0x7610, R99 ;  /* 0x000076107d637816 */ /* 0x008fe40000000063 */
[----:B------:R-:W3:Y:S01]  /*21190*/  LDL.LU.S16 R125, [R1+0xda] ;  /* 0x0000da00017d7983 */ /* 0x000ee20000300600 */
[----:B------:R-:W-:Y:S02]  /*211a0*/  LOP3.LUT R102, R0, 0x75, RZ, 0xfc, !PT ;  /* 0x0000007500667812 */ /* 0x000fe400078efcff */
[CC--:B------:R-:W-:Y:S01]  /*211b0*/  LEA R96, P6, R101.reuse, R3.reuse, 0x1 ;  /* 0x0000000365607211 */ /* 0x0c0fe200078c08ff */
[----:B------:R-:W3:Y:S01]  /*211c0*/  LDL.S16 R121, [R1+0xe0] ;  /* 0x0000e00001797983 */ /* 0x000ee20000100600 */
[----:B-1----:R-:W-:Y:S01]  /*211d0*/  ISETP.LT.AND P4, PT, R102, UR6, !P0 ;  /* 0x0000000666007c0c */ /* 0x002fe2000c781270 */
[C---:B------:R-:W-:Y:S01]  /*211e0*/  VIADD R102, R101.reuse, UR5 ;  /* 0x0000000565667c36 */ /* 0x040fe20008000000 */
[----:B------:R-:W-:Y:S01]  /*211f0*/  LEA.HI.X.SX32 R97, R101, R2, 0x1, P6 ;  /* 0x0000000265617211 */ /* 0x000fe200030f0eff */
[----:B------:R-:W0:Y:S01]  /*21200*/  LDCU UR6, c[0x0][0x39c] ;  /* 0x00007380ff0677ac */ /* 0x000e220008000800 */
[----:B------:R-:W-:Y:S01]  /*21210*/  LOP3.LUT R100, R0, 0x77, RZ, 0xfc, !PT ;  /* 0x0000007700647812 */ /* 0x000fe200078efcff */
[C---:B------:R-:W-:Y:S01]  /*21220*/  VIADD R101, R102.reuse, UR5 ;  /* 0x0000000566657c36 */ /* 0x040fe20008000000 */
[----:B------:R-:W-:Y:S01]  /*21230*/  LEA R98, P6, R102, R3, 0x1 ;  /* 0x0000000366627211 */ /* 0x000fe200078c08ff */
[----:B------:R1:W-:Y:S01]  /*21240*/  @P2 STG.E.U16 desc[UR20][R96.64], R99 ;  /* 0x0000006360002986 */ /* 0x0003e2000c101514 */
[----:B------:R-:W-:-:S02]  /*21250*/  LOP3.LUT R103, R0, 0x76, RZ, 0xfc, !PT ;  /* 0x0000007600677812 */ /* 0x000fc400078efcff */
[----:B------:R-:W-:Y:S01]  /*21260*/  ISETP.LT.AND P2, PT, R100, UR7, !P0 ;  /* 0x0000000764007c0c */ /* 0x000fe2000c741270 */
[----:B------:R-:W-:Y:S01]  /*21270*/  VIADD R100, R101, UR5 ;  /* 0x0000000565647c36 */ /* 0x000fe20008000000 */
[----:B-----5:R-:W-:Y:S01]  /*21280*/  ISETP.LT.AND P5, PT, R103, UR4, !P0 ;  /* 0x0000000467007c0c */ /* 0x020fe2000c7a1270 */
[----:B------:R-:W5:Y:S01]  /*21290*/  LDCU UR4, c[0x0][0x39c] ;  /* 0x00007380ff0477ac */ /* 0x000f620008000800 */
[----:B------:R-:W0:Y:S01]  /*212a0*/  LDCU UR7, c[0x0][0x39c] ;  /* 0x00007380ff0777ac */ /* 0x000e220008000800 */
[----:B-1----:R-:W-:Y:S02]  /*212b0*/  LEA.HI.X.SX32 R99, R102, R2, 0x1, P6 ;  /* 0x0000000266637211 */ /* 0x002fe400030f0eff */
[----:B----4-:R-:W-:Y:S02]  /*212c0*/  PRMT R97, R117, 0x7610, R97 ;  /* 0x0000761075617816 */ /* 0x010fe40000000061 */
[----:B------:R-:W-:-:S03]  /*212d0*/  LEA R96, P6, R101, R3, 0x1 ;  /* 0x0000000365607211 */ /* 0x000fc600078c08ff */
[----:B------:R1:W-:Y:S02]  /*212e0*/  @P3 STG.E.U16 desc[UR20][R98.64], R97 ;  /* 0x0000006162003986 */ /* 0x0003e4000c101514 */
[-C--:B-1----:R-:W-:Y:S02]  /*212f0*/  LEA.HI.X.SX32 R97, R101, R2.reuse, 0x1, P6 ;  /* 0x0000000265617211 */ /* 0x082fe400030f0eff */
[----:B------:R-:W-:Y:S02]  /*21300*/  LEA R98, P6, R100, R3, 0x1 ;  /* 0x0000000364627211 */ /* 0x000fe400078c08ff */
[----:B--2---:R-:W-:Y:S02]  /*21310*/  PRMT R99, R124, 0x7610, R99 ;  /* 0x000076107c637816 */ /* 0x004fe40000000063 */
[----:B------:R-:W2:Y:S04]  /*21320*/  LDL.LU.S16 R124, [R1+0xe2] ;  /* 0x0000e200017c7983 */ /* 0x000ea80000300600 */
[----:B------:R1:W-:Y:S04]  /*21330*/  @P4 STG.E.U16 desc[UR20][R96.64], R99 ;  /* 0x0000006360004986 */ /* 0x0003e8000c101514 */
[----:B------:R-:W4:Y:S01]  /*21340*/  LDL.S16 R117, [R1+0xe8] ;  /* 0x0000e80001757983 */ /* 0x000f220000100600 */
[----:B-1----:R-:W-:-:S02]  /*21350*/  LEA.HI.X.SX32 R99, R100, R2, 0x1, P6 ;  /* 0x0000000264637211 */ /* 0x002fc400030f0eff */
[----:B------:R-:W-:-:S05]  /*21360*/  PRMT R97, R120, 0x7610, R97 ;  /* 0x0000761078617816 */ /* 0x000fca0000000061 */
[----:B------:R3:W-:Y:S02]  /*21370*/  @P5 STG.E.U16 desc[UR20][R98.64], R97 ;  /* 0x0000006162005986 */ /* 0x0007e4000c101514 */
[----:B---3--:R-:W-:Y:S02]  /*21380*/  PRMT R99, R125, 0x7610, R99 ;  /* 0x000076107d637816 */ /* 0x008fe40000000063 */
[----:B------:R-:W3:Y:S01]  /*21390*/  LDL.LU.S16 R125, [R1+0xea] ;  /* 0x0000ea00017d7983 */ /* 0x000ee20000300600 */
[----:B------:R-:W-:Y:S01]  /*213a0*/  LOP3.LUT R102, R0, 0x78, RZ, 0xfc, !PT ;  /* 0x0000007800667812 */ /* 0x000fe200078efcff */
[----:B------:R-:W-:Y:S02]  /*213b0*/  VIADD R101, R100, UR5 ;  /* 0x0000000564657c36 */ /* 0x000fe40008000000 */
[----:B------:R-:W3:Y:S01]  /*213c0*/  LDL.S16 R120, [R1+0xf0] ;  /* 0x0000f00001787983 */ /* 0x000ee20000100600 */
[----:B0-----:R-:W-:Y:S01]  /*213d0*/  ISETP.LT.AND P3, PT, R102, UR6, !P0 ;  /* 0x0000000666007c0c */ /* 0x001fe2000c761270 */
[----:B------:R-:W0:Y:S01]  /*213e0*/  LDCU UR6, c[0x0][0x39c] ;  /* 0x00007380ff0677ac */ /* 0x000e220008000800 */
[C---:B------:R-:W-:Y:S01]  /*213f0*/  LEA R96, P6, R101.reuse, R3, 0x1 ;  /* 0x0000000365607211 */ /* 0x040fe200078c08ff */
[----:B------:R-:W-:Y:S01]  /*21400*/  VIADD R100, R101, UR5 ;  /* 0x0000000565647c36 */ /* 0x000fe20008000000 */
[----:B------:R-:W-:-:S02]  /*21410*/  LOP3.LUT R102, R0, 0x79, RZ, 0xfc, !PT ;  /* 0x0000007900667812 */ /* 0x000fc400078efcff */
[-C--:B------:R-:W-:Y:S01]  /*21420*/  LEA.HI.X.SX32 R97, R101, R2.reuse, 0x1, P6 ;  /* 0x0000000265617211 */ /* 0x080fe200030f0eff */
[C---:B------:R-:W-:Y:S01]  /*21430*/  VIADD R101, R100.reuse, UR5 ;  /* 0x0000000564657c36 */ /* 0x040fe20008000000 */
[----:B------:R-:W-:Y:S02]  /*21440*/  LEA R98, P6, R100, R3, 0x1 ;  /* 0x0000000364627211 */ /* 0x000fe400078c08ff */
[----:B-----5:R-:W-:Y:S01]  /*21450*/  ISETP.LT.AND P4, PT, R102, UR4, !P0 ;  /* 0x0000000466007c0c */ /* 0x020fe2000c781270 */
[----:B------:R1:W-:Y:S01]  /*21460*/  @P2 STG.E.U16 desc[UR20][R96.64], R99 ;  /* 0x0000006360002986 */ /* 0x0003e2000c101514 */
[----:B------:R-:W-:Y:S01]  /*21470*/  LOP3.LUT R102, R0, 0x7a, RZ, 0xfc, !PT ;  /* 0x0000007a00667812 */ /* 0x000fe200078efcff */
[----:B------:R-:W5:Y:S03]  /*21480*/  LDCU UR4, c[0x0][0x39c] ;  /* 0x00007380ff0477ac */ /* 0x000f660008000800 */
[----:B0-----:R-:W-:Y:S01]  /*21490*/  ISETP.LT.AND P5, PT, R102, UR6, !P0 ;  /* 0x0000000666007c0c */ /* 0x001fe2000c7a1270 */
[----:B------:R-:W0:Y:S01]  /*214a0*/  LDCU UR6, c[0x0][0x39c] ;  /* 0x00007380ff0677ac */ /* 0x000e220008000800 */
[----:B-1----:R-:W-:-:S02]  /*214b0*/  LEA.HI.X.SX32 R99, R100, R2, 0x1, P6 ;  /* 0x0000000264637211 */ /* 0x002fc400030f0eff */
[----:B------:R-:W-:Y:S01]  /*214c0*/  PRMT R97, R121, 0x7610, R97 ;  /* 0x0000761079617816 */ /* 0x000fe20000000061 */
[C---:B------:R-:W-:Y:S01]  /*214d0*/  VIADD R100, R101.reuse, UR5 ;  /* 0x0000000565647c36 */ /* 0x040fe20008000000 */
[CC--:B------:R-:W-:Y:S01]  /*214e0*/  LEA R96, P6, R101.reuse, R3.reuse, 0x1 ;  /* 0x0000000365607211 */ /* 0x0c0fe200078c08ff */
[----:B------:R-:W5:Y:S04]  /*214f0*/  LDL.LU.S16 R121, [R1+0xf2] ;  /* 0x0000f20001797983 */ /* 0x000f680000300600 */
[----:B------:R1:W-:Y:S02]  /*21500*/  @P3 STG.E.U16 desc[UR20][R98.64], R97 ;  /* 0x0000006162003986 */ /* 0x0003e4000c101514 */
[----:B-1----:R-:W-:Y:S02]  /*21510*/  LEA.HI.X.SX32 R97, R101, R2, 0x1, P6 ;  /* 0x0000000265617211 */ /* 0x002fe400030f0eff */
[----:B------:R-:W-:-:S02]  /*21520*/  LEA R98, P6, R100, R3, 0x1 ;  /* 0x0000000364627211 */ /* 0x000fc400078c08ff */
[----:B--2---:R-:W-:Y:S02]  /*21530*/  PRMT R99, R124, 0x7610, R99 ;  /* 0x000076107c637816 */ /* 0x004fe40000000063 */
[----:B------:R-:W2:Y:S04]  /*21540*/  LDL.S16 R124, [R1+0xf8] ;  /* 0x0000f800017c7983 */ /* 0x000ea80000100600 */
[----:B------:R1:W-:Y:S02]  /*21550*/  @P4 STG.E.U16 desc[UR20][R96.64], R99 ;  /* 0x0000006360004986 */ /* 0x0003e4000c101514 */
[----:B-1----:R-:W-:Y:S02]  /*21560*/  LEA.HI.X.SX32 R99, R100, R2, 0x1, P6 ;  /* 0x0000000264637211 */ /* 0x002fe400030f0eff */
[----:B----4-:R-:W-:-:S05]  /*21570*/  PRMT R97, R117, 0x7610, R97 ;  /* 0x0000761075617816 */ /* 0x010fca0000000061 */
[----:B------:R3:W-:Y:S02]  /*21580*/  @P5 STG.E.U16 desc[UR20][R98.64], R97 ;  /* 0x0000006162005986 */ /* 0x0007e4000c101514 */
[----:B---3--:R-:W-:Y:S02]  /*21590*/  PRMT R99, R125, 0x7610, R99 ;  /* 0x000076107d637816 */ /* 0x008fe40000000063 */
[----:B------:R-:W3:Y:S01]  /*215a0*/  LDL.LU.S16 R125, [R1+0xfa] ;  /* 0x0000fa00017d7983 */ /* 0x000ee20000300600 */
[----:B------:R-:W-:-:S04]  /*215b0*/  LOP3.LUT R102, R0, 0x7b, RZ, 0xfc, !PT ;  /* 0x0000007b00667812 */ /* 0x000fc800078efcff */
[----:B------:R-:W-:Y:S01]  /*215c0*/  ISETP.LT.AND P2, PT, R102, UR7, !P0 ;  /* 0x0000000766007c0c */ /* 0x000fe2000c741270 */
[----:B------:R-:W1:Y:S01]  /*215d0*/  LDCU UR7, c[0x0][0x39c] ;  /* 0x00007380ff0777ac */ /* 0x000e620008000800 */
[----:B------:R-:W-:-:S04]  /*215e0*/  LOP3.LUT R102, R0, 0x7c, RZ, 0xfc, !PT ;  /* 0x0000007c00667812 */ /* 0x000fc800078efcff */
[----:B-----5:R-:W-:Y:S01]  /*215f0*/  ISETP.LT.AND P3, PT, R102, UR4, !P0 ;  /* 0x0000000466007c0c */ /* 0x020fe2000c761270 */
[----:B------:R-:W4:Y:S01]  /*21600*/  LDCU UR4, c[0x0][0x39c] ;  /* 0x00007380ff0477ac */ /* 0x000f220008000800 */
[----:B------:R-:W-:Y:S01]  /*21610*/  LOP3.LUT R102, R0, 0x7d, RZ, 0xfc, !PT ;  /* 0x0000007d00667812 */ /* 0x000fe200078efcff */
[----:B------:R-:W-:-:S03]  /*21620*/  VIADD R101, R100, UR5 ;  /* 0x0000000564657c36 */ /* 0x000fc60008000000 */
[----:B0-----:R-:W-:Y:S01]  /*21630*/  ISETP.LT.AND P4, PT, R102, UR6, !P0 ;  /* 0x0000000666007c0c */ /* 0x001fe2000c781270 */
[----:B------:R-:W0:Y:S01]  /*21640*/  LDCU UR6, c[0x0][0x39c] ;  /* 0x00007380ff0677ac */ /* 0x000e220008000800 */
[CC--:B------:R-:W-:Y:S01]  /*21650*/  LEA R96, P6, R101.reuse, R3.reuse, 0x1 ;  /* 0x0000000365607211 */ /* 0x0c0fe200078c08ff */
[C---:B------:R-:W-:Y:S01]  /*21660*/  VIADD R100, R101.reuse, UR5 ;  /* 0x0000000565647c36 */ /* 0x040fe20008000000 */
[----:B------:R-:W-:Y:S02]  /*21670*/  LOP3.LUT R102, R0, 0x7e, RZ, 0xfc, !PT ;  /* 0x0000007e00667812 */ /* 0x000fe400078efcff */
[----:B------:R-:W-:Y:S02]  /*21680*/  LEA.HI.X.SX32 R97, R101, R2, 0x1, P6 ;  /* 0x0000000265617211 */ /* 0x000fe400030f0eff */
[----:B------:R-:W-:Y:S02]  /*21690*/  LEA R98, P6, R100, R3, 0x1 ;  /* 0x0000000364627211 */ /* 0x000fe400078c08ff */
[----:B----4-:R-:W-:Y:S01]  /*216a0*/  ISETP.LT.AND P5, PT, R102, UR4, !P0 ;  /* 0x0000000466007c0c */ /* 0x010fe2000c7a1270 */
[----:B------:R-:W4:Y:S01]  /*216b0*/  LDCU UR4, c[0x0][0x39c] ;  /* 0x00007380ff0477ac */ /* 0x000f220008000800 */
[----:B------:R-:W-:Y:S01]  /*216c0*/  LOP3.LUT R102, R0, 0x7f, RZ, 0xfc, !PT ;  /* 0x0000007f00667812 */ /* 0x000fe200078efcff */
[----:B------:R5:W-:Y:S01]  /*216d0*/  @P2 STG.E.U16 desc[UR20][R96.64], R99 ;  /* 0x0000006360002986 */ /* 0x000be2000c101514 */
[----:B------:R-:W-:-:S02]  /*216e0*/  VIADD R101, R100, UR5 ;  /* 0x0000000564657c36 */ /* 0x000fc40008000000 */
[----:B-1----:R-:W-:Y:S01]  /*216f0*/  ISETP.LT.AND P2, PT, R102, UR7, !P0 ;  /* 0x0000000766007c0c */ /* 0x002fe2000c741270 */
[----:B------:R-:W1:Y:S01]  /*21700*/  LDCU UR7, c[0x0][0x39c] ;  /* 0x00007380ff0777ac */ /* 0x000e620008000800 */
[----:B------:R-:W-:Y:S02]  /*21710*/  LOP3.LUT R102, R0, 0x80, RZ, 0xfc, !PT ;  /* 0x0000008000667812 */ /* 0x000fe400078efcff */
[----:B-----5:R-:W-:Y:S02]  /*21720*/  LEA.HI.X.SX32 R99, R100, R2, 0x1, P6 ;  /* 0x0000000264637211 */ /* 0x020fe400030f0eff */
[----:B------:R-:W-:Y:S02]  /*21730*/  PRMT R97, R120, 0x7610, R97 ;  /* 0x0000761078617816 */ /* 0x000fe40000000061 */
[----:B------:R-:W-:-:S03]  /*21740*/  LEA R96, P6, R101, R3, 0x1 ;  /* 0x0000000365607211 */ /* 0x000fc600078c08ff */
[----:B------:R5:W-:Y:S01]  /*21750*/  @P3 STG.E.U16 desc[UR20][R98.64], R97 ;  /* 0x0000006162003986 */ /* 0x000be2000c101514 */
[----:B0-----:R-:W-:Y:S01]  /*21760*/  ISETP.LT.AND P3, PT, R102, UR6, !P0 ;  /* 0x0000000666007c0c */ /* 0x001fe2000c761270 */
[----:B------:R-:W0:Y:S01]  /*21770*/  LDCU UR6, c[0x0][0x39c] ;  /* 0x00007380ff0677ac */ /* 0x000e220008000800 */
[C---:B------:R-:W-:Y:S01]  /*21780*/  VIADD R100, R101.reuse, UR5 ;  /* 0x0000000565647c36 */ /* 0x040fe20008000000 */
[----:B------:R-:W-:Y:S02]  /*21790*/  LOP3.LUT R102, R0, 0x81, RZ, 0xfc, !PT ;  /* 0x0000008100667812 */ /* 0x000fe400078efcff */
[----:B-----5:R-:W-:Y:S02]  /*217a0*/  LEA.HI.X.SX32 R97, R101, R2, 0x1, P6 ;  /* 0x0000000265617211 */ /* 0x020fe400030f0eff */
[----:B------:R-:W-:Y:S01]  /*217b0*/  PRMT R99, R121, 0x7610, R99 ;  /* 0x0000761079637816 */ /* 0x000fe20000000063 */
[C---:B------:R-:W-:Y:S01]  /*217c0*/  VIADD R101, R100.reuse, UR5 ;  /* 0x0000000564657c36 */ /* 0x040fe20008000000 */
[----:B------:R-:W-:-:S03]  /*217d0*/  LEA R98, P6, R100, R3, 0x1 ;  /* 0x0000000364627211 */ /* 0x000fc600078c08ff */
[----:B------:R5:W-:Y:S01]  /*217e0*/  @P4 STG.E.U16 desc[UR20][R96.64], R99 ;  /* 0x0000006360004986 */ /* 0x000be2000c101514 */
[----:B----4-:R-:W-:Y:S01]  /*217f0*/  ISETP.LT.AND P4, PT, R102, UR4, !P0 ;  /* 0x0000000466007c0c */ /* 0x010fe2000c781270 */
[----:B------:R-:W4:Y:S01]  /*21800*/  LDCU UR4, c[0x0][0x39c] ;  /* 0x00007380ff0477ac */ /* 0x000f220008000800 */
[----:B------:R-:W-:Y:S02]  /*21810*/  LOP3.LUT R102, R0, 0x82, RZ, 0xfc, !PT ;  /* 0x0000008200667812 */ /* 0x000fe400078efcff */
[----:B-----5:R-:W-:Y:S01]  /*21820*/  LEA.HI.X.SX32 R99, R100, R2, 0x1, P6 ;  /* 0x0000000264637211 */ /* 0x020fe200030f0eff */
[C---:B------:R-:W-:Y:S01]  /*21830*/  VIADD R100, R101.reuse, UR5 ;  /* 0x0000000565647c36 */ /* 0x040fe20008000000 */
[----:B------:R-:W-:Y:S02]  /*21840*/  LEA R96, P6, R101, R3, 0x1 ;  /* 0x0000000365607211 */ /* 0x000fe400078c08ff */
[----:B--2---:R-:W-:-:S05]  /*21850*/  PRMT R97, R124, 0x7610, R97 ;  /* 0x000076107c617816 */ /* 0x004fca0000000061 */
[----:B------:R2:W-:Y:S01]  /*21860*/  @P5 STG.E.U16 desc[UR20][R98.64], R97 ;  /* 0x0000006162005986 */ /* 0x0005e2000c101514 */
[----:B0-----:R-:W-:Y:S01]  /*21870*/  ISETP.LT.AND P5, PT, R102, UR6, !P0 ;  /* 0x0000000666007c0c */ /* 0x001fe2000c7a1270 */
[----:B------:R-:W0:Y:S01]  /*21880*/  LDCU UR6, c[0x0][0x39c] ;  /* 0x00007380ff0677ac */ /* 0x000e220008000800 */
[----:B------:R-:W-:Y:S02]  /*21890*/  LOP3.LUT R102, R0, 0x83, RZ, 0xfc, !PT ;  /* 0x0000008300667812 */ /* 0x000fe400078efcff */
[----:B--2---:R-:W-:Y:S02]  /*218a0*/  LEA.HI.X.SX32 R97, R101, R2, 0x1, P6 ;  /* 0x0000000265617211 */ /* 0x004fe400030f0eff */
[C---:B------:R-:W-:Y:S01]  /*218b0*/  LEA R98, P6, R100.reuse, R3, 0x1 ;  /* 0x0000000364627211 */ /* 0x040fe200078c08ff */
[----:B------:R-:W-:Y:S01]  /*218c0*/  VIADD R101, R100, UR5 ;  /* 0x0000000564657c36 */ /* 0x000fe20008000000 */
[----:B---3--:R-:W-:-:S05]  /*218d0*/  PRMT R99, R125, 0x7610, R99 ;  /* 0x000076107d637816 */ /* 0x008fca0000000063 */
[----:B------:R2:W-:Y:S01]  /*218e0*/  @P2 STG.E.U16 desc[UR20][R96.64], R99 ;  /* 0x0000006360002986 */ /* 0x0005e2000c101514 */
[----:B-1----:R-:W-:Y:S01]  /*218f0*/  ISETP.LT.AND P2, PT, R102, UR7, !P0 ;  /* 0x0000000766007c0c */ /* 0x002fe2000c741270 */
[----:B------:R-:W1:Y:S01]  /*21900*/  LDCU UR7, c[0x0][0x39c] ;  /* 0x00007380ff0777ac */ /* 0x000e620008000800 */
[----:B------:R-:W-:Y:S02]  /*21910*/  LOP3.LUT R102, R0, 0x84, RZ, 0xfc, !PT ;  /* 0x0000008400667812 */ /* 0x000fe400078efcff */
[----:B--2---:R-:W-:Y:S02]  /*21920*/  LEA.HI.X.SX32 R99, R100, R2, 0x1, P6 ;  /* 0x0000000264637211 */ /* 0x004fe400030f0eff */
[----:B------:R-:W-:-:S03]  /*21930*/  LEA R96, P6, R101, R3, 0x1 ;  /* 0x0000000365607211 */ /* 0x000fc600078c08ff */
[----:B------:R2:W-:Y:S01]  /*21940*/  @P3 STG.E.U16 desc[UR20][R98.64], R123 ;  /* 0x0000007b62003986 */ /* 0x0005e2000c101514 */
[----:B----4-:R-:W-:Y:S01]  /*21950*/  ISETP.LT.AND P3, PT, R102, UR4, !P0 ;  /* 0x0000000466007c0c */ /* 0x010fe2000c761270 */
[----:B------:R-:W3:Y:S01]  /*21960*/  LDCU UR4, c[0x0][0x39c] ;  /* 0x00007380ff0477ac */ /* 0x000ee20008000800 */
[C---:B------:R-:W-:Y:S01]  /*21970*/  VIADD R100, R101.reuse, UR5 ;  /* 0x0000000565647c36 */ /* 0x040fe20008000000 */
[----:B------:R-:W-:Y:S02]  /*21980*/  LEA.HI.X.SX32 R97, R101, R2, 0x1, P6 ;  /* 0x0000000265617211 */ /* 0x000fe400030f0eff */
[----:B------:R-:W-:Y:S01]  /*21990*/  LOP3.LUT R102, R0, 0x85, RZ, 0xfc, !PT ;  /* 0x0000008500667812 */ /* 0x000fe200078efcff */
[C---:B------:R-:W-:Y:S01]  /*219a0*/  VIADD R101, R100.reuse, UR5 ;  /* 0x0000000564657c36 */ /* 0x040fe20008000000 */
[----:B--2---:R-:W-:Y:S02]  /*219b0*/  PRMT R99, R123, 0x7632, R99 ;  /* 0x000076327b637816 */ /* 0x004fe40000000063 */
[----:B------:R-:W-:-:S03]  /*219c0*/  LEA R98, P6, R100, R3, 0x1 ;  /* 0x0000000364627211 */ /* 0x000fc600078c08ff */
[----:B------:R2:W-:Y:S01]  /*219d0*/  @P4 STG.E.U16 desc[UR20][R96.64], R99 ;  /* 0x0000006360004986 */ /* 0x0005e2000c101514 */
[----:B0-----:R-:W-:Y:S01]  /*219e0*/  ISETP.LT.AND P4, PT, R102, UR6, !P0 ;  /* 0x0000000666007c0c */ /* 0x001fe2000c781270 */
[----:B------:R-:W0:Y:S01]  /*219f0*/  LDCU UR6, c[0x0][0x39c] ;  /* 0x00007380ff0677ac */ /* 0x000e220008000800 */
[----:B------:R-:W-:Y:S02]  /*21a00*/  LOP3.LUT R102, R0, 0x86, RZ, 0xfc, !PT ;  /* 0x0000008600667812 */ /* 0x000fe400078efcff */
[----:B--2---:R-:W-:Y:S01]  /*21a10*/  LEA.HI.X.SX32 R99, R100, R2, 0x1, P6 ;  /* 0x0000000264637211 */ /* 0x004fe200030f0eff */
[C---:B------:R-:W-:Y:S01]  /*21a20*/  VIADD R100, R101.reuse, UR5 ;  /* 0x0000000565647c36 */ /* 0x040fe20008000000 */
[----:B------:R-:W-:-:S03]  /*21a30*/  LEA R96, P6, R101, R3, 0x1 ;  /* 0x0000000365607211 */ /* 0x000fc600078c08ff */
[----:B------:R2:W-:Y:S01]  /*21a40*/  @P5 STG.E.U16 desc[UR20][R98.64], R122 ;  /* 0x0000007a62005986 */ /* 0x0005e2000c101514 */
[----:B------:R-:W-:Y:S02]  /*21a50*/  LEA.HI.X.SX32 R97, R101, R2, 0x1, P6 ;  /* 0x0000000265617211 */ /* 0x000fe400030f0eff */
[----:B---3--:R-:W-:Y:S01]  /*21a60*/  ISETP.LT.AND P5, PT, R102, UR4, !P0 ;  /* 0x0000000466007c0c */ /* 0x008fe2000c7a1270 */
[----:B------:R-:W3:Y:S01]  /*21a70*/  LDCU UR4, c[0x0][0x39c] ;  /* 0x00007380ff0477ac */ /* 0x000ee20008000800 */
[----:B------:R-:W-:Y:S02]  /*21a80*/  LOP3.LUT R102, R0, 0x87, RZ, 0xfc, !PT ;  /* 0x0000008700667812 */ /* 0x000fe400078efcff */
[----:B--2---:R-:W-:Y:S02]  /*21a90*/  PRMT R99, R122, 0x7632, R99 ;  /* 0x000076327a637816 */ /* 0x004fe40000000063 */
[C---:B------:R-:W-:Y:S01]  /*21aa0*/  LEA R98, P6, R100.reuse, R3, 0x1 ;  /* 0x0000000364627211 */ /* 0x040fe200078c08ff */
[----:B------:R-:W-:-:S02]  /*21ab0*/  VIADD R101, R100, UR5 ;  /* 0x0000000564657c36 */ /* 0x000fc40008000000 */
[----:B------:R2:W-:Y:S01]  /*21ac0*/  @P2 STG.E.U16 desc[UR20][R96.64], R99 ;  /* 0x0000006360002986 */ /* 0x0005e2000c101514 */
[----:B-1----:R-:W-:Y:S01]  /*21ad0*/  ISETP.LT.AND P2, PT, R102, UR7, !P0 ;  /* 0x0000000766007c0c */ /* 0x002fe2000c741270 */
[----:B------:R-:W1:Y:S01]  /*21ae0*/  LDCU UR7, c[0x0][0x39c] ;  /* 0x00007380ff0777ac */ /* 0x000e620008000800 */
[----:B------:R-:W-:Y:S02]  /*21af0*/  LOP3.LUT R102, R0, 0x88, RZ, 0xfc, !PT ;  /* 0x0000008800667812 */ /* 0x000fe400078efcff */
[----:B--2---:R-:W-:Y:S01]  /*21b00*/  LEA.HI.X.SX32 R99, R100, R2, 0x1, P6 ;  /* 0x0000000264637211 */ /* 0x004fe200030f0eff */
[C---:B------:R-:W-:Y:S01]  /*21b10*/  VIADD R100, R101.reuse, UR5 ;  /* 0x0000000565647c36 */ /* 0x040fe20008000000 */
[----:B------:R-:W-:-:S03]  /*21b20*/  LEA R96, P6, R101, R3, 0x1 ;  /* 0x0000000365607211 */ /* 0x000fc600078c08ff */
[----:B------:R2:W-:Y:S01]  /*21b30*/  @P3 STG.E.U16 desc[UR20][R98.64], R119 ;  /* 0x0000007762003986 */ /* 0x0005e2000c101514 */
[----:B0-----:R-:W-:Y:S01]  /*21b40*/  ISETP.LT.AND P3, PT, R102, UR6, !P0 ;  /* 0x0000000666007c0c */ /* 0x001fe2000c761270 */
[----:B------:R-:W0:Y:S01]  /*21b50*/  LDCU UR6, c[0x0][0x39c] ;  /* 0x00007380ff0677ac */ /* 0x000e220008000800 */
[----:B------:R-:W-:Y:S01]  /*21b60*/  LEA.HI.X.SX32 R97, R101, R2, 0x1, P6 ;  /* 0x0000000265617211 */ /* 0x000fe200030f0eff */
[----:B------:R-:W-:Y:S01]  /*21b70*/  VIADD R101, R100, UR5 ;  /* 0x0000000564657c36 */ /* 0x000fe20008000000 */
[----:B------:R-:W-:Y:S02]  /*21b80*/  LOP3.LUT R102, R0, 0x89, RZ, 0xfc, !PT ;  /* 0x0000008900667812 */ /* 0x000fe400078efcff */
[----:B--2---:R-:W-:Y:S02]  /*21b90*/  PRMT R99, R119, 0x7632, R99 ;  /* 0x0000763277637816 */ /* 0x004fe40000000063 */
[----:B------:R-:W-:-:S03]  /*21ba0*/  LEA R98, P6, R100, R3, 0x1 ;  /* 0x0000000364627211 */ /* 0x000fc600078c08ff */
[----:B------:R2:W-:Y:S01]  /*21bb0*/  @P4 STG.E.U16 desc[UR20][R96.64], R99 ;  /* 0x0000006360004986 */ /* 0x0005e2000c101514 */
[----:B---3--:R-:W-:Y:S01]  /*21bc0*/  ISETP.LT.AND P4, PT, R102, UR4, !P0 ;  /* 0x0000000466007c0c */ /* 0x008fe2000c781270 */
[----:B------:R-:W3:Y:S01]  /*21bd0*/  LDCU UR4, c[0x0][0x39c] ;  /* 0x00007380ff0477ac */ /* 0x000ee20008000800 */
[----:B------:R-:W-:Y:S02]  /*21be0*/  LOP3.LUT R102, R0, 0x8a, RZ, 0xfc, !PT ;  /* 0x0000008a00667812 */ /* 0x000fe400078efcff */
[----:B--2---:R-:W-:Y:S01]  /*21bf0*/  LEA.HI.X.SX32 R99, R100, R2, 0x1, P6 ;  /* 0x0000000264637211 */ /* 0x004fe200030f0eff */
[C---:B------:R-:W-:Y:S01]  /*21c00*/  VIADD R100, R101.reuse, UR5 ;  /* 0x0000000565647c36 */ /* 0x040fe20008000000 */
[----:B------:R-:W-:-:S03]  /*21c10*/  LEA R96, P6, R101, R3, 0x1 ;  /* 0x0000000365607211 */ /* 0x000fc600078c08ff */
[----:B------:R2:W-:Y:S01]  /*21c20*/  @P5 STG.E.U16 desc[UR20][R98.64], R118 ;  /* 0x0000007662005986 */ /* 0x0005e2000c101514 */
[----:B------:R-:W-:Y:S01]  /*21c30*/  LEA.HI.X.SX32 R97, R101, R2, 0x1, P6 ;  /* 0x0000000265617211 */ /* 0x000fe200030f0eff */
[----:B------:R-:W-:Y:S01]  /*21c40*/  VIADD R101, R100, UR5 ;  /* 0x0000000564657c36 */ /* 0x000fe20008000000 */
[----:B0-----:R-:W-:Y:S01]  /*21c50*/  ISETP.LT.AND P5, PT, R102, UR6, !P0 ;  /* 0x0000000666007c0c */ /* 0x001fe2000c7a1270 */
[----:B------:R-:W0:Y:S01]  /*21c60*/  LDCU UR6, c[0x0][0x39c] ;  /* 0x00007380ff0677ac */ /* 0x000e220008000800 */
[----:B------:R-:W-:Y:S02]  /*21c70*/  LOP3.LUT R102, R0, 0x8b, RZ, 0xfc, !PT ;  /* 0x0000008b00667812 */ /* 0x000fe400078efcff */
[----:B--2---:R-:W-:Y:S02]  /*21c80*/  PRMT R99, R118, 0x7632, R99 ;  /* 0x0000763276637816 */ /* 0x004fe40000000063 */
[----:B------:R-:W-:-:S03]  /*21c90*/  LEA R98, P6, R100, R3, 0x1 ;  /* 0x0000000364627211 */ /* 0x000fc600078c08ff */
[----:B------:R2:W-:Y:S01]  /*21ca0*/  @P2 STG.E.U16 desc[UR20][R96.64], R99 ;  /* 0x0000006360002986 */ /* 0x0005e2000c101514 */
[----:B-1----:R-:W-:Y:S01]  /*21cb0*/  ISETP.LT.AND P2, PT, R102, UR7, !P0 ;  /* 0x0000000766007c0c */ /* 0x002fe2000c741270 */
[----:B------:R-:W1:Y:S01]  /*21cc0*/  LDCU UR7, c[0x0][0x39c] ;  /* 0x00007380ff0777ac */ /* 0x000e620008000800 */
[----:B------:R-:W-:Y:S02]  /*21cd0*/  LOP3.LUT R102, R0, 0x8c, RZ, 0xfc, !PT ;  /* 0x0000008c00667812 */ /* 0x000fe400078efcff */
[----:B--2---:R-:W-:Y:S02]  /*21ce0*/  LEA.HI.X.SX32 R99, R100, R2, 0x1, P6 ;  /* 0x0000000264637211 */ /* 0x004fe400030f0eff */
[----:B------:R-:W-:Y:S01]  /*21cf0*/  PRMT R97, R69, 0x7610, R97 ;  /* 0x0000761045617816 */ /* 0x000fe20000000061 */
[C---:B------:R-:W-:Y:S01]  /*21d00*/  VIADD R100, R101.reuse, UR5 ;  /* 0x0000000565647c36 */ /* 0x040fe20008000000 */
[----:B------:R-:W-:-:S03]  /*21d10*/  LEA R96, P6, R101, R3, 0x1 ;  /* 0x0000000365607211 */ /* 0x000fc600078c08ff */
[----:B------:R2:W-:Y:S01]  /*21d20*/  @P3 STG.E.U16 desc[UR20][R98.64], R97 ;  /* 0x0000006162003986 */ /* 0x0005e2000c101514 */
[----:B---3--:R-:W-:Y:S01]  /*21d30*/  ISETP.LT.AND P3, PT, R102, UR4, !P0 ;  /* 0x0000000466007c0c */ /* 0x008fe2000c761270 */
[----:B------:R-:W3:Y:S01]  /*21d40*/  LDCU UR4, c[0x0][0x39c] ;  /* 0x00007380ff0477ac */ /* 0x000ee20008000800 */
[----:B--2---:R-:W-:Y:S02]  /*21d50*/  LEA.HI.X.SX32 R97, R101, R2, 0x1, P6 ;  /* 0x0000000265617211 */ /* 0x004fe400030f0eff */
[----:B------:R-:W-:Y:S01]  /*21d60*/  PRMT R99, R69, 0x7632, R99 ;  /* 0x0000763245637816 */ /* 0x000fe20000000063 */
[C---:B------:R-:W-:Y:S01]  /*21d70*/  VIADD R69, R100.reuse, UR5 ;  /* 0x0000000564457c36 */ /* 0x040fe20008000000 */
[----:B------:R-:W-:-:S03]  /*21d80*/  LEA R98, P6, R100, R3, 0x1 ;  /* 0x0000000364627211 */ /* 0x000fc600078c08ff */
[----:B------:R2:W-:Y:S01]  /*21d90*/  @P4 STG.E.U16 desc[UR20][R96.64], R99 ;  /* 0x0000006360004986 */ /* 0x0005e2000c101514 */
[----:B------:R-:W-:-:S04]  /*21da0*/  LOP3.LUT R101, R0, 0x8d, RZ, 0xfc, !PT ;  /* 0x0000008d00657812 */ /* 0x000fc800078efcff */
[----:B0-----:R-:W-:Y:S01]  /*21db0*/  ISETP.LT.AND P4, PT, R101, UR6, !P0 ;  /* 0x0000000665007c0c */ /* 0x001fe2000c781270 */
[----:B------:R-:W0:Y:S01]  /*21dc0*/  LDCU UR6, c[0x0][0x39c] ;  /* 0x00007380ff0677ac */ /* 0x000e220008000800 */
[----:B--2---:R-:W-:Y:S02]  /*21dd0*/  LEA.HI.X.SX32 R99, R100, R2, 0x1, P6 ;  /* 0x0000000264637211 */ /* 0x004fe400030f0eff */
[----:B------:R-:W-:Y:S02]  /*21de0*/  PRMT R97, R68, 0x7610, R97 ;  /* 0x0000761044617816 */ /* 0x000fe40000000061 */
[C---:B------:R-:W-:Y:S01]  /*21df0*/  LEA R96, P6, R69.reuse, R3, 0x1 ;  /* 0x0000000345607211 */ /* 0x040fe200078c08ff */
[----:B------:R-:W-:Y:S02]  /*21e00*/  VIADD R100, R69, UR5 ;  /* 0x0000000545647c36 */ /* 0x000fe40008000000 */
[----:B------:R2:W-:Y:S01]  /*21e10*/  @P5 STG.E.U16 desc[UR20][R98.64], R97 ;  /* 0x0000006162005986 */ /* 0x0005e2000c101514 */
[----:B------:R-:W-:-:S02]  /*21e20*/  LOP3.LUT R101, R0, 0x8e, RZ, 0xfc, !PT ;  /* 0x0000008e00657812 */ /* 0x000fc400078efcff */
[----:B--2---:R-:W-:Y:S02]  /*21e30*/  LEA.HI.X.SX32 R97, R69, R2, 0x1, P6 ;  /* 0x0000000245617211 */ /* 0x004fe400030f0eff */
[----:B------:R-:W-:Y:S02]  /*21e40*/  PRMT R69, R68, 0x7632, R69 ;  /* 0x0000763244457816 */ /* 0x000fe40000000045 */
[----:B------:R-:W-:-:S03]  /*21e50*/  LEA R68, P6, R100, R3, 0x1 ;  /* 0x0000000364447211 */ /* 0x000fc600078c08ff */
[----:B------:R2:W-:Y:S01]  /*21e60*/  @P2 STG.E.U16 desc[UR20][R96.64], R69 ;  /* 0x0000004560002986 */ /* 0x0005e2000c101514 */
[----:B---3--:R-:W-:Y:S01]  /*21e70*/  ISETP.LT.AND P5, PT, R101, UR4, !P0 ;  /* 0x0000000465007c0c */ /* 0x008fe2000c7a1270 */
[----:B------:R-:W-:Y:S01]  /*21e80*/  VIADD R101, R100, UR5 ;  /* 0x0000000564657c36 */ /* 0x000fe20008000000 */
[----:B------:R-:W-:Y:S01]  /*21e90*/  LOP3.LUT R98, R0, 0x90, RZ, 0xfc, !PT ;  /* 0x0000009000627812 */ /* 0x000fe200078efcff */
[----:B------:R-:W3:Y:S01]  /*21ea0*/  LDCU UR4, c[0x0][0x39c] ;  /* 0x00007380ff0477ac */ /* 0x000ee20008000800 */
[----:B--2---:R-:W-:Y:S02]  /*21eb0*/  LEA.HI.X.SX32 R69, R100, R2, 0x1, P6 ;  /* 0x0000000264457211 */ /* 0x004fe400030f0eff */
[----:B------:R-:W-:Y:S02]  /*21ec0*/  PRMT R97, R70, 0x7610, R97 ;  /* 0x0000761046617816 */ /* 0x000fe40000000061 */
[----:B------:R-:W2:Y:S01]  /*21ed0*/  LDL.LU R70, [R1+0x6ac] ;  /* 0x0006ac0001467983 */ /* 0x000ea20000300800 */
[----:B------:R-:W-:-:S03]  /*21ee0*/  LEA R96, P6, R101, R3, 0x1 ;  /* 0x0000000365607211 */ /* 0x000fc600078c08ff */
[----:B------:R4:W-:Y:S01]  /*21ef0*/  @P3 STG.E.U16 desc[UR20][R68.64], R97 ;  /* 0x0000006144003986 */ /* 0x0009e2000c101514 */
[----:B------:R-:W-:Y:S01]  /*21f00*/  VIADD R99, R101, UR5 ;  /* 0x0000000565637c36 */ /* 0x000fe20008000000 */
[----:B0-----:R-:W-:Y:S01]  /*21f10*/  ISETP.LT.AND P3, PT, R98, UR6, !P0 ;  /* 0x0000000662007c0c */ /* 0x001fe2000c761270 */
[----:B------:R-:W0:Y:S01]  /*21f20*/  LDCU UR6, c[0x0][0x39c] ;  /* 0x00007380ff0677ac */ /* 0x000e220008000800 */
[----:B----4-:R-:W-:Y:S02]  /*21f30*/  PRMT R69, R71, 0x7610, R69 ;  /* 0x0000761047457816 */ /* 0x010fe40000000045 */
[----:B------:R-:W2:Y:S01]  /*21f40*/  LDL.LU R71, [R1+0x6a8] ;  /* 0x0006a80001477983 */ /* 0x000ea20000300800 */
[----:B------:R-:W-:Y:S02]  /*21f50*/  LEA.HI.X.SX32 R97, R101, R2, 0x1, P6 ;  /* 0x0000000265617211 */ /* 0x000fe400030f0eff */
[C---:B------:R-:W-:Y:S01]  /*21f60*/  LEA R98, P6, R99.reuse, R3, 0x1 ;  /* 0x0000000363627211 */ /* 0x040fe200078c08ff */
[----:B------:R-:W-:-:S02]  /*21f70*/  VIADD R100, R99, UR5 ;  /* 0x0000000563647c36 */ /* 0x000fc40008000000 */
[----:B------:R4:W-:Y:S01]  /*21f80*/  @P4 STG.E.U16 desc[UR20][R96.64], R69 ;  /* 0x0000004560004986 */ /* 0x0009e2000c101514 */
[----:B------:R-:W-:Y:S02]  /*21f90*/  LEA.HI.X.SX32 R99, R99, R2, 0x1, P6 ;  /* 0x0000000263637211 */ /* 0x000fe400030f0eff */
[C---:B------:R-:W-:Y:S02]  /*21fa0*/  LOP3.LUT R102, R0.reuse, 0x8f, RZ, 0xfc, !PT ;  /* 0x0000008f00667812 */ /* 0x040fe400078efcff */
[----:B------:R-:W-:Y:S02]  /*21fb0*/  LOP3.LUT R101, R0, 0x91, RZ, 0xfc, !PT ;  /* 0x0000009100657812 */ /* 0x000fe400078efcff */
[----:B----4-:R-:W-:Y:S02]  /*21fc0*/  PRMT R97, R72, 0x7610, R97 ;  /* 0x0000761048617816 */ /* 0x010fe40000000061 */
[----:B-1----:R-:W-:Y:S01]  /*21fd0*/  ISETP.LT.AND P2, PT, R102, UR7, !P0 ;  /* 0x0000000766007c0c */ /* 0x002fe2000c741270 */
[----:B------:R-:W4:Y:S01]  /*21fe0*/  LDL.LU R72, [R1+0x6a4] ;  /* 0x0006a40001487983 */ /* 0x000f220000300800 */
[----:B---3--:R-:W-:-:S03]  /*21ff0*/  ISETP.LT.AND P4, PT, R101, UR4, !P0 ;  /* 0x0000000465007c0c */ /* 0x008fc6000c781270 */
[----:B------:R1:W-:Y:S01]  /*22000*/  @P5 STG.E.U16 desc[UR20][R98.64], R97 ;  /* 0x0000006162005986 */ /* 0x0003e2000c101514 */
[CC--:B------:R-:W-:Y:S01]  /*22010*/  LEA R68, P6, R100.reuse, R3.reuse, 0x1 ;  /* 0x0000000364447211 */ /* 0x0c0fe200078c08ff */
[----:B------:R-:W-:Y:S01]  /*22020*/  VIADD R101, R100, UR5 ;  /* 0x0000000564657c36 */ /* 0x000fe20008000000 */
[----:B------:R-:W3:Y:S01]  /*22030*/  LDCU UR7, c[0x0][0x39c] ;  /* 0x00007380ff0777ac */ /* 0x000ee20008000800 */
[----:B------:R-:W-:Y:S01]  /*22040*/  LOP3.LUT R102, R0, 0x92, RZ, 0xfc, !PT ;  /* 0x0000009200667812 */ /* 0x000fe200078efcff */
[----:B------:R-:W5:Y:S01]  /*22050*/  LDCU UR4, c[0x0][0x39c] ;  /* 0x00007380ff0477ac */ /* 0x000f620008000800 */
[----:B-1----:R-:W-:Y:S02]  /*22060*/  PRMT R99, R73, 0x7610, R99 ;  /* 0x0000761049637816 */ /* 0x002fe40000000063 */
[----:B------:R-:W4:Y:S01]  /*22070*/  LDL.LU R73, [R1+0x6a0] ;  /* 0x0006a00001497983 */ /* 0x000f220000300800 */
[----:B------:R-:W-:Y:S02]  /*22080*/  LEA.HI.X.SX32 R69, R100, R2, 0x1, P6 ;  /* 0x0000000264457211 */ /* 0x000fe400030f0eff */
[C---:B------:R-:W-:Y:S01]  /*22090*/  LEA R96, P6, R101.reuse, R3, 0x1 ;  /* 0x0000000365607211 */ /* 0x040fe200078c08ff */
[----:B------:R-:W-:-:S02]  /*220a0*/  VIADD R100, R101, UR5 ;  /* 0x0000000565647c36 */ /* 0x000fc40008000000 */
[----:B------:R1:W-:Y:S01]  /*220b0*/  @P2 STG.E.U16 desc[UR20][R68.64], R99 ;  /* 0x0000006344002986 */ /* 0x0003e2000c101514 */
[-C--:B------:R-:W-:Y:S01]  /*220c0*/  LEA.HI.X.SX32 R97, R101, R2.reuse, 0x1, P6 ;  /* 0x0000000265617211 */ /* 0x080fe200030f0eff */
[C---:B------:R-:W-:Y:S01]  /*220d0*/  VIADD R101, R100.reuse, UR5 ;  /* 0x0000000564657c36 */ /* 0x040fe20008000000 */
[----:B------:R-:W-:Y:S02]  /*220e0*/  LEA R98, P6, R100, R3, 0x1 ;  /* 0x0000000364627211 */ /* 0x000fe400078c08ff */
[----:B0-----:R-:W-:Y:S01]  /*220f0*/  ISETP.LT.AND P5, PT, R102, UR6, !P0 ;  /* 0x0000000666007c0c */ /* 0x001fe2000c7a1270 */
[----:B------:R-:W0:Y:S01]  /*22100*/  LDCU UR6, c[0x0][0x39c] ;  /* 0x00007380ff0677ac */ /* 0x000e220008000800 */
[----:B-1----:R-:W-:Y:S02]  /*22110*/  PRMT R69, R74, 0x7610, R69 ;  /* 0x000076104a457816 */ /* 0x002fe40000000045 */
[----:B------:R-:W2:Y:S04]  /*22120*/  LDL.LU R74, [R1+0x69c] ;  /* 0x00069c00014a7983 */ /* 0x000ea80000300800 */
[----:B------:R1:W-:Y:S01]  /*22130*/  @P3 STG.E.U16 desc[UR20][R96.64], R69 ;  /* 0x0000004560003986 */ /* 0x0003e2000c101514 */
[----:B------:R-:W-:-:S02]  /*22140*/  LEA.HI.X.SX32 R99, R100, R2, 0x1, P6 ;  /* 0x0000000264637211 */ /* 0x000fc400030f0eff */
[----:B------:R-:W-:Y:S02]  /*22150*/  LEA R68, P6, R101, R3, 0x1 ;  /* 0x0000000365447211 */ /* 0x000fe400078c08ff */
[----:B-1----:R-:W-:Y:S02]  /*22160*/  PRMT R97, R75, 0x7610, R97 ;  /* 0x000076104b617816 */ /* 0x002fe40000000061 */
[----:B------:R-:W2:Y:S01]  /*22170*/  LDL.LU R75, [R1+0x698] ;  /* 0x00069800014b7983 */ /* 0x000ea20000300800 */
[----:B------:R-:W-:Y:S02]  /*22180*/  LOP3.LUT R102, R0, 0x93, RZ, 0xfc, !PT ;  /* 0x0000009300667812 */ /* 0x000fe400078efcff */
[C---:B------:R-:W-:Y:S01]  /*22190*/  LEA.HI.X.SX32 R69, R101.reuse, R2, 0x1, P6 ;  /* 0x0000000265457211 */ /* 0x040fe200030f0eff */
[----:B------:R1:W-:Y:S01]  /*221a0*/  @P4 STG.E.U16 desc[UR20][R98.64], R97 ;  /* 0x0000006162004986 */ /* 0x0003e2000c101514 */
[----:B------:R-:W-:Y:S01]  /*221b0*/  VIADD R100, R101, UR5 ;  /* 0x0000000565647c36 */ /* 0x000fe20008000000 */
[----:B---3--:R-:W-:Y:S01]  /*221c0*/  ISETP.LT.AND P2, PT, R102, UR7, !P0 ;  /* 0x0000000766007c0c */ /* 0x008fe2000c741270 */
[----:B------:R-:W3:Y:S01]  /*221d0*/  LDCU UR7, c[0x0][0x39c] ;  /* 0x00007380ff0777ac */ /* 0x000ee20008000800 */
[----:B------:R-:W-:-:S02]  /*221e0*/  LOP3.LUT R102, R0, 0x94, RZ, 0xfc, !PT ;  /* 0x0000009400667812 */ /* 0x000fc400078efcff */
[----:B-1----:R-:W-:Y:S02]  /*221f0*/  PRMT R99, R76, 0x7610, R99 ;  /* 0x000076104c637816 */ /* 0x002fe40000000063 */
[----:B------:R-:W2:Y:S01]  /*22200*/  LDL.LU R76, [R1+0x694] ;  /* 0x00069400014c7983 */ /* 0x000ea20000300800 */
[----:B------:R-:W-:-:S03]  /*22210*/  LEA R96, P6, R100, R3, 0x1 ;  /* 0x0000000364607211 */ /* 0x000fc600078c08ff */
[----:B------:R1:W-:Y:S01]  /*22220*/  @P5 STG.E.U16 desc[UR20][R68.64], R99 ;  /* 0x0000006344005986 */ /* 0x0003e2000c101514 */
[----:B-----5:R-:W-:Y:S01]  /*22230*/  ISETP.LT.AND P3, PT, R102, UR4, !P0 ;  /* 0x0000000466007c0c */ /* 0x020fe2000c761270 */
[C---:B------:R-:W-:Y:S01]  /*22240*/  VIADD R101, R100.reuse, UR5 ;  /* 0x0000000564657c36 */ /* 0x040fe20008000000 */
[----:B------:R-:W5:Y:S01]  /*22250*/  LDCU UR4, c[0x0][0x39c] ;  /* 0x00007380ff0477ac */ /* 0x000f620008000800 */
[-C--:B------:R-:W-:Y:S02]  /*22260*/  LEA.HI.X.SX32 R97, R100, R2.reuse, 0x1, P6 ;  /* 0x0000000264617211 */ /* 0x080fe400030f0eff */
[----:B-1----:R-:W-:Y:S02]  /*22270*/  PRMT R69, R77, 0x7610, R69 ;  /* 0x000076104d457816 */ /* 0x002fe40000000045 */
[----:B------:R-:W2:Y:S01]  /*22280*/  LDL.LU R77, [R1+0x690] ;  /* 0x00069000014d7983 */ /* 0x000ea20000300800 */
[C---:B------:R-:W-:Y:S02]  /*22290*/  LEA R98, P6, R101.reuse, R3, 0x1 ;  /* 0x0000000365627211 */ /* 0x040fe400078c08ff */
[----:B------:R-:W-:Y:S01]  /*222a0*/  LOP3.LUT R102, R0, 0x95, RZ, 0xfc, !PT ;  /* 0x0000009500667812 */ /* 0x000fe200078efcff */
[----:B------:R1:W-:Y:S01]  /*222b0*/  @P2 STG.E.U16 desc[UR20][R96.64], R69 ;  /* 0x0000004560002986 */ /* 0x0003e2000c101514 */
[C---:B------:R-:W-:Y:S01]  /*222c0*/  LEA.HI.X.SX32 R99, R101.reuse, R2, 0x1, P6 ;  /* 0x0000000265637211 */ /* 0x040fe200030f0eff */
[----:B------:R-:W-:Y:S01]  /*222d0*/  VIADD R100, R101, UR5 ;  /* 0x0000000565647c36 */ /* 0x000fe20008000000 */
[----:B0-----:R-:W-:Y:S01]  /*222e0*/  ISETP.LT.AND P4, PT, R102, UR6, !P0 ;  /* 0x0000000666007c0c */ /* 0x001fe2000c781270 */
[----:B------:R-:W0:Y:S01]  /*222f0*/  LDCU UR6, c[0x0][0x39c] ;  /* 0x00007380ff0677ac */ /* 0x000e220008000800 */
[----:B------:R-:W-:-:S02]  /*22300*/  LOP3.LUT R102, R0, 0x96, RZ, 0xfc, !PT ;  /* 0x0000009600667812 */ /* 0x000fc400078efcff */
[----:B-1----:R-:W-:Y:S02]  /*22310*/  PRMT R97, R78, 0x7610, R97 ;  /* 0x000076104e617816 */ /* 0x002fe40000000061 */
[----:B------:R-:W2:Y:S01]  /*22320*/  LDL.LU R78, [R1+0x68c] ;  /* 0x00068c00014e7983 */ /* 0x000ea20000300800 */
[----:B------:R-:W-:-:S03]  /*22330*/  LEA R68, P6, R100, R3, 0x1 ;  /* 0x0000000364447211 */ /* 0x000fc600078c08ff */
[----:B------:R1:W-:Y:S01]  /*22340*/  @P3 STG.E.U16 desc[UR20][R98.64], R97 ;  /* 0x0000006162003986 */ /* 0x0003e2000c101514 */
[----:B------:R-:W-:Y:S01]  /*22350*/  VIADD R101, R100, UR5 ;  /* 0x0000000564657c36 */ /* 0x000fe20008000000 */
[----:B-----5:R-:W-:Y:S01]  /*22360*/  ISETP.LT.AND P5, PT, R102, UR4, !P0 ;  /* 0x0000000466007c0c */ /* 0x020fe2000c7a1270 */
[----:B------:R-:W5:Y:S01]  /*22370*/  LDCU UR4, c[0x0][0x39c] ;  /* 0x00007380ff0477ac */ /* 0x000f620008000800 */
[-C--:B------:R-:W-:Y:S02]  /*22380*/  LEA.HI.X.SX32 R69, R100, R2.reuse, 0x1, P6 ;  /* 0x0000000264457211 */ /* 0x080fe400030f0eff */
[----:B-1----:R-:W-:Y:S02]  /*22390*/  PRMT R99, R79, 0x7610, R99 ;  /* 0x000076104f637816 */ /* 0x002fe40000000063 */
[----:B------:R-:W4:Y:S01]  /*223a0*/  LDL.LU R79, [R1+0x688] ;  /* 0x00068800014f7983 */ /* 0x000f220000300800 */
[----:B------:R-:W-:Y:S02]  /*223b0*/  LOP3.LUT R102, R0, 0x97, RZ, 0xfc, !PT ;  /* 0x0000009700667812 */ /* 0x000fe400078efcff */
[C---:B------:R-:W-:Y:S01]  /*223c0*/  LEA R96, P6, R101.reuse, R3, 0x1 ;  /* 0x0000000365607211 */ /* 0x040fe200078c08ff */
[----:B------:R1:W-:Y:S01]  /*223d0*/  @P4 STG.E.U16 desc[UR20][R68.64], R99 ;  /* 0x0000006344004986 */ /* 0x0003e2000c101514 */
[----:B---3--:R-:W-:Y:S01]  /*223e0*/  ISETP.LT.AND P2, PT, R102, UR7, !P0 ;  /* 0x0000000766007c0c */ /* 0x008fe2000c741270 */
[C---:B------:R-:W-:Y:S01]  /*223f0*/  VIADD R100, R101.reuse, UR5 ;  /* 0x0000000565647c36 */ /* 0x040fe20008000000 */
[----:B------:R-:W-:Y:S01]  /*22400*/  LOP3.LUT R102, R0, 0x98, RZ, 0xfc, !PT ;  /* 0x0000009800667812 */ /* 0x000fe200078efcff */
[----:B------:R-:W3:Y:S01]  /*22410*/  LDCU UR7, c[0x0][0x39c] ;  /* 0x00007380ff0777ac */ /* 0x000ee20008000800 */
[----:B------:R-:W-:Y:S01]  /*22420*/  LEA.HI.X.SX32 R97, R101, R2, 0x1, P6 ;  /* 0x0000000265617211 */ /* 0x000fe200030f0eff */
[----:B------:R-:W-:Y:S01]  /*22430*/  VIADD R101, R100, UR5 ;  /* 0x0000000564657c36 */ /* 0x000fe20008000000 */
[----:B0-----:R-:W-:Y:S01]  /*22440*/  ISETP.LT.AND P3, PT, R102, UR6, !P0 ;  /* 0x0000000666007c0c */ /* 0x001fe2000c761270 */
[----:B------:R-:W0:Y:S01]  /*22450*/  LDCU UR6, c[0x0][0x39c] ;  /* 0x00007380ff0677ac */ /* 0x000e220008000800 */
[----:B-1----:R-:W-:-:S02]  /*22460*/  PRMT R69, R80, 0x7610, R69 ;  /* 0x0000761050457816 */ /* 0x002fc40000000045 */
[CC--:B------:R-:W-:Y:S01]  /*22470*/  LEA R98, P6, R100.reuse, R3.reuse, 0x1 ;  /* 0x0000000364627211 */ /* 0x0c0fe200078c08ff */
[----:B------:R-:W4:Y:S04]  /*22480*/  LDL.LU R80, [R1+0x684] ;  /* 0x0006840001507983 */ /* 0x000f280000300800 */
[----:B------:R1:W-:Y:S01]  /*22490*/  @P5 STG.E.U16 desc[UR20][R96.64], R69 ;  /* 0x0000004560005986 */ /* 0x0003e2000c101514 */
[----:B------:R-:W-:Y:S02]  /*224a0*/  LEA.HI.X.SX32 R99, R100, R2, 0x1, P6 ;  /* 0x0000000264637211 */ /* 0x000fe400030f0eff */
[----:B------:R-:W-:Y:S02]  /*224b0*/  LOP3.LUT R102, R0, 0x99, RZ, 0xfc, !PT ;  /* 0x0000009900667812 */ /* 0x000fe400078efcff */
[----:B------:R-:W-:-:S02]  /*224c0*/  LEA R68, P6, R101, R3, 0x1 ;  /* 0x0000000365447211 */ /* 0x000fc400078c08ff */
[----:B-1----:R-:W-:Y:S02]  /*224d0*/  PRMT R97, R81, 0x7610, R97 ;  /* 0x0000761051617816 */ /* 0x002fe40000000061 */
[----:B------:R-:W4:Y:S01]  /*224e0*/  LDL.LU R81, [R1+0x680] ;  /* 0x0006800001517983 */ /* 0x000f220000300800 */
[----:B-----5:R-:W-:Y:S01]  /*224f0*/  ISETP.LT.AND P4, PT, R102, UR4, !P0 ;  /* 0x0000000466007c0c */ /* 0x020fe2000c781270 */
[----:B------:R-:W1:Y:S01]  /*22500*/  LDCU UR4, c[0x0][0x39c] ;  /* 0x00007380ff0477ac */ /* 0x000e620008000800 */
[C---:B------:R-:W-:Y:S01]  /*22510*/  LEA.HI.X.SX32 R69, R101.reuse, R2, 0x1, P6 ;  /* 0x0000000265457211 */ /* 0x040fe200030f0eff */
[----:B------:R5:W-:Y:S01]  /*22520*/  @P2 STG.E.U16 desc[UR20][R98.64], R97 ;  /* 0x0000006162002986 */ /* 0x000be2000c101514 */
[----:B------:R-:W-:Y:S01]  /*22530*/  VIADD R100, R101, UR5 ;  /* 0x0000000565647c36 */ /* 0x000fe20008000000 */
[----:B------:R-:W-:Y:S02]  /*22540*/  LOP3.LUT R102, R0, 0x9a, RZ, 0xfc, !PT ;  /* 0x0000009a00667812 */ /* 0x000fe400078efcff */
[----:B-----5:R-:W-:-:S02]  /*22550*/  PRMT R99, R82, 0x7610, R99 ;  /* 0x0000761052637816 */ /* 0x020fc40000000063 */
[----:B------:R-:W5:Y:S01]  /*22560*/  LDL.LU R82, [R1+0x67c] ;  /* 0x00067c0001527983 */ /* 0x000f620000300800 */
[----:B------:R-:W-:-:S03]  /*22570*/  LEA R96, P6, R100, R3, 0x1 ;  /* 0x0000000364607211 */ /* 0x000fc600078c08ff */
[----:B------:R1:W-:Y:S01]  /*22580*/  @P3 STG.E.U16 desc[UR20][R68.64], R99 ;  /* 0x0000006344003986 */ /* 0x0003e2000c101514 */
[----:B0-----:R-:W-:Y:S01]  /*22590*/  ISETP.LT.AND P5, PT, R102, UR6, !P0 ;  /* 0x0000000666007c0c */ /* 0x001fe2000c7a1270 */
[----:B------:R-:W-:Y:S01]  /*225a0*/  VIADD R101, R100, UR5 ;  /* 0x0000000564657c36 */ /* 0x000fe20008000000 */
[----:B------:R-:W-:Y:S01]  /*225b0*/  LOP3.LUT R102, R0, 0x9b, RZ, 0xfc, !PT ;  /* 0x0000009b00667812 */ /* 0x000fe200078efcff */
[----:B------:R-:W0:Y:S01]  /*225c0*/  LDCU UR6, c[0x0][0x39c] ;  /* 0x00007380ff0677ac */ /* 0x000e220008000800 */
[-C--:B------:R-:W-:Y:S02]  /*225d0*/  LEA.HI.X.SX32 R97, R100, R2.reuse, 0x1, P6 ;  /* 0x0000000264617211 */ /* 0x080fe400030f0eff */
[----:B-1----:R-:W-:Y:S02]  /*225e0*/  PRMT R69, R83, 0x7610, R69 ;  /* 0x0000761053457816 */ /* 0x002fe40000000045 */
[----:B------:R-:W5:Y:S01]  /*225f0*/  LDL.LU R83, [R1+0x678] ;  /* 0x0006780001537983 */ /* 0x000f620000300800 */
[----:B---3--:R-:W-:Y:S01]  /*22600*/  ISETP.LT.AND P2, PT, R102, UR7, !P0 ;  /* 0x0000000766007c0c */ /* 0x008fe2000c741270 */
[C---:B------:R-:W-:Y:S01]  /*22610*/  VIADD R100, R101.reuse, UR5 ;  /* 0x0000000565647c36 */ /* 0x040fe20008000000 */
[C---:B------:R-:W-:Y:S01]  /*22620*/  LEA R98, P6, R101.reuse, R3, 0x1 ;  /* 0x0000000365627211 */ /* 0x040fe200078c08ff */
[----:B------:R1:W-:Y:S01]  /*22630*/  @P4 STG.E.U16 desc[UR20][R96.64], R69 ;  /* 0x0000004560004986 */ /* 0x0003e2000c101514 */
[----:B------:R-:W-:Y:S01]  /*22640*/  LOP3.LUT R102, R0, 0x9c, RZ, 0xfc, !PT ;  /* 0x0000009c00667812 */ /* 0x000fe200078efcff */
[----:B------:R-:W3:Y:S01]  /*22650*/  LDCU UR7, c[0x0][0x39c] ;  /* 0x00007380ff0777ac */ /* 0x000ee20008000800 */
[----:B------:R-:W-:-:S02]  /*22660*/  LEA.HI.X.SX32 R99, R101, R2, 0x1, P6 ;  /* 0x0000000265637211 */ /* 0x000fc400030f0eff */
[----:B------:R-:W-:Y:S01]  /*22670*/  ISETP.LT.AND P3, PT, R102, UR4, !P0 ;  /* 0x0000000466007c0c */ /* 0x000fe2000c761270 */
[----:B------:R-:W0:Y:S01]  /*22680*/  LDCU UR4, c[0x0][0x39c] ;  /* 0x00007380ff0477ac */ /* 0x000e220008000800 */
[----:B------:R-:W-:Y:S02]  /*22690*/  LEA R68, P6, R100, R3, 0x1 ;  /* 0x0000000364447211 */ /* 0x000fe400078c08ff */
[----:B-1----:R-:W-:Y:S01]  /*226a0*/  PRMT R97, R84, 0x7610, R97 ;  /* 0x0000761054617816 */ /* 0x002fe20000000061 */
[C---:B------:R-:W-:Y:S01]  /*226b0*/  VIADD R101, R100.reuse, UR5 ;  /* 0x0000000564657c36 */ /* 0x040fe20008000000 */
[----:B------:R-:W5:Y:S01]  /*226c0*/  LDL.LU R84, [R1+0x674] ;  /* 0x0006740001547983 */ /* 0x000f620000300800 */
[----:B------:R-:W-:-:S03]  /*226d0*/  LEA.HI.X.SX32 R69, R100, R2, 0x1, P6 ;  /* 0x0000000264457211 */ /* 0x000fc600030f0eff */
[----:B------:R1:W-:Y:S01]  /*226e0*/  @P5 STG.E.U16 desc[UR20][R98.64], R97 ;  /* 0x0000006162005986 */ /* 0x0003e2000c101514 */
[----:B------:R-:W-:Y:S02]  /*226f0*/  LEA R96, P6, R101, R3, 0x1 ;  /* 0x0000000365607211 */ /* 0x000fe400078c08ff */
[----:B------:R-:W-:Y:S02]  /*22700*/  LOP3.LUT R102, R0, 0x9d, RZ, 0xfc, !PT ;  /* 0x0000009d00667812 */ /* 0x000fe400078efcff */
[----:B-1----:R-:W-:Y:S02]  /*22710*/  PRMT R99, R85, 0x7610, R99 ;  /* 0x0000761055637816 */ /* 0x002fe40000000063 */
[----:B------:R-:W5:Y:S01]  /*22720*/  LDL.LU R85, [R1+0x670] ;  /* 0x0006700001557983 */ /* 0x000f620000300800 */
[----:B------:R-:W-:-:S03]  /*22730*/  LEA.HI.X.SX32 R97, R101, R2, 0x1, P6 ;  /* 0x0000000265617211 */ /* 0x000fc600030f0eff */
[----:B------:R1:W-:Y:S01]  /*22740*/  @P2 STG.E.U16 desc[UR20][R68.64], R99 ;  /* 0x0000006344002986 */ /* 0x0003e2000c101514 */
[----:B0-----:R-:W-:Y:S01]  /*22750*/  ISETP.LT.AND P4, PT, R102, UR6, !P0 ;  /* 0x0000000666007c0c */ /* 0x001fe2000c781270 */
[----:B------:R-:W0:Y:S01]  /*22760*/  LDCU UR6, c[0x0][0x39c] ;  /* 0x00007380ff0677ac */ /* 0x000e220008000800 */
[----:B------:R-:W-:Y:S01]  /*22770*/  LOP3.LUT R102, R0, 0x9e, RZ, 0xfc, !PT ;  /* 0x0000009e00667812 */ /* 0x000fe200078efcff */
[----:B------:R-:W-:Y:S01]  /*22780*/  VIADD R100, R101, UR5 ;  /* 0x0000000565647c36 */ /* 0x000fe20008000000 */
[----:B-1----:R-:W-:Y:S02]  /*22790*/  PRMT R69, R86, 0x7610, R69 ;  /* 0x0000761056457816 */ /* 0x002fe40000000045 */
[----:B------:R-:W-:Y:S01]  /*227a0*/  ISETP.LT.AND P5, PT, R102, UR4, !P0 ;  /* 0x0000000466007c0c */ /* 0x000fe2000c7a1270 */
[----:B------:R-:W5:Y:S01]  /*227b0*/  LDL.LU R86, [R1+0x66c] ;  /* 0x00066c0001567983 */ /* 0x000f620000300800 */
[----:B------:R-:W1:Y:S03]  /*227c0*/  LDCU UR4, c[0x0][0x39c] ;  /* 0x00007380ff0477ac */ /* 0x000e660008000800 */
[----:B------:R0:W-:Y:S01]  /*227d0*/  @P3 STG.E.U16 desc[UR20][R96.64], R69 ;  /* 0x0000004560003986 */ /* 0x0001e2000c101514 */
[C---:B------:R-:W-:Y:S01]  /*227e0*/  LEA R98, P6, R100.reuse, R3, 0x1 ;  /* 0x0000000364627211 */ /* 0x040fe200078c08ff */
[----:B------:R-:W-:Y:S01]  /*227f0*/  VIADD R101, R100, UR5 ;  /* 0x0000000564657c36 */ /* 0x000fe20008000000 */
[----:B------:R-:W-:-:S02]  /*22800*/  LOP3.LUT R102, R0, 0x9f, RZ, 0xfc, !PT ;  /* 0x0000009f00667812 */ /* 0x000fc400078efcff */
[----:B0-----:R-:W-:Y:S02]  /*22810*/  PRMT R97, R87, 0x7610, R97 ;  /* 0x0000761057617816 */ /* 0x001fe40000000061 */
[----:B------:R-:W5:Y:S01]  /*22820*/  LDL.LU R87, [R1+0x668] ;  /* 0x0006680001577983 */ /* 0x000f620000300800 */
[-C--:B------:R-:W-:Y:S02]  /*22830*/  LEA.HI.X.SX32 R99, R100, R2.reuse, 0x1, P6 ;  /* 0x0000000264637211 */ /* 0x080fe400030f0eff */
[----:B---3--:R-:W-:Y:S01]  /*22840*/  ISETP.LT.AND P2, PT, R102, UR7, !P0 ;  /* 0x0000000766007c0c */ /* 0x008fe2000c741270 */
[----:B------:R-:W0:Y:S01]  /*22850*/  LDCU UR7, c[0x0][0x39c] ;  /* 0x00007380ff0777ac */ /* 0x000e220008000800 */
[----:B------:R-:W-:Y:S02]  /*22860*/  LOP3.LUT R102, R0, 0xa0, RZ, 0xfc, !PT ;  /* 0x000000a000667812 */ /* 0x000fe400078efcff */
[C---:B------:R-:W-:Y:S01]  /*22870*/  LEA R68, P6, R101.reuse, R3, 0x1 ;  /* 0x0000000365447211 */ /* 0x040fe200078c08ff */
[----:B------:R3:W-:Y:S01]  /*22880*/  @P4 STG.E.U16 desc[UR20][R98.64], R97 ;  /* 0x0000006162004986 */ /* 0x0007e2000c101514 */
[----:B------:R-:W-:Y:S01]  /*22890*/  ISETP.LT.AND P3, PT, R102, UR6, !P0 ;  /* 0x0000000666007c0c */ /* 0x000fe2000c761270 */
[----:B------:R-:W0:Y:S01]  /*228a0*/  LDCU UR6, c[0x0][0x39c] ;  /* 0x00007380ff0677ac */ /* 0x000e220008000800 */
[C---:B------:R-:W-:Y:S01]  /*228b0*/  LEA.HI.X.SX32 R69, R101.reuse, R2, 0x1, P6 ;  /* 0x0000000265457211 */ /* 0x040fe200030f0eff */
[----:B------:R-:W-:Y:S01]  /*228c0*/  VIADD R101, R101, UR5 ;  /* 0x0000000565657c36 */ /* 0x000fe20008000000 */
[----:B------:R-:W-:-:S02]  /*228d0*/  LOP3.LUT R100, R0, 0xa1, RZ, 0xfc, !PT ;  /* 0x000000a100647812 */ /* 0x000fc400078efcff */
[----:B------:R-:W-:Y:S02]  /*228e0*/  PRMT R103, R89, 0x7610, R103 ;  /* 0x0000761059677816 */ /* 0x000fe40000000067 */
[----:B---3--:R-:W-:Y:S02]  /*228f0*/  PRMT R99, R88, 0x7610, R99 ;  /* 0x0000761058637816 */ /* 0x008fe40000000063 */
[----:B------:R-:W3:Y:S01]  /*22900*/  LDL.LU R88, [R1+0x664] ;  /* 0x0006640001587983 */ /* 0x000ee20000300800 */
[----:B-1----:R-:W-:Y:S01]  /*22910*/  ISETP.LT.AND P4, PT, R100, UR4, !P0 ;  /* 0x0000000464007c0c */ /* 0x002fe2000c781270 */
[----:B------:R-:W1:Y:S01]  /*22920*/  LDCU UR4, c[0x0][0x39c] ;  /* 0x00007380ff0477ac */ /* 0x000e620008000800 */
[C---:B------:R-:W-:Y:S01]  /*22930*/  VIADD R100, R101.reuse, UR5 ;  /* 0x0000000565647c36 */ /* 0x040fe20008000000 */
[----:B------:R0:W-:Y:S01]  /*22940*/  @P5 STG.E.U16 desc[UR20][R68.64], R99 ;  /* 0x0000006344005986 */ /* 0x0001e2000c101514 */
[----:B------:R-:W-:-:S03]  /*22950*/  LEA R96, P5, R101, R3, 0x1 ;  /* 0x0000000365607211 */ /* 0x000fc600078a08ff */
[----:B------:R-:W3:Y:S01]  /*22960*/  LDL.LU R89, [R1+0x660] ;  /* 0x0006600001597983 */ /* 0x000ee20000300800 */
[-C--:B------:R-:W-:Y:S02]  /*22970*/  LEA.HI.X.SX32 R97, R101, R2.reuse, 0x1, P5 ;  /* 0x0000000265617211 */ /* 0x080fe400028f0eff */
[----:B------:R-:W-:Y:S02]  /*22980*/  LEA R98, P6, R100, R3, 0x1 ;  /* 0x0000000364627211 */ /* 0x000fe400078c08ff */
[C---:B------:R-:W-:Y:S01]  /*22990*/  LOP3.LUT R102, R0.reuse, 0xa2, RZ, 0xfc, !PT ;  /* 0x000000a200667812 */ /* 0x040fe200078efcff */
[----:B------:R1:W-:Y:S01]  /*229a0*/  @P2 STG.E.U16 desc[UR20][R96.64], R103 ;  /* 0x0000006760002986 */ /* 0x0003e2000c101514 */
[----:B------:R-:W-:Y:S02]  /*229b0*/  LOP3.LUT R101, R0, 0xa3, RZ, 0xfc, !PT ;  /* 0x000000a300657812 */ /* 0x000fe400078efcff */
[C---:B0-----:R-:W-:Y:S01]  /*229c0*/  LEA.HI.X.SX32 R99, R100.reuse, R2, 0x1, P6 ;  /* 0x0000000264637211 */ /* 0x041fe200030f0eff */
[----:B------:R-:W-:Y:S01]  /*229d0*/  VIADD R100, R100, UR5 ;  /* 0x0000000564647c36 */ /* 0x000fe20008000000 */
[----:B------:R-:W-:Y:S01]  /*229e0*/  ISETP.LT.AND P5, PT, R102, UR6, !P0 ;  /* 0x0000000666007c0c */ /* 0x000fe2000c7a1270 */
[----:B------:R-:W0:Y:S01]  /*229f0*/  LDCU UR6, c[0x0][0x39c] ;  /* 0x00007380ff0677ac */ /* 0x000e220008000800 */
[----:B------:R-:W-:-:S02]  /*22a00*/  ISETP.LT.AND P2, PT, R101, UR7, !P0 ;  /* 0x0000000765007c0c */ /* 0x000fc4000c741270 */
[----:B-1----:R-:W-:Y:S01]  /*22a10*/  PRMT R97, R90, 0x7610, R97 ;  /* 0x000076105a617816 */ /* 0x002fe20000000061 */
[----:B------:R-:W-:Y:S01]  /*22a20*/  VIADD R101, R100, UR5 ;  /* 0x0000000564657c36 */ /* 0x000fe20008000000 */
[----:B------:R-:W-:Y:S01]  /*22a30*/  LOP3.LUT R69, R0, 0xa4, RZ, 0xfc, !PT ;  /* 0x000000a400457812 */ /* 0x000fe200078efcff */
[----:B------:R-:W3:Y:S01]  /*22a40*/  LDL.LU R90, [R1+0x65c] ;  /* 0x00065c00015a7983 */ /* 0x000ee20000300800 */
[C---:B------:R-:W-:Y:S01]  /*22a50*/  LEA R68, P6, R100.reuse, R3, 0x1 ;  /* 0x0000000364447211 */ /* 0x040fe200078c08ff */
[----:B------:R-:W1:Y:S02]  /*22a60*/  LDCU UR7, c[0x0][0x39c] ;  /* 0x00007380ff0777ac */ /* 0x000e640008000800 */
[----:B------:R0:W-:Y:S01]  /*22a70*/  @P3 STG.E.U16 desc[UR20][R98.64], R97 ;  /* 0x0000006162003986 */ /* 0x0001e2000c101514 */
[----:B------:R-:W-:Y:S01]  /*22a80*/  ISETP.LT.AND P3, PT, R69, UR4, !P0 ;  /* 0x0000000445007c0c */ /* 0x000fe2000c761270 */
[----:B------:R-:W1:Y:S01]  /*22a90*/  LDCU UR4, c[0x0][0x39c] ;  /* 0x00007380ff0477ac */ /* 0x000e620008000800 */
[----:B------:R-:W-:-:S02]  /*22aa0*/  LEA.HI.X.SX32 R69, R100, R2, 0x1, P6 ;  /* 0x0000000264457211 */ /* 0x000fc400030f0eff */
[-C--:B------:R-:W-:Y:S02]  /*22ab0*/  LEA R96, P6, R101, R3.reuse, 0x1 ;  /* 0x0000000365607211 */ /* 0x080fe400078c08ff */
[----:B0-----:R-:W-:Y:S02]  /*22ac0*/  PRMT R99, R91, 0x7610, R99 ;  /* 0x000076105b637816 */ /* 0x001fe40000000063 */
[----:B------:R-:W3:Y:S01]  /*22ad0*/  LDL.LU R91, [R1+0x658] ;  /* 0x00065800015b7983 */ /* 0x000ee20000300800 */
[----:B------:R-:W-:Y:S02]  /*22ae0*/  PRMT R103, R92, 0x7610, R103 ;  /* 0x000076105c677816 */ /* 0x000fe40000000067 */
[C---:B------:R-:W-:Y:S01]  /*22af0*/  LEA.HI.X.SX32 R97, R101.reuse, R2, 0x1, P6 ;  /* 0x0000000265617211 */ /* 0x040fe200030f0eff */
[----:B------:R-:W-:Y:S01]  /*22b00*/  VIADD R101, R101, UR5 ;  /* 0x0000000565657c36 */ /* 0x000fe20008000000 */
[----:B------:R-:W-:Y:S01]  /*22b10*/  LOP3.LUT R100, R0, 0xa5, RZ, 0xfc, !PT ;  /* 0x000000a500647812 */ /* 0x000fe200078efcff */
[----:B------:R-:W-:Y:S04]  /*22b20*/  @P4 STG.E.U16 desc[UR20][R68.64], R99 ;  /* 0x0000006344004986 */ /* 0x000fe8000c101514 */
[----:B------:R0:W-:Y:S01]  /*22b30*/  @P5 STG.E.U16 desc[UR20][R96.64], R103 ;  /* 0x0000006760005986 */ /* 0x0001e2000c101514 */
[----:B------:R-:W-:-:S03]  /*22b40*/  LEA R98, P5, R101, R3, 0x1 ;  /* 0x0000000365627211 */ /* 0x000fc600078a08ff */
[----:B------:R-:W3:Y:S01]  /*22b50*/  LDL.LU R92, [R1+0x654] ;  /* 0x00065400015c7983 */ /* 0x000ee20000300800 */
[----:B------:R-:W-:Y:S01]  /*22b60*/  ISETP.LT.AND P4, PT, R100, UR6, !P0 ;  /* 0x0000000664007c0c */ /* 0x000fe2000c781270 */
[----:B------:R-:W-:Y:S01]  /*22b70*/  VIADD R100, R101, UR5 ;  /* 0x0000000565647c36 */ /* 0x000fe20008000000 */
[----:B------:R-:W2:Y:S01]  /*22b80*/  LDCU UR6, c[0x0][0x39c] ;  /* 0x00007380ff0677ac */ /* 0x000ea20008000800 */
[----:B0-----:R-:W-:Y:S02]  /*22b90*/  PRMT R97, R93, 0x7610, R97 ;  /* 0x000076105d617816 */ /* 0x001fe40000000061 */
[----:B------:R-:W3:Y:S01]  /*22ba0*/  LDL.LU R93, [R1+0x650] ;  /* 0x00065000015d7983 */ /* 0x000ee20000300800 */
[-C--:B------:R-:W-:Y:S02]  /*22bb0*/  LEA.HI.X.SX32 R99, R101, R2.reuse, 0x1, P5 ;  /* 0x0000000265637211 */ /* 0x080fe400028f0eff */
[----:B------:R-:W-:Y:S02]  /*22bc0*/  LOP3.LUT R69, R0, 0xa7, RZ, 0xfc, !PT ;  /* 0x000000a700457812 */ /* 0x000fe400078efcff */
[C---:B------:R-:W-:Y:S01]  /*22bd0*/  LEA R68, P6, R100.reuse, R3, 0x1 ;  /* 0x0000000364447211 */ /* 0x040fe200078c08ff */
[----:B------:R0:W-:Y:S01]  /*22be0*/  @P2 STG.E.U16 desc[UR20][R98.64], R97 ;  /* 0x0000006162002986 */ /* 0x0001e2000c101514 */
[----:B-1----:R-:W-:Y:S01]  /*22bf0*/  ISETP.LT.AND P2, PT, R69, UR4, !P0 ;  /* 0x0000000445007c0c */ /* 0x002fe2000c741270 */
[C---:B------:R-:W-:Y:S01]  /*22c00*/  VIADD R101, R100.reuse, UR5 ;  /* 0x0000000564657c36 */ /* 0x040fe20008000000 */
[----:B------:R-:W-:Y:S01]  /*22c10*/  LEA.HI.X.SX32 R69, R100, R2, 0x1, P6 ;  /* 0x0000000264457211 */ /* 0x000fe200030f0eff */
[----:B------:R-:W1:Y:S01]  /*22c20*/  LDCU UR4, c[0x0][0x39c] ;  /* 0x00007380ff0477ac */ /* 0x000e620008000800 */
[----:B0-----:R-:W-:-:S02]  /*22c30*/  PRMT R99, R94, 0x7610, R99 ;  /* 0x000076105e637816 */ /* 0x001fc40000000063 */
[----:B------:R-:W3:Y:S04]  /*22c40*/  LDL.LU R94, [R1+0x64c] ;  /* 0x00064c00015e7983 */ /* 0x000ee80000300800 */
[----:B------:R0:W-:Y:S02]  /*22c50*/  @P3 STG.E.U16 desc[UR20][R68.64], R99 ;  /* 0x0000006344003986 */ /* 0x0001e4000c101514 */
[----:B0-----:R-:W-:Y:S02]  /*22c60*/  PRMT R69, R95, 0x7610, R69 ;  /* 0x000076105f457816 */ /* 0x001fe40000000045 */
[----:B------:R-:W3:Y:S01]  /*22c70*/  LDL.LU R95, [R1+0x648] ;  /* 0x00064800015f7983 */ /* 0x000ee20000300800 */
[----:B------:R-:W-:Y:S02]  /*22c80*/  LEA R96, P6, R101, R3, 0x1 ;  /* 0x0000000365607211 */ /* 0x000fe400078c08ff */
[----:B------:R-:W-:-:S02]  /*22c90*/  LOP3.LUT R100, R0, 0xa8, RZ, 0xfc, !PT ;  /* 0x000000a800647812 */ /* 0x000fc400078efcff */
[----:B------:R-:W-:Y:S02]  /*22ca0*/  LOP3.LUT R102, R0, 0xa6, RZ, 0xfc, !PT ;  /* 0x000000a600667812 */ /* 0x000fe400078efcff */
[C---:B------:R-:W-:Y:S01]  /*22cb0*/  LEA.HI.X.SX32 R97, R101.reuse, R2, 0x1, P6 ;  /* 0x0000000265617211 */ /* 0x040fe200030f0eff */
[----:B------:R-:W-:Y:S01]  /*22cc0*/  VIADD R101, R101, UR5 ;  /* 0x0000000565657c36 */ /* 0x000fe20008000000 */
[----:B--2---:R-:W-:Y:S01]  /*22cd0*/  ISETP.LT.AND P3, PT, R100, UR6, !P0 ;  /* 0x0000000664007c0c */ /* 0x004fe2000c761270 */
[----:B------:R-:W0:Y:S01]  /*22ce0*/  LDCU UR6, c[0x0][0x39c] ;  /* 0x00007380ff0677ac */ /* 0x000e220008000800 */
[----:B------:R-:W-:Y:S01]  /*22cf0*/  ISETP.LT.AND P5, PT, R102, UR7, !P0 ;  /* 0x0000000766007c0c */ /* 0x000fe2000c7a1270 */
[----:B------:R2:W-:Y:S01]  /*22d00*/  @P4 STG.E.U16 desc[UR20][R96.64], R69 ;  /* 0x0000004560004986 */ /* 0x0005e2000c101514 */
[----:B------:R-:W-:Y:S01]  /*22d10*/  LEA R98, P4, R101, R3, 0x1 ;  /* 0x0000000365627211 */ /* 0x000fe200078808ff */
[----:B------:R-:W0:Y:S01]  /*22d20*/  LDCU UR7, c[0x0][0x39c] ;  /* 0x00007380ff0777ac */ /* 0x000e220008000800 */
[----:B------:R-:W-:-:S02]  /*22d30*/  LOP3.LUT R100, R0, 0xa9, RZ, 0xfc, !PT ;  /* 0x000000a900647812 */ /* 0x000fc400078efcff */
[----:B------:R-:W-:Y:S01]  /*22d40*/  F2FP.F16.F32.PACK_AB R71, R71, R70 ;  /* 0x000000464747723e */ /* 0x000fe200000000ff */
[C---:B------:R-:W-:Y:S01]  /*22d50*/  VIADD R70, R101.reuse, UR5 ;  /* 0x0000000565467c36 */ /* 0x040fe20008000000 */
[-C--:B------:R-:W-:Y:S02]  /*22d60*/  LEA.HI.X.SX32 R99, R101, R2.reuse, 0x1, P4 ;  /* 0x0000000265637211 */ /* 0x080fe400020f0eff */
[----:B-1----:R-:W-:Y:S01]  /*22d70*/  ISETP.LT.AND P4, PT, R100, UR4, !P0 ;  /* 0x0000000464007c0c */ /* 0x002fe2000c781270 */
[----:B------:R-:W1:Y:S01]  /*22d80*/  LDCU UR4, c[0x0][0x39c] ;  /* 0x00007380ff0477ac */ /* 0x000e620008000800 */
[----:B--2---:R-:W-:Y:S02]  /*22d90*/  PRMT R97, R71, 0x7610, R97 ;  /* 0x0000761047617816 */ /* 0x004fe40000000061 */
[----:B------:R-:W-:Y:S02]  /*22da0*/  LEA R68, P6, R70, R3, 0x1 ;  /* 0x0000000346447211 */ /* 0x000fe400078c08ff */
[----:B------:R-:W-:Y:S01]  /*22db0*/  LOP3.LUT R96, R0, 0xaa, RZ, 0xfc, !PT ;  /* 0x000000aa00607812 */ /* 0x000fe200078efcff */
[----:B------:R2:W-:Y:S01]  /*22dc0*/  @P5 STG.E.U16 desc[UR20][R98.64], R97 ;  /* 0x0000006162005986 */ /* 0x0005e2000c101514 */
[----:B------:R-:W-:-:S02]  /*22dd0*/  LEA.HI.X.SX32 R69, R70, R2, 0x1, P6 ;  /* 0x0000000246457211 */ /* 0x000fc400030f0eff */
[----:B0-----:R-:W-:Y:S01]  /*22de0*/  ISETP.LT.AND P6, PT, R96, UR6, !P0 ;  /* 0x0000000660007c0c */ /* 0x001fe2000c7c1270 */
[----:B------:R-:W0:Y:S01]  /*22df0*/  LDCU UR6, c[0x0][0x39c] ;  /* 0x00007380ff0677ac */ /* 0x000e220008000800 */
[----:B--2---:R-:W-:Y:S01]  /*22e00*/  PRMT R99, R71, 0x7632, R99 ;  /* 0x0000763247637816 */ /* 0x004fe20000000063 */
[----:B------:R-:W-:-:S04]  /*22e10*/  VIADD R71, R70, UR5 ;  /* 0x0000000546477c36 */ /* 0x000fc80008000000 */
[----:B------:R4:W-:Y:S01]  /*22e20*/  @P2 STG.E.U16 desc[UR20][R68.64], R99 ;  /* 0x0000006344002986 */ /* 0x0009e2000c101514 */
[C---:B------:R-:W-:Y:S01]  /*22e30*/  LEA R70, P2, R71.reuse, R3, 0x1 ;  /* 0x0000000347467211 */ /* 0x040fe200078408ff */
[----:B------:R-:W-:-:S03]  /*22e40*/  VIADD R96, R71, UR5 ;  /* 0x0000000547607c36 */ /* 0x000fc60008000000 */
[----:B------:R-:W-:Y:S02]  /*22e50*/  LEA.HI.X.SX32 R71, R71, R2, 0x1, P2 ;  /* 0x0000000247477211 */ /* 0x000fe400010f0eff */
[----:B----4-:R-:W-:Y:S02]  /*22e60*/  F2FP.F16.F32.PACK_AB R69, R73, R72 ;  /* 0x000000484945723e */ /* 0x010fe400000000ff */
[C---:B------:R-:W-:Y:S02]  /*22e70*/  LOP3.LUT R72, R0.reuse, 0xab, RZ, 0xfc, !PT ;  /* 0x000000ab00487812 */ /* 0x040fe400078efcff */
[----:B------:R-:W-:Y:S02]  /*22e80*/  LOP3.LUT R73, R0, 0xac, RZ, 0xfc, !PT ;  /* 0x000000ac00497812 */ /* 0x000fe400078efcff */
[----:B-1----:R-:W-:Y:S01]  /*22e90*/  ISETP.LT.AND P5, PT, R72, UR4, !P0 ;  /* 0x0000000448007c0c */ /* 0x002fe2000c7a1270 */
[----:B------:R1:W-:Y:S01]  /*22ea0*/  @P3 STG.E.U16 desc[UR20][R70.64], R69 ;  /* 0x0000004546003986 */ /* 0x0003e2000c101514 */
[----:B------:R-:W-:Y:S01]  /*22eb0*/  LEA R72, P2, R96, R3, 0x1 ;  /* 0x0000000360487211 */ /* 0x000fe200078408ff */
[----:B------:R-:W2:Y:S01]  /*22ec0*/  LDCU UR4, c[0x0][0x39c] ;  /* 0x00007380ff0477ac */ /* 0x000ea20008000800 */
[----:B------:R-:W-:-:S02]  /*22ed0*/  ISETP.LT.AND P3, PT, R73, UR7, !P0 ;  /* 0x0000000749007c0c */ /* 0x000fc4000c761270 */
[C---:B------:R-:W-:Y:S01]  /*22ee0*/  LEA.HI.X.SX32 R73, R96.reuse, R2, 0x1, P2 ;  /* 0x0000000260497211 */ /* 0x040fe200010f0eff */
[----:B------:R-:W-:Y:S01]  /*22ef0*/  VIADD R96, R96, UR5 ;  /* 0x0000000560607c36 */ /* 0x000fe20008000000 */
[----:B------:R-:W-:Y:S01]  /*22f00*/  LOP3.LUT R68, R0, 0xad, RZ, 0xfc, !PT ;  /* 0x000000ad00447812 */ /* 0x000fe200078efcff */
[----:B------:R-:W4:Y:S01]  /*22f10*/  LDCU UR7, c[0x0][0x39c] ;  /* 0x00007380ff0777ac */ /* 0x000f220008000800 */
[----:B-1----:R-:W-:Y:S01]  /*22f20*/  PRMT R71, R69, 0x7632, R71 ;  /* 0x0000763245477816 */ /* 0x002fe20000000047 */
[----:B------:R-:W-:Y:S01]  /*22f30*/  VIADD R97, R96, UR5 ;  /* 0x0000000560617c36 */ /* 0x000fe20008000000 */
[----:B0-----:R-:W-:Y:S01]  /*22f40*/  ISETP.LT.AND P2, PT, R68, UR6, !P0 ;  /* 0x0000000644007c0c */ /* 0x001fe2000c741270 */
[----:B------:R-:W0:Y:S02]  /*22f50*/  LDCU UR6, c[0x0][0x39c] ;  /* 0x00007380ff0677ac */ /* 0x000e240008000800 */
[----:B------:R1:W-:Y:S01]  /*22f60*/  @P4 STG.E.U16 desc[UR20][R72.64], R71 ;  /* 0x0000004748004986 */ /* 0x0003e2000c101514 */
[----:B------:R-:W-:-:S02]  /*22f70*/  LEA R68, P4, R96, R3, 0x1 ;  /* 0x0000000360447211 */ /* 0x000fc400078808ff */
[----:B------:R-:W-:Y:S02]  /*22f80*/  F2FP.F16.F32.PACK_AB R74, R75, R74 ;  /* 0x0000004a4b4a723e */ /* 0x000fe400000000ff */
[-C--:B------:R-:W-:Y:S02]  /*22f90*/  LEA.HI.X.SX32 R69, R96, R2.reuse, 0x1, P4 ;  /* 0x0000000260457211 */ /* 0x080fe400020f0eff */
[CC--:B------:R-:W-:Y:S02]  /*22fa0*/  LEA R70, P4, R97.reuse, R3.reuse, 0x1 ;  /* 0x0000000361467211 */ /* 0x0c0fe400078808ff */
[C---:B------:R-:W-:Y:S02]  /*22fb0*/  PRMT R96, R74.reuse, 0x7632, R96 ;  /* 0x000076324a607816 */ /* 0x040fe40000000060 */
[----:B-1----:R-:W-:Y:S02]  /*22fc0*/  PRMT R73, R74, 0x7610, R73 ;  /* 0x000076104a497816 */ /* 0x002fe40000000049 */
[C---:B------:R-:W-:Y:S01]  /*22fd0*/  LEA.HI.X.SX32 R71, R97.reuse, R2, 0x1, P4 ;  /* 0x0000000261477211 */ /* 0x040fe200020f0eff */
[----:B------:R-:W-:Y:S01]  /*22fe0*/  VIADD R97, R97, UR5 ;  /* 0x0000000561617c36 */ /* 0x000fe20008000000 */
[----:B------:R-:W-:Y:S01]  /*22ff0*/  LOP3.LUT R75, R0, 0xae, RZ, 0xfc, !PT ;  /* 0x000000ae004b7812 */ /* 0x000fe200078efcff */
[----:B------:R1:W-:Y:S03]  /*23000*/  @P6 STG.E.U16 desc[UR20][R68.64], R73 ;  /* 0x0000004944006986 */ /* 0x0003e6000c101514 */
[----:B--2---:R-:W-:Y:S01]  /*23010*/  ISETP.LT.AND P4, PT, R75, UR4, !P0 ;  /* 0x000000044b007c0c */ /* 0x004fe2000c781270 */
[----:B------:R2:W-:Y:S01]  /*23020*/  @P5 STG.E.U16 desc[UR20][R70.64], R96 ;  /* 0x0000006046005986 */ /* 0x0005e2000c101514 */
[C---:B------:R-:W-:Y:S01]  /*23030*/  LEA R72, P5, R97.reuse, R3, 0x1 ;  /* 0x0000000361487211 */ /* 0x040fe200078a08ff */
[----:B------:R-:W2:Y:S01]  /*23040*/  LDCU UR4, c[0x0][0x39c] ;  /* 0x00007380ff0477ac */ /* 0x000ea20008000800 */
[----:B------:R-:W-:Y:S01]  /*23050*/  VIADD R74, R97, UR5 ;  /* 0x00000005614a7c36 */ /* 0x000fe20008000000 */
[----:B------:R-:W-:-:S02]  /*23060*/  F2FP.F16.F32.PACK_AB R76, R77, R76 ;  /* 0x0000004c4d4c723e */ /* 0x000fc400000000ff */
[C---:B------:R-:W-:Y:S02]  /*23070*/  LOP3.LUT R75, R0.reuse, 0xaf, RZ, 0xfc, !PT ;  /* 0x000000af004b7812 */ /* 0x040fe400078efcff */
[----:B-1----:R-:W-:Y:S02]  /*23080*/  LEA.HI.X.SX32 R73, R97, R2, 0x1, P5 ;  /* 0x0000000261497211 */ /* 0x002fe400028f0eff */
[----:B------:R-:W-:Y:S02]  /*23090*/  LOP3.LUT R69, R0, 0xb0, RZ, 0xfc, !PT ;  /* 0x000000b000457812 */ /* 0x000fe400078efcff */
[----:B------:R-:W-:Y:S01]  /*230a0*/  LEA R68, P6, R74, R3, 0x1 ;  /* 0x000000034a447211 */ /* 0x000fe200078c08ff */
[----:B------:R1:W-:Y:S01]  /*230b0*/  @P3 STG.E.U16 desc[UR20][R72.64], R76 ;  /* 0x0000004c48003986 */ /* 0x0003e2000c101514 */
[----:B0-----:R-:W-:Y:S01]  /*230c0*/  ISETP.LT.AND P5, PT, R75, UR6, !P0 ;  /* 0x000000064b007c0c */ /* 0x001fe2000c7a1270 */
[----:B------:R-:W0:Y:S01]  /*230d0*/  LDCU UR6, c[0x0][0x39c] ;  /* 0x00007380ff0677ac */ /* 0x000e220008000800 */
[----:B----4-:R-:W-:-:S02]  /*230e0*/  ISETP.LT.AND P3, PT, R69, UR7, !P0 ;  /* 0x0000000745007c0c */ /* 0x010fc4000c761270 */
[C---:B------:R-:W-:Y:S01]  /*230f0*/  LEA.HI.X.SX32 R69, R74.reuse, R2, 0x1, P6 ;  /* 0x000000024a457211 */ /* 0x040fe200030f0eff */
[----:B------:R-:W-:Y:S01]  /*23100*/  VIADD R74, R74, UR5 ;  /* 0x000000054a4a7c36 */ /* 0x000fe20008000000 */
[----:B--2---:R-:W-:Y:S01]  /*23110*/  LOP3.LUT R71, R0, 0xb1, RZ, 0xfc, !PT ;  /* 0x000000b100477812 */ /* 0x004fe200078efcff */
[----:B------:R-:W2:Y:S01]  /*23120*/  LDCU UR7, c[0x0][0x39c] ;  /* 0x00007380ff0777ac */ /* 0x000ea20008000800 */
[----:B-1----:R-:W-:Y:S01]  /*23130*/  PRMT R73, R76, 0x7632, R73 ;  /* 0x000076324c497816 */ /* 0x002fe20000000049 */
[C---:B------:R-:W-:Y:S01]  /*23140*/  VIADD R75, R74.reuse, UR5 ;  /* 0x000000054a4b7c36 */ /* 0x040fe20008000000 */
[----:B------:R-:W-:-:S03]  /*23150*/  LEA R70, P6, R74, R3, 0x1 ;  /* 0x000000034a467211 */ /* 0x000fc600078c08ff */
[----:B------:R1:W-:Y:S01]  /*23160*/  @P2 STG.E.U16 desc[UR20][R68.64], R73 ;  /* 0x0000004944002986 */ /* 0x0003e2000c101514 */
[----:B------:R-:W-:Y:S01]  /*23170*/  ISETP.LT.AND P2, PT, R71, UR4, !P0 ;  /* 0x0000000447007c0c */ /* 0x000fe2000c741270 */
[----:B------:R-:W4:Y:S01]  /*23180*/  LDCU UR4, c[0x0][0x39c] ;  /* 0x00007380ff0477ac */ /* 0x000f220008000800 */
[----:B------:R-:W-:Y:S02]  /*23190*/  LEA.HI.X.SX32 R71, R74, R2, 0x1, P6 ;  /* 0x000000024a477211 */ /* 0x000fe400030f0eff */
[----:B------:R-:W-:Y:S02]  /*231a0*/  F2FP.F16.F32.PACK_AB R78, R79, R78 ;  /* 0x0000004e4f4e723e */ /* 0x000fe400000000ff */
[C---:B------:R-:W-:Y:S02]  /*231b0*/  LEA R72, P6, R75.reuse, R3, 0x1 ;  /* 0x000000034b487211 */ /* 0x040fe400078c08ff */
[----:B------:R-:W-:Y:S01]  /*231c0*/  LOP3.LUT R74, R0, 0xb2, RZ, 0xfc, !PT ;  /* 0x000000b2004a7812 */ /* 0x000fe200078efcff */
[----:B------:R-:W-:Y:S01]  /*231d0*/  @P4 STG.E.U16 desc[UR20][R70.64], R78 ;  /* 0x0000004e46004986 */ /* 0x000fe2000c101514 */
[C---:B-1----:R-:W-:Y:S01]  /*231e0*/  LEA.HI.X.SX32 R73, R75.reuse, R2, 0x1, P6 ;  /* 0x000000024b497211 */ /* 0x042fe200030f0eff */
[----:B------:R-:W-:Y:S01]  /*231f0*/  VIADD R75, R75, UR5 ;  /* 0x000000054b4b7c36 */ /* 0x000fe20008000000 */
[----:B------:R-:W-:-:S02]  /*23200*/  PRMT R69, R78, 0x7632, R69 ;  /* 0x000076324e457816 */ /* 0x000fc40000000045 */
[----:B0-----:R-:W-:Y:S01]  /*23210*/  ISETP.LT.AND P4, PT, R74, UR6, !P0 ;  /* 0x000000064a007c0c */ /* 0x001fe2000c781270 */
[----:B------:R-:W0:Y:S02]  /*23220*/  LDCU UR6, c[0x0][0x39c] ;  /* 0x00007380ff0677ac */ /* 0x000e240008000800 */
[----:B------:R1:W-:Y:S01]  /*23230*/  @P5 STG.E.U16 desc[UR20][R72.64], R69 ;  /* 0x0000004548005986 */ /* 0x0003e2000c101514 */
[C---:B------:R-:W-:Y:S02]  /*23240*/  LEA R68, P5, R75.reuse, R3, 0x1 ;  /* 0x000000034b447211 */ /* 0x040fe400078a08ff */
[----:B------:R-:W-:Y:S01]  /*23250*/  LOP3.LUT R76, R0, 0xb3, RZ, 0xfc, !PT ;  /* 0x000000b3004c7812 */ /* 0x000fe200078efcff */
[----:B------:R-:W-:Y:S01]  /*23260*/  VIADD R74, R75, UR5 ;  /* 0x000000054b4a7c36 */ /* 0x000fe20008000000 */
[----:B------:R-:W-:Y:S02]  /*23270*/  F2FP.F16.F32.PACK_AB R80, R81, R80 ;  /* 0x000000505150723e */ /* 0x000fe400000000ff */
[----:B-1----:R-:W-:-:S02]  /*23280*/  LEA.HI.X.SX32 R69, R75, R2, 0x1, P5 ;  /* 0x000000024b457211 */ /* 0x002fc400028f0eff */
[----:B----4-:R-:W-:Y:S01]  /*23290*/  ISETP.LT.AND P5, PT, R76, UR4, !P0 ;  /* 0x000000044c007c0c */ /* 0x010fe2000c7a1270 */
[----:B------:R-:W1:Y:S01]  /*232a0*/  LDCU UR4, c[0x0][0x39c] ;  /* 0x00007380ff0477ac */ /* 0x000e620008000800 */
[-C--:B------:R-:W-:Y:S02]  /*232b0*/  LEA R70, P6, R74, R3.reuse, 0x1 ;  /* 0x000000034a467211 */ /* 0x080fe400078c08ff */
[----:B------:R-:W-:Y:S02]  /*232c0*/  LOP3.LUT R72, R0, 0xb4, RZ, 0xfc, !PT ;  /* 0x000000b400487812 */ /* 0x000fe400078efcff */
[C---:B------:R-:W-:Y:S01]  /*232d0*/  LEA.HI.X.SX32 R71, R74.reuse, R2, 0x1, P6 ;  /* 0x000000024a477211 */ /* 0x040fe200030f0eff */
[----:B------:R-:W-:Y:S01]  /*232e0*/  VIADD R74, R74, UR5 ;  /* 0x000000054a4a7c36 */ /* 0x000fe20008000000 */
[----:B------:R-:W-:Y:S01]  /*232f0*/  PRMT R73, R80, 0x7632, R73 ;  /* 0x0000763250497816 */ /* 0x000fe20000000049 */
[----:B------:R4:W-:Y:S01]  /*23300*/  @P3 STG.E.U16 desc[UR20][R68.64], R80 ;  /* 0x0000005044003986 */ /* 0x0009e2000c101514 */
[----:B0-----:R-:W-:Y:S01]  /*23310*/  ISETP.LT.AND P6, PT, R72, UR6, !P0 ;  /* 0x0000000648007c0c */ /* 0x001fe2000c7c1270 */
[----:B------:R-:W0:Y:S02]  /*23320*/  LDCU UR6, c[0x0][0x39c] ;  /* 0x00007380ff0677ac */ /* 0x000e240008000800 */
[----:B------:R1:W-:Y:S01]  /*23330*/  @P2 STG.E.U16 desc[UR20][R70.64], R73 ;  /* 0x0000004946002986 */ /* 0x0003e2000c101514 */
[C---:B------:R-:W-:Y:S01]  /*23340*/  LEA R72, P2, R74.reuse, R3, 0x1 ;  /* 0x000000034a487211 */ /* 0x040fe200078408ff */
[----:B------:R-:W-:Y:S01]  /*23350*/  VIADD R75, R74, UR5 ;  /* 0x000000054a4b7c36 */ /* 0x000fe20008000000 */
[----:B-----5:R-:W-:-:S02]  /*23360*/  F2FP.F16.F32.PACK_AB R82, R83, R82 ;  /* 0x000000525352723e */ /* 0x020fc400000000ff */
[C---:B----4-:R-:W-:Y:S02]  /*23370*/  LOP3.LUT R68, R0.reuse, 0xb5, RZ, 0xfc, !PT ;  /* 0x000000b500447812 */ /* 0x050fe400078efcff */
[----:B------:R-:W-:Y:S02]  /*23380*/  LOP3.LUT R69, R0, 0xb6, RZ, 0xfc, !PT ;  /* 0x000000b600457812 */ /* 0x000fe400078efcff */
[-C--:B-1----:R-:W-:Y:S02]  /*23390*/  LEA.HI.X.SX32 R73, R74, R2.reuse, 0x1, P2 ;  /* 0x000000024a497211 */ /* 0x082fe400010f0eff */
[----:B------:R-:W-:Y:S01]  /*233a0*/  ISETP.LT.AND P3, PT, R68, UR4, !P0 ;  /* 0x0000000444007c0c */ /* 0x000fe2000c761270 */
[----:B------:R-:W1:Y:S01]  /*233b0*/  LDCU UR4, c[0x0][0x39c] ;  /* 0x00007380ff0477ac */ /* 0x000e620008000800 */
[----:B------:R-:W-:Y:S01]  /*233c0*/  LEA R68, P2, R75, R3, 0x1 ;  /* 0x000000034b447211 */ /* 0x000fe200078408ff */
[----:B------:R-:W-:Y:S01]  /*233d0*/  @P4 STG.E.U16 desc[UR20][R72.64], R82 ;  /* 0x0000005248004986 */ /* 0x000fe2000c101514 */
[----:B--2---:R-:W-:Y:S01]  /*233e0*/  ISETP.LT.AND P4, PT, R69, UR7, !P0 ;  /* 0x0000000745007c0c */ /* 0x004fe2000c781270 */
[----:B------:R-:W2:Y:S01]  /*233f0*/  LDCU UR7, c[0x0][0x39c] ;  /* 0x00007380ff0777ac */ /* 0x000ea20008000800 */
[C---:B------:R-:W-:Y:S01]  /*23400*/  LEA.HI.X.SX32 R69, R75.reuse, R2, 0x1, P2 ;  /* 0x000000024b457211 */ /* 0x040fe200010f0eff */
[----:B------:R-:W-:Y:S01]  /*23410*/  VIADD R75, R75, UR5 ;  /* 0x000000054b4b7c36 */ /* 0x000fe20008000000 */
[----:B------:R-:W-:-:S02]  /*23420*/  PRMT R71, R82, 0x7632, R71 ;  /* 0x0000763252477816 */ /* 0x000fc40000000047 */
[----:B------:R-:W-:Y:S01]  /*23430*/  LOP3.LUT R70, R0, 0xb7, RZ, 0xfc, !PT ;  /* 0x000000b700467812 */ /* 0x000fe200078efcff */
[C---:B------:R-:W-:Y:S02]  /*23440*/  VIADD R74, R75.reuse, UR5 ;  /* 0x000000054b4a7c36 */ /* 0x040fe40008000000 */
[----:B------:R4:W-:Y:S01]  /*23450*/  @P5 STG.E.U16 desc[UR20][R68.64], R71 ;  /* 0x0000004744005986 */ /* 0x0009e2000c101514 */
[----:B0-----:R-:W-:Y:S01]  /*23460*/  ISETP.LT.AND P2, PT, R70, UR6, !P0 ;  /* 0x0000000646007c0c */ /* 0x001fe2000c741270 */
[----:B------:R-:W0:Y:S01]  /*23470*/  LDCU UR6, c[0x0][0x39c] ;  /* 0x00007380ff0677ac */ /* 0x000e220008000800 */
[----:B------:R-:W-:Y:S02]  /*23480*/  LEA R70, P5, R75, R3, 0x1 ;  /* 0x000000034b467211 */ /* 0x000fe400078a08ff */
[----:B------:R-:W-:Y:S02]  /*23490*/  F2FP.F16.F32.PACK_AB R84, R85, R84 ;  /* 0x000000545554723e */ /* 0x000fe400000000ff */
[----:B----4-:R-:W-:-:S02]  /*234a0*/  LEA.HI.X.SX32 R71, R75, R2, 0x1, P5 ;  /* 0x000000024b477211 */ /* 0x010fc400028f0eff */
[-C--:B------:R-:W-:Y:S02]  /*234b0*/  LEA R72, P5, R74, R3.reuse, 0x1 ;  /* 0x000000034a487211 */ /* 0x080fe400078a08ff */
[----:B------:R-:W-:Y:S02]  /*234c0*/  PRMT R69, R84, 0x7632, R69 ;  /* 0x0000763254457816 */ /* 0x000fe40000000045 */
[C---:B------:R-:W-:Y:S01]  /*234d0*/  LEA.HI.X.SX32 R73, R74.reuse, R2, 0x1, P5 ;  /* 0x000000024a497211 */ /* 0x040fe200028f0eff */
[----:B------:R-:W-:Y:S01]  /*234e0*/  VIADD R74, R74, UR5 ;  /* 0x000000054a4a7c36 */ /* 0x000fe20008000000 */
[----:B------:R-:W-:Y:S01]  /*234f0*/  LOP3.LUT R75, R0, 0xb8, RZ, 0xfc, !PT ;  /* 0x000000b8004b7812 */ /* 0x000fe200078efcff */
[----:B------:R4:W-:Y:S03]  /*23500*/  @P6 STG.E.U16 desc[UR20][R70.64], R84 ;  /* 0x0000005446006986 */ /* 0x0009e6000c101514 */
[----:B-1----:R-:W-:Y:S01]  /*23510*/  ISETP.LT.AND P5, PT, R75, UR4, !P0 ;  /* 0x000000044b007c0c */ /* 0x002fe2000c7a1270 */
[----:B------:R1:W-:Y:S01]  /*23520*/  @P3 STG.E.U16 desc[UR20][R72.64], R69 ;  /* 0x0000004548003986 */ /* 0x0003e2000c101514 */
[C---:B------:R-:W-:Y:S01]  /*23530*/  LEA R68, P3, R74.reuse, R3, 0x1 ;  /* 0x000000034a447211 */ /* 0x040fe200078608ff */
[----:B------:R-:W5:Y:S01]  /*23540*/  LDCU UR4, c[0x0][0x39c] ;  /* 0x00007380ff0477ac */ /* 0x000f620008000800 */
[----:B------:R-:W-:Y:S01]  /*23550*/  VIADD R75, R74, UR5 ;  /* 0x000000054a4b7c36 */ /* 0x000fe20008000000 */
[----:B------:R-:W-:-:S02]  /*23560*/  F2FP.F16.F32.PACK_AB R86, R87, R86 ;  /* 0x000000565756723e */ /* 0x000fc400000000ff */
[C---:B------:R-:W-:Y:S02]  /*23570*/  LOP3.LUT R76, R0.reuse, 0xb9, RZ, 0xfc, !PT ;  /* 0x000000b9004c7812 */ /* 0x040fe400078efcff */
[----:B----4-:R-:W-:Y:S02]  /*23580*/  LOP3.LUT R71, R0, 0xba, RZ, 0xfc, !PT ;  /* 0x000000ba00477812 */ /* 0x010fe400078efcff */
[-C--:B-1----:R-:W-:Y:S02]  /*23590*/  LEA.HI.X.SX32 R69, R74, R2.reuse, 0x1, P3 ;  /* 0x000000024a457211 */ /* 0x082fe400018f0eff */
[-C--:B------:R-:W-:Y:S02]  /*235a0*/  LEA R70, P6, R75, R3.reuse, 0x1 ;  /* 0x000000034b467211 */ /* 0x080fe400078c08ff */
[----:B0-----:R-:W-:Y:S01]  /*235b0*/  ISETP.LT.AND P3, PT, R76, UR6, !P0 ;  /* 0x000000064c007c0c */ /* 0x001fe2000c761270 */
[----:B------:R0:W-:Y:S01]  /*235c0*/  @P4 STG.E.U16 desc[UR20][R68.64], R86 ;  /* 0x0000005644004986 */ /* 0x0001e2000c101514 */
[----:B--2---:R-:W-:Y:S01]  /*235d0*/  ISETP.LT.AND P4, PT, R71, UR7, !P0 ;  /* 0x0000000747007c0c */ /* 0x004fe2000c781270 */
[----:B------:R-:W1:Y:S01]  /*235e0*/  LDCU UR6, c[0x0][0x39c] ;  /* 0x00007380ff0677ac */ /* 0x000e620008000800 */
[C---:B------:R-:W-:Y:S01]  /*235f0*/  LEA.HI.X.SX32 R71, R75.reuse, R2, 0x1, P6 ;  /* 0x000000024b477211 */ /* 0x040fe200030f0eff */
[----:B------:R-:W-:Y:S01]  /*23600*/  VIADD R75, R75, UR5 ;  /* 0x000000054b4b7c36 */ /* 0x000fe20008000000 */
[----:B------:R-:W-:Y:S01]  /*23610*/  LOP3.LUT R73, R0, 0xbb, RZ, 0xfc, !PT ;  /* 0x000000bb00497812 */ /* 0x000fe200078efcff */
[----:B------:R-:W2:Y:S01]  /*23620*/  LDCU UR7, c[0x0][0x39c] ;  /* 0x00007380ff0777ac */ /* 0x000ea20008000800 */
[----:B0-----:R-:W-:Y:S01]  /*23630*/  PRMT R69, R86, 0x7632, R69 ;  /* 0x0000763256457816 */ /* 0x001fe20000000045 */
[C---:B------:R-:W-:Y:S01]  /*23640*/  VIADD R74, R75.reuse, UR5 ;  /* 0x000000054b4a7c36 */ /* 0x040fe20008000000 */
[----:B------:R-:W-:-:S03]  /*23650*/  LEA R72, P6, R75, R3, 0x1 ;  /* 0x000000034b487211 */ /* 0x000fc600078c08ff */
[----:B------:R0:W-:Y:S01]  /*23660*/  @P2 STG.E.U16 desc[UR20][R70.64], R69 ;  /* 0x0000004546002986 */ /* 0x0001e2000c101514 */
[----:B-----5:R-:W-:Y:S01]  /*23670*/  ISETP.LT.AND P2, PT, R73, UR4, !P0 ;  /* 0x0000000449007c0c */ /* 0x020fe2000c741270 */
[----:B------:R-:W4:Y:S01]  /*23680*/  LDCU UR4, c[0x0][0x39c] ;  /* 0x00007380ff0477ac */ /* 0x000f220008000800 */
[----:B------:R-:W-:Y:S02]  /*23690*/  LEA.HI.X.SX32 R73, R75, R2, 0x1, P6 ;  /* 0x000000024b497211 */ /* 0x000fe400030f0eff */
[----:B---3--:R-:W-:Y:S02]  /*236a0*/  F2FP.F16.F32.PACK_AB R88, R89, R88 ;  /* 0x000000585958723e */ /* 0x008fe400000000ff */
[----:B------:R-:W-:Y:S02]  /*236b0*/  LEA R68, P6, R74, R3, 0x1 ;  /* 0x000000034a447211 */ /* 0x000fe400078c08ff */
[----:B------:R-:W-:Y:S01]  /*236c0*/  LOP3.LUT R75, R0, 0xbc, RZ, 0xfc, !PT ;  /* 0x000000bc004b7812 */ /* 0x000fe200078efcff */
[----:B------:R-:W-:Y:S01]  /*236d0*/  @P5 STG.E.U16 desc[UR20][R72.64], R88 ;  /* 0x0000005848005986 */ /* 0x000fe2000c101514 */
[C---:B0-----:R-:W-:Y:S01]  /*236e0*/  LEA.HI.X.SX32 R69, R74.reuse, R2, 0x1, P6 ;  /* 0x000000024a457211 */ /* 0x041fe200030f0eff */
[----:B------:R-:W-:Y:S01]  /*236f0*/  VIADD R74, R74, UR5 ;  /* 0x000000054a4a7c36 */ /* 0x000fe20008000000 */
[----:B------:R-:W-:-:S02]  /*23700*/  PRMT R71, R88, 0x7632, R71 ;  /* 0x0000763258477816 */ /* 0x000fc40000000047 */
[----:B-1----:R-:W-:Y:S01]  /*23710*/  ISETP.LT.AND P5, PT, R75, UR6, !P0 ;  /* 0x000000064b007c0c */ /* 0x002fe2000c7a1270 */
[----:B------:R-:W0:Y:S02]  /*23720*/  LDCU UR6, c[0x0][0x39c] ;  /* 0x00007380ff0677ac */ /* 0x000e240008000800 */
[----:B------:R1:W-:Y:S01]  /*23730*/  @P3 STG.E.U16 desc[UR20][R68.64], R71 ;  /* 0x0000004744003986 */ /* 0x0003e2000c101514 */
[----:B------:R-:W-:Y:S02]  /*23740*/  LEA R70, P3, R74, R3, 0x1 ;  /* 0x000000034a467211 */ /* 0x000fe400078608ff */
[----:B------:R-:W-:Y:S01]  /*23750*/  LOP3.LUT R76, R0, 0xbd, RZ, 0xfc, !PT ;  /* 0x000000bd004c7812 */ /* 0x000fe200078efcff */
[C---:B------:R-:W-:Y:S01]  /*23760*/  VIADD R75, R74.reuse, UR5 ;  /* 0x000000054a4b7c36 */ /* 0x040fe20008000000 */
[----:B------:R-:W-:Y:S02]  /*23770*/  F2FP.F16.F32.PACK_AB R90, R91, R90 ;  /* 0x0000005a5b5a723e */ /* 0x000fe400000000ff */
[----:B-1----:R-:W-:-:S02]  /*23780*/  LEA.HI.X.SX32 R71, R74, R2, 0x1, P3 ;  /* 0x000000024a477211 */ /* 0x002fc400018f0eff */
[----:B----4-:R-:W-:Y:S01]  /*23790*/  ISETP.LT.AND P3, PT, R76, UR4, !P0 ;  /* 0x000000044c007c0c */ /* 0x010fe2000c761270 */
[----:B------:R-:W1:Y:S01]  /*237a0*/  LDCU UR4, c[0x0][0x39c] ;  /* 0x00007380ff0477ac */ /* 0x000e620008000800 */
[CC--:B------:R-:W-:Y:S02]  /*237b0*/  LEA R72, P6, R75.reuse, R3.reuse, 0x1 ;  /* 0x000000034b487211 */ /* 0x0c0fe400078c08ff */
        /* <DEDUP_REMOVED lines=10> */
[----:B------:R-:W-:-:S02]  /*23860*/  F2FP.F16.F32.PACK_AB R92, R93, R92 ;  /* 0x0000005c5d5c723e */ /* 0x000fc400000000ff */
[C---:B---3--:R-:W-:Y:S02]  /*23870*/  LOP3.LUT R70, R0.reuse, 0xbf, RZ, 0xfc, !PT ;  /* 0x000000bf00467812 */ /* 0x048fe400078efcff */
[----:B------:R-:W-:Y:S02]  /*23880*/  LOP3.LUT R71, R0, 0xc0, RZ, 0xfc, !PT ;  /* 0x000000c000477812 */ /* 0x000fe400078efcff */
[-C--:B----4-:R-:W-:Y:S02]  /*23890*/  LEA.HI.X.SX32 R69, R75, R2.reuse, 0x1, P2 ;  /* 0x000000024b457211 */ /* 0x090fe400010f0eff */
[----:B-1----:R-:W-:Y:S01]  /*238a0*/  ISETP.LT.AND P4, PT, R70, UR4, !P0 ;  /* 0x0000000446007c0c */ /* 0x002fe2000c781270 */
[----:B------:R-:W1:Y:S01]  /*238b0*/  LDCU UR4, c[0x0][0x39c] ;  /* 0x00007380ff0477ac */ /* 0x000e620008000800 */
[C---:B------:R-:W-:Y:S01]  /*238c0*/  LEA R70, P2, R74.reuse, R3, 0x1 ;  /* 0x000000034a467211 */ /* 0x040fe200078408ff */
[----:B------:R3:W-:Y:S01]  /*238d0*/  @P5 STG.E.U16 desc[UR20][R68.64], R92 ;  /* 0x0000005c44005986 */ /* 0x0007e2000c101514 */
[----:B--2---:R-:W-:Y:S01]  /*238e0*/  ISETP.LT.AND P5, PT, R71, UR7, !P0 ;  /* 0x0000000747007c0c */ /* 0x004fe2000c7a1270 */
[----:B------:R-:W2:Y:S01]  /*238f0*/  LDCU UR7, c[0x0][0x39c] ;  /* 0x00007380ff0777ac */ /* 0x000ea20008000800 */
[C---:B------:R-:W-:Y:S01]  /*23900*/  LEA.HI.X.SX32 R71, R74.reuse, R2, 0x1, P2 ;  /* 0x000000024a477211 */ /* 0x040fe200010f0eff */
[----:B------:R-:W-:Y:S01]  /*23910*/  VIADD R74, R74, UR5 ;  /* 0x000000054a4a7c36 */ /* 0x000fe20008000000 */
[----:B------:R-:W-:-:S02]  /*23920*/  LOP3.LUT R72, R0, 0xc1, RZ, 0xfc, !PT ;  /* 0x000000c100487812 */ /* 0x000fc400078efcff */
[----:B---3--:R-:W-:Y:S01]  /*23930*/  PRMT R69, R92, 0x7632, R69 ;  /* 0x000076325c457816 */ /* 0x008fe20000000045 */
[----:B------:R-:W-:Y:S01]  /*23940*/  VIADD R75, R74, UR5 ;  /* 0x000000054a4b7c36 */ /* 0x000fe20008000000 */
[----:B0-----:R-:W-:Y:S01]  /*23950*/  ISETP.LT.AND P2, PT, R72, UR6, !P0 ;  /* 0x0000000648007c0c */ /* 0x001fe2000c741270 */
[----:B------:R-:W0:Y:S02]  /*23960*/  LDCU UR6, c[0x0][0x39c] ;  /* 0x00007380ff0677ac */ /* 0x000e240008000800 */
[----:B------:R3:W-:Y:S01]  /*23970*/  @P3 STG.E.U16 desc[UR20][R70.64], R69 ;  /* 0x0000004546003986 */ /* 0x0007e2000c101514 */
[C---:B------:R-:W-:Y:S02]  /*23980*/  LEA R72, P3, R74.reuse, R3, 0x1 ;  /* 0x000000034a487211 */ /* 0x040fe400078608ff */
[----:B------:R-:W-:Y:S02]  /*23990*/  F2FP.F16.F32.PACK_AB R94, R95, R94 ;  /* 0x0000005e5f5e723e */ /* 0x000fe400000000ff */
[----:B------:R-:W-:-:S02]  /*239a0*/  LEA.HI.X.SX32 R73, R74, R2, 0x1, P3 ;  /* 0x000000024a497211 */ /* 0x000fc400018f0eff */
[C---:B------:R-:W-:Y:S02]  /*239b0*/  LEA R68, P3, R75.reuse, R3, 0x1 ;  /* 0x000000034b447211 */ /* 0x040fe400078608ff */
[----:B------:R-:W-:Y:S02]  /*239c0*/  PRMT R76, R94, 0x7632, R76 ;  /* 0x000076325e4c7816 */ /* 0x000fe4000000004c */
[C---:B---3--:R-:W-:Y:S01]  /*239d0*/  LEA.HI.X.SX32 R69, R75.reuse, R2, 0x1, P3 ;  /* 0x000000024b457211 */ /* 0x048fe200018f0eff */
[----:B------:R-:W-:Y:S01]  /*239e0*/  VIADD R75, R75, UR5 ;  /* 0x000000054b4b7c36 */ /* 0x000fe20008000000 */
[----:B------:R-:W-:Y:S01]  /*239f0*/  LOP3.LUT R74, R0, 0xc2, RZ, 0xfc, !PT ;  /* 0x000000c2004a7812 */ /* 0x000fe200078efcff */
[----:B------:R-:W-:Y:S04]  /*23a00*/  @P6 STG.E.U16 desc[UR20][R72.64], R94 ;  /* 0x0000005e48006986 */ /* 0x000fe8000c101514 */
[----:B------:R3:W-:Y:S01]  /*23a10*/  @P4 STG.E.U16 desc[UR20][R68.64], R76 ;  /* 0x0000004c44004986 */ /* 0x0007e2000c101514 */
[----:B-1----:R-:W-:Y:S01]  /*23a20*/  ISETP.LT.AND P3, PT, R74, UR4, !P0 ;  /* 0x000000044a007c0c */ /* 0x002fe2000c761270 */
[----:B------:R-:W1:Y:S01]  /*23a30*/  LDCU UR4, c[0x0][0x39c] ;  /* 0x00007380ff0477ac */ /* 0x000e620008000800 */
[C---:B------:R-:W-:Y:S01]  /*23a40*/  LOP3.LUT R70, R0.reuse, 0xc3, RZ, 0xfc, !PT ;  /* 0x000000c300467812 */ /* 0x040fe200078efcff */
[----:B------:R-:W-:Y:S01]  /*23a50*/  VIADD R74, R75, UR5 ;  /* 0x000000054b4a7c36 */ /* 0x000fe20008000000 */
[----:B------:R-:W-:-:S02]  /*23a60*/  LOP3.LUT R71, R0, 0xc4, RZ, 0xfc, !PT ;  /* 0x000000c400477812 */ /* 0x000fc400078efcff */
[----:B---3--:R-:W-:Y:S02]  /*23a70*/  F2FP.F16.F32.PACK_AB R69, R5, R4 ;  /* 0x000000040545723e */ /* 0x008fe400000000ff */
[-C--:B------:R-:W-:Y:S02]  /*23a80*/  LEA R4, P4, R75, R3.reuse, 0x1 ;  /* 0x000000034b047211 */ /* 0x080fe400078808ff */
[----:B------:R-:W-:Y:S02]  /*23a90*/  PRMT R73, R69, 0x7610, R73 ;  /* 0x0000761045497816 */ /* 0x000fe40000000049 */
[-C--:B------:R-:W-:Y:S02]  /*23aa0*/  LEA.HI.X.SX32 R5, R75, R2.reuse, 0x1, P4 ;  /* 0x000000024b057211 */ /* 0x080fe400020f0eff */
[----:B0-----:R-:W-:Y:S01]  /*23ab0*/  ISETP.LT.AND P4, PT, R70, UR6, !P0 ;  /* 0x0000000646007c0c */ /* 0x001fe2000c781270 */
[----:B------:R-:W0:Y:S01]  /*23ac0*/  LDCU UR6, c[0x0][0x39c] ;  /* 0x00007380ff0677ac */ /* 0x000e220008000800 */
[C---:B------:R-:W-:Y:S01]  /*23ad0*/  LEA R70, P6, R74.reuse, R3, 0x1 ;  /* 0x000000034a467211 */ /* 0x040fe200078c08ff */
[----:B------:R3:W-:Y:S01]  /*23ae0*/  @P5 STG.E.U16 desc[UR20][R4.64], R73 ;  /* 0x0000004904005986 */ /* 0x0007e2000c101514 */
[----:B--2---:R-:W-:Y:S01]  /*23af0*/  ISETP.LT.AND P5, PT, R71, UR7, !P0 ;  /* 0x0000000747007c0c */ /* 0x004fe2000c7a1270 */
[----:B------:R-:W2:Y:S01]  /*23b00*/  LDCU UR7, c[0x0][0x39c] ;  /* 0x00007380ff0777ac */ /* 0x000ea20008000800 */
[C---:B------:R-:W-:Y:S01]  /*23b10*/  LEA.HI.X.SX32 R71, R74.reuse, R2, 0x1, P6 ;  /* 0x000000024a477211 */ /* 0x040fe200030f0eff */
[----:B------:R-:W-:Y:S01]  /*23b20*/  VIADD R74, R74, UR5 ;  /* 0x000000054a4a7c36 */ /* 0x000fe20008000000 */
[----:B------:R-:W-:-:S02]  /*23b30*/  F2FP.F16.F32.PACK_AB R7, R7, R6 ;  /* 0x000000060707723e */ /* 0x000fc400000000ff */
[----:B---3--:R-:W-:Y:S02]  /*23b40*/  PRMT R5, R69, 0x7632, R5 ;  /* 0x0000763245057816 */ /* 0x008fe40000000005 */
[----:B------:R-:W-:Y:S01]  /*23b50*/  LOP3.LUT R69, R0, 0xc5, RZ, 0xfc, !PT ;  /* 0x000000c500457812 */ /* 0x000fe200078efcff */
[C---:B------:R-:W-:Y:S01]  /*23b60*/  VIADD R6, R74.reuse, UR5 ;  /* 0x000000054a067c36 */ /* 0x040fe20008000000 */
[CC--:B------:R-:W-:Y:S01]  /*23b70*/  LEA R68, P6, R74.reuse, R3.reuse, 0x1 ;  /* 0x000000034a447211 */ /* 0x0c0fe200078c08ff */
[----:B------:R3:W-:Y:S01]  /*23b80*/  @P2 STG.E.U16 desc[UR20][R70.64], R5 ;  /* 0x0000000546002986 */ /* 0x0007e2000c101514 */
[----:B-1----:R-:W-:Y:S01]  /*23b90*/  ISETP.LT.AND P2, PT, R69, UR4, !P0 ;  /* 0x0000000445007c0c */ /* 0x002fe2000c741270 */
[----:B------:R-:W1:Y:S01]  /*23ba0*/  LDCU UR4, c[0x0][0x39c] ;  /* 0x00007380ff0477ac */ /* 0x000e620008000800 */
[----:B------:R-:W-:Y:S02]  /*23bb0*/  LEA.HI.X.SX32 R69, R74, R2, 0x1, P6 ;  /* 0x000000024a457211 */ /* 0x000fe400030f0eff */
[----:B------:R-:W-:-:S02]  /*23bc0*/  LEA R4, P6, R6, R3, 0x1 ;  /* 0x0000000306047211 */ /* 0x000fc400078c08ff */
[----:B------:R-:W-:Y:S02]  /*23bd0*/  LOP3.LUT R72, R0, 0xc6, RZ, 0xfc, !PT ;  /* 0x000000c600487812 */ /* 0x000fe400078efcff */
[----:B---3--:R-:W-:Y:S02]  /*23be0*/  PRMT R71, R7, 0x7610, R71 ;  /* 0x0000761007477816 */ /* 0x008fe40000000047 */
[----:B------:R-:W-:-:S03]  /*23bf0*/  LEA.HI.X.SX32 R5, R6, R2, 0x1, P6 ;  /* 0x0000000206057211 */ /* 0x000fc600030f0eff */
[----:B------:R3:W-:Y:S01]  /*23c00*/  @P3 STG.E.U16 desc[UR20][R68.64], R71 ;  /* 0x0000004744003986 */ /* 0x0007e2000c101514 */
[----:B0-----:R-:W-:Y:S01]  /*23c10*/  ISETP.LT.AND P3, PT, R72, UR6, !P0 ;  /* 0x0000000648007c0c */ /* 0x001fe2000c761270 */
[----:B------:R-:W0:Y:S01]  /*23c20*/  LDCU UR6, c[0x0][0x39c] ;  /* 0x00007380ff0677ac */ /* 0x000e220008000800 */
[----:B---3--:R-:W-:Y:S01]  /*23c30*/  PRMT R69, R7, 0x7632, R69 ;  /* 0x0000763207457816 */ /* 0x008fe20000000045 */
[----:B------:R-:W-:-:S04]  /*23c40*/  VIADD R7, R6, UR5 ;  /* 0x0000000506077c36 */ /* 0x000fc80008000000 */
[----:B------:R3:W-:Y:S01]  /*23c50*/  @P4 STG.E.U16 desc[UR20][R4.64], R69 ;  /* 0x0000004504004986 */ /* 0x0007e2000c101514 */
[C---:B------:R-:W-:Y:S01]  /*23c60*/  LEA R6, P4, R7.reuse, R3, 0x1 ;  /* 0x0000000307067211 */ /* 0x040fe200078808ff */
[----:B------:R-:W-:-:S03]  /*23c70*/  VIADD R70, R7, UR5 ;  /* 0x0000000507467c36 */ /* 0x000fc60008000000 */
[----:B------:R-:W-:Y:S02]  /*23c80*/  LEA.HI.X.SX32 R7, R7, R2, 0x1, P4 ;  /* 0x0000000207077211 */ /* 0x000fe400020f0eff */
[----:B---3--:R-:W-:Y:S02]  /*23c90*/  F2FP.F16.F32.PACK_AB R5, R9, R8 ;  /* 0x000000080905723e */ /* 0x008fe400000000ff */
[----:B------:R-:W-:-:S04]  /*23ca0*/  LOP3.LUT R8, R0, 0xc7, RZ, 0xfc, !PT ;  /* 0x000000c700087812 */ /* 0x000fc800078efcff */
[----:B-1----:R-:W-:Y:S01]  /*23cb0*/  ISETP.LT.AND P4, PT, R8, UR4, !P0 ;  /* 0x0000000408007c0c */ /* 0x002fe2000c781270 */
        /* <DEDUP_REMOVED lines=10> */
[----:B------:R-:W-:-:S02]  /*23d60*/  LEA R4, P2, R70, R3, 0x1 ;  /* 0x0000000346047211 */ /* 0x000fc400078408ff */
[----:B------:R-:W-:Y:S01]  /*23d70*/  F2FP.F16.F32.PACK_AB R11, R11, R10 ;  /* 0x0000000a0b0b723e */ /* 0x000fe200000000ff */
[----:B------:R-:W-:Y:S01]  /*23d80*/  VIADD R10, R70, UR5 ;  /* 0x00000005460a7c36 */ /* 0x000fe20008000000 */
[----:B---3--:R-:W-:Y:S02]  /*23d90*/  LOP3.LUT R6, R0, 0xc9, RZ, 0xfc, !PT ;  /* 0x000000c900067812 */ /* 0x008fe400078efcff */
[-C--:B------:R-:W-:Y:S02]  /*23da0*/  LEA.HI.X.SX32 R5, R70, R2.reuse, 0x1, P2 ;  /* 0x0000000246057211 */ /* 0x080fe400010f0eff */
[----:B-1----:R-:W-:Y:S01]  /*23db0*/  ISETP.LT.AND P5, PT, R6, UR4, !P0 ;  /* 0x0000000406007c0c */ /* 0x002fe2000c7a1270 */
[----:B------:R-:W1:Y:S01]  /*23dc0*/  LDCU UR4, c[0x0][0x39c] ;  /* 0x00007380ff0477ac */ /* 0x000e620008000800 */
[----:B------:R-:W-:Y:S02]  /*23dd0*/  LOP3.LUT R7, R0, 0xca, RZ, 0xfc, !PT ;  /* 0x000000ca00077812 */ /* 0x000fe400078efcff */
[C---:B------:R-:W-:Y:S01]  /*23de0*/  LEA R6, P2, R10.reuse, R3, 0x1 ;  /* 0x000000030a067211 */ /* 0x040fe200078408ff */
[----:B------:R3:W-:Y:S01]  /*23df0*/  @P3 STG.E.U16 desc[UR20][R4.64], R11 ;  /* 0x0000000b04003986 */ /* 0x0007e2000c101514 */
[----:B--2---:R-:W-:Y:S01]  /*23e00*/  ISETP.LT.AND P3, PT, R7, UR7, !P0 ;  /* 0x0000000707007c0c */ /* 0x004fe2000c761270 */
[----:B------:R-:W2:Y:S01]  /*23e10*/  LDCU UR7, c[0x0][0x39c] ;  /* 0x00007380ff0777ac */ /* 0x000ea20008000800 */
[C---:B------:R-:W-:Y:S01]  /*23e20*/  LEA.HI.X.SX32 R7, R10.reuse, R2, 0x1, P2 ;  /* 0x000000020a077211 */ /* 0x040fe200010f0eff */
[----:B------:R-:W-:Y:S01]  /*23e30*/  VIADD R10, R10, UR5 ;  /* 0x000000050a0a7c36 */ /* 0x000fe20008000000 */
[----:B----4-:R-:W-:-:S02]  /*23e40*/  LOP3.LUT R8, R0, 0xcb, RZ, 0xfc, !PT ;  /* 0x000000cb00087812 */ /* 0x010fc400078efcff */
        /* <DEDUP_REMOVED lines=8> */
[CC--:B------:R-:W-:Y:S02]  /*23ed0*/  LEA R4, P4, R11.reuse, R3.reuse, 0x1 ;  /* 0x000000030b047211 */ /* 0x0c0fe400078808ff */
[C---:B------:R-:W-:Y:S02]  /*23ee0*/  PRMT R13, R12.reuse, 0x7632, R13 ;  /* 0x000076320c0d7816 */ /* 0x040fe4000000000d */
[----:B---3--:R-:W-:Y:S02]  /*23ef0*/  PRMT R7, R12, 0x7610, R7 ;  /* 0x000076100c077816 */ /* 0x008fe40000000007 */
[C---:B------:R-:W-:Y:S01]  /*23f00*/  LEA.HI.X.SX32 R5, R11.reuse, R2, 0x1, P4 ;  /* 0x000000020b057211 */ /* 0x040fe200020f0eff */
[----:B------:R-:W-:Y:S01]  /*23f10*/  VIADD R11, R11, UR5 ;  /* 0x000000050b0b7c36 */ /* 0x000fe20008000000 */
[----:B------:R-:W-:Y:S01]  /*23f20*/  LOP3.LUT R10, R0, 0xcc, RZ, 0xfc, !PT ;  /* 0x000000cc000a7812 */ /* 0x000fe200078efcff */
[----:B------:R3:W-:Y:S03]  /*23f30*/  @P6 STG.E.U16 desc[UR20][R8.64], R7 ;  /* 0x0000000708006986 */ /* 0x0007e6000c101514 */
[----:B-1----:R-:W-:Y:S01]  /*23f40*/  ISETP.LT.AND P4, PT, R10, UR4, !P0 ;  /* 0x000000040a007c0c */ /* 0x002fe2000c781270 */
[----:B------:R1:W-:Y:S01]  /*23f50*/  @P5 STG.E.U16 desc[UR20][R4.64], R13 ;  /* 0x0000000d04005986 */ /* 0x0003e2000c101514 */
[C---:B------:R-:W-:Y:S01]  /*23f60*/  LEA R6, P5, R11.reuse, R3, 0x1 ;  /* 0x000000030b067211 */ /* 0x040fe200078a08ff */
[----:B------:R-:W4:Y:S01]  /*23f70*/  LDCU UR4, c[0x0][0x39c] ;  /* 0x00007380ff0477ac */ /* 0x000f220008000800 */
[----:B------:R-:W-:Y:S01]  /*23f80*/  VIADD R10, R11, UR5 ;  /* 0x000000050b0a7c36 */ /* 0x000fe20008000000 */
[----:B------:R-:W-:-:S02]  /*23f90*/  F2FP.F16.F32.PACK_AB R14, R15, R14 ;  /* 0x0000000e0f0e723e */ /* 0x000fc400000000ff */
[C---:B------:R-:W-:Y:S02]  /*23fa0*/  LOP3.LUT R12, R0.reuse, 0xcd, RZ, 0xfc, !PT ;  /* 0x000000cd000c7812 */ /* 0x040fe400078efcff */
[----:B---3--:R-:W-:Y:S02]  /*23fb0*/  LEA.HI.X.SX32 R7, R11, R2, 0x1, P5 ;  /* 0x000000020b077211 */ /* 0x008fe400028f0eff */
[----:B------:R-:W-:Y:S02]  /*23fc0*/  LOP3.LUT R9, R0, 0xce, RZ, 0xfc, !PT ;  /* 0x000000ce00097812 */ /* 0x000fe400078efcff */
[----:B------:R-:W-:Y:S01]  /*23fd0*/  LEA R8, P6, R10, R3, 0x1 ;  /* 0x000000030a087211 */ /* 0x000fe200078c08ff */
[----:B------:R3:W-:Y:S01]  /*23fe0*/  @P3 STG.E.U16 desc[UR20][R6.64], R14 ;  /* 0x0000000e06003986 */ /* 0x0007e2000c101514 */
[----:B0-----:R-:W-:Y:S01]  /*23ff0*/  ISETP.LT.AND P5, PT, R12, UR6, !P0 ;  /* 0x000000060c007c0c */ /* 0x001fe2000c7a1270 */
[----:B------:R-:W0:Y:S01]  /*24000*/  LDCU UR6, c[0x0][0x39c] ;  /* 0x00007380ff0677ac */ /* 0x000e220008000800 */
[----:B--2---:R-:W-:-:S02]  /*24010*/  ISETP.LT.AND P3, PT, R9, UR7, !P0 ;  /* 0x0000000709007c0c */ /* 0x004fc4000c761270 */
[C---:B------:R-:W-:Y:S01]  /*24020*/  LEA.HI.X.SX32 R9, R10.reuse, R2, 0x1, P6 ;  /* 0x000000020a097211 */ /* 0x040fe200030f0eff */
[----:B------:R-:W-:Y:S01]  /*24030*/  VIADD R10, R10, UR5 ;  /* 0x000000050a0a7c36 */ /* 0x000fe20008000000 */
[----:B-1----:R-:W-:Y:S01]  /*24040*/  LOP3.LUT R5, R0, 0xcf, RZ, 0xfc, !PT ;  /* 0x000000cf00057812 */ /* 0x002fe200078efcff */
[----:B------:R-:W1:Y:S01]  /*24050*/  LDCU UR7, c[0x0][0x39c] ;  /* 0x00007380ff0777ac */ /* 0x000e620008000800 */
[----:B---3--:R-:W-:Y:S01]  /*24060*/  PRMT R7, R14, 0x7632, R7 ;  /* 0x000076320e077816 */ /* 0x008fe20000000007 */
[C---:B------:R-:W-:Y:S01]  /*24070*/  VIADD R11, R10.reuse, UR5 ;  /* 0x000000050a0b7c36 */ /* 0x040fe20008000000 */
[----:B------:R-:W-:-:S03]  /*24080*/  LEA R4, P6, R10, R3, 0x1 ;  /* 0x000000030a047211 */ /* 0x000fc600078c08ff */
[----:B------:R2:W-:Y:S01]  /*24090*/  @P2 STG.E.U16 desc[UR20][R8.64], R7 ;  /* 0x0000000708002986 */ /* 0x0005e2000c101514 */
[----:B----4-:R-:W-:Y:S01]  /*240a0*/  ISETP.LT.AND P2, PT, R5, UR4, !P0 ;  /* 0x0000000405007c0c */ /* 0x010fe2000c741270 */
[----:B------:R-:W3:Y:S01]  /*240b0*/  LDCU UR4, c[0x0][0x39c] ;  /* 0x00007380ff0477ac */ /* 0x000ee20008000800 */
[----:B------:R-:W-:Y:S02]  /*240c0*/  F2FP.F16.F32.PACK_AB R16, R17, R16 ;  /* 0x000000101110723e */ /* 0x000fe400000000ff */
[-C--:B------:R-:W-:Y:S02]  /*240d0*/  LEA.HI.X.SX32 R5, R10, R2.reuse, 0x1, P6 ;  /* 0x000000020a057211 */ /* 0x080fe400030f0eff */
[C---:B------:R-:W-:Y:S02]  /*240e0*/  LEA R6, P6, R11.reuse, R3, 0x1 ;  /* 0x000000030b067211 */ /* 0x040fe400078c08ff */
[----:B------:R-:W-:Y:S01]  /*240f0*/  LOP3.LUT R10, R0, 0xd0, RZ, 0xfc, !PT ;  /* 0x000000d0000a7812 */ /* 0x000fe200078efcff */
[----:B------:R4:W-:Y:S01]  /*24100*/  @P4 STG.E.U16 desc[UR20][R4.64], R16 ;  /* 0x0000001004004986 */ /* 0x0009e2000c101514 */
[C---:B--2---:R-:W-:Y:S01]  /*24110*/  LEA.HI.X.SX32 R7, R11.reuse, R2, 0x1, P6 ;  /* 0x000000020b077211 */ /* 0x044fe200030f0eff */
[----:B------:R-:W-:Y:S01]  /*24120*/  VIADD R11, R11, UR5 ;  /* 0x000000050b0b7c36 */ /* 0x000fe20008000000 */
[----:B0-----:R-:W-:Y:S01]  /*24130*/  ISETP.LT.AND P4, PT, R10, UR6, !P0 ;  /* 0x000000060a007c0c */ /* 0x001fe2000c781270 */
[----:B------:R-:W0:Y:S01]  /*24140*/  LDCU UR6, c[0x0][0x39c] ;  /* 0x00007380ff0677ac */ /* 0x000e220008000800 */
[----:B----4-:R-:W-:-:S02]  /*24150*/  PRMT R5, R16, 0x7632, R5 ;  /* 0x0000763210057816 */ /* 0x010fc40000000005 */
[----:B------:R-:W-:-:S03]  /*24160*/  LOP3.LUT R12, R0, 0xd1, RZ, 0xfc, !PT ;  /* 0x000000d1000c7812 */ /* 0x000fc600078efcff */
[----:B------:R2:W-:Y:S01]  /*24170*/  @P5 STG.E.U16 desc[UR20][R6.64], R5 ;  /* 0x0000000506005986 */ /* 0x0005e2000c101514 */
[C---:B------:R-:W-:Y:S01]  /*24180*/  LEA R8, P5, R11.reuse, R3, 0x1 ;  /* 0x000000030b087211 */ /* 0x040fe200078a08ff */
[----:B------:R-:W-:-:S03]  /*24190*/  VIADD R10, R11, UR5 ;  /* 0x000000050b0a7c36 */ /* 0x000fc60008000000 */
[----:B------:R-:W-:Y:S02]  /*241a0*/  LEA.HI.X.SX32 R9, R11, R2, 0x1, P5 ;  /* 0x000000020b097211 */ /* 0x000fe400028f0eff */
[----:B---3--:R-:W-:Y:S01]  /*241b0*/  ISETP.LT.AND P5, PT, R12, UR4, !P0 ;  /* 0x000000040c007c0c */ /* 0x008fe2000c7a1270 */
[----:B------:R-:W3:Y:S01]  /*241c0*/  LDCU UR4, c[0x0][0x39c] ;  /* 0x00007380ff0477ac */ /* 0x000ee20008000800 */
[----:B------:R-:W-:Y:S02]  /*241d0*/  F2FP.F16.F32.PACK_AB R18, R19, R18 ;  /* 0x000000121312723e */ /* 0x000fe400000000ff */
[-C--:B------:R-:W-:Y:S02]  /*241e0*/  LEA R4, P6, R10, R3.reuse, 0x1 ;  /* 0x000000030a047211 */ /* 0x080fe400078c08ff */
[----:B--2---:R-:W-:Y:S02]  /*241f0*/  LOP3.LUT R6, R0, 0xd2, RZ, 0xfc, !PT ;  /* 0x000000d200067812 */ /* 0x004fe400078efcff */
        /* <DEDUP_REMOVED lines=10> */
[C---:B--2---:R-:W-:Y:S02]  /*242a0*/  LOP3.LUT R8, R0.reuse, 0xd3, RZ, 0xfc, !PT ;  /* 0x000000d300087812 */ /* 0x044fe400078efcff */
[----:B------:R-:W-:Y:S02]  /*242b0*/  LOP3.LUT R9, R0, 0xd4, RZ, 0xfc, !PT ;  /* 0x000000d400097812 */ /* 0x000fe400078efcff */
[-C--:B----4-:R-:W-:Y:S02]  /*242c0*/  LEA.HI.X.SX32 R7, R10, R2.reuse, 0x1, P2 ;  /* 0x000000020a077211 */ /* 0x090fe400010f0eff */
[----:B---3--:R-:W-:Y:S01]  /*242d0*/  ISETP.LT.AND P3, PT, R8, UR4, !P0 ;  /* 0x0000000408007c0c */ /* 0x008fe2000c761270 */
[----:B------:R-:W2:Y:S01]  /*242e0*/  LDCU UR4, c[0x0][0x39c] ;  /* 0x00007380ff0477ac */ /* 0x000ea20008000800 */
[----:B------:R-:W-:Y:S01]  /*242f0*/  LEA R8, P2, R11, R3, 0x1 ;  /* 0x000000030b087211 */ /* 0x000fe200078408ff */
[----:B------:R-:W-:Y:S01]  /*24300*/  @P4 STG.E.U16 desc[UR20][R6.64], R20 ;  /* 0x0000001406004986 */ /* 0x000fe2000c101514 */
[----:B-1----:R-:W-:Y:S01]  /*24310*/  ISETP.LT.AND P4, PT, R9, UR7, !P0 ;  /* 0x0000000709007c0c */ /* 0x002fe2000c781270 */
[----:B------:R-:W1:Y:S01]  /*24320*/  LDCU UR7, c[0x0][0x39c] ;  /* 0x00007380ff0777ac */ /* 0x000e620008000800 */
        /* <DEDUP_REMOVED lines=10> */
[----:B---3--:R-:W-:-:S02]  /*243d0*/  LEA.HI.X.SX32 R5, R11, R2, 0x1, P5 ;  /* 0x000000020b057211 */ /* 0x008fc400028f0eff */
[-C--:B------:R-:W-:Y:S02]  /*243e0*/  LEA R6, P5, R10, R3.reuse, 0x1 ;  /* 0x000000030a067211 */ /* 0x080fe400078a08ff */
[----:B------:R-:W-:Y:S02]  /*243f0*/  PRMT R9, R22, 0x7632, R9 ;  /* 0x0000763216097816 */ /* 0x000fe40000000009 */
[C---:B------:R-:W-:Y:S01]  /*24400*/  LEA.HI.X.SX32 R7, R10.reuse, R2, 0x1, P5 ;  /* 0x000000020a077211 */ /* 0x040fe200028f0eff */
[----:B------:R-:W-:Y:S01]  /*24410*/  VIADD R10, R10, UR5 ;  /* 0x000000050a0a7c36 */ /* 0x000fe20008000000 */
[----:B------:R-:W-:Y:S01]  /*24420*/  LOP3.LUT R11, R0, 0xd6, RZ, 0xfc, !PT ;  /* 0x000000d6000b7812 */ /* 0x000fe200078efcff */
[----:B------:R3:W-:Y:S03]  /*24430*/  @P6 STG.E.U16 desc[UR20][R4.64], R22 ;  /* 0x0000001604006986 */ /* 0x0007e6000c101514 */
[----:B--2---:R-:W-:Y:S01]  /*24440*/  ISETP.LT.AND P5, PT, R11, UR4, !P0 ;  /* 0x000000040b007c0c */ /* 0x004fe2000c7a1270 */
[----:B------:R2:W-:Y:S01]  /*24450*/  @P3 STG.E.U16 desc[UR20][R6.64], R9 ;  /* 0x0000000906003986 */ /* 0x0005e2000c101514 */
[C---:B------:R-:W-:Y:S01]  /*24460*/  LEA R8, P3, R10.reuse, R3, 0x1 ;  /* 0x000000030a087211 */ /* 0x040fe200078608ff */
[----:B------:R-:W4:Y:S01]  /*24470*/  LDCU UR4, c[0x0][0x39c] ;  /* 0x00007380ff0477ac */ /* 0x000f220008000800 */
[----:B------:R-:W-:Y:S01]  /*24480*/  VIADD R11, R10, UR5 ;  /* 0x000000050a0b7c36 */ /* 0x000fe20008000000 */
[----:B------:R-:W-:-:S02]  /*24490*/  F2FP.F16.F32.PACK_AB R24, R25, R24 ;  /* 0x000000181918723e */ /* 0x000fc400000000ff */
[C---:B------:R-:W-:Y:S02]  /*244a0*/  LOP3.LUT R12, R0.reuse, 0xd7, RZ, 0xfc, !PT ;  /* 0x000000d7000c7812 */ /* 0x040fe400078efcff */
[----:B---3--:R-:W-:Y:S02]  /*244b0*/  LOP3.LUT R5, R0, 0xd8, RZ, 0xfc, !PT ;  /* 0x000000d800057812 */ /* 0x008fe400078efcff */
[-C--:B--2---:R-:W-:Y:S02]  /*244c0*/  LEA.HI.X.SX32 R9, R10, R2.reuse, 0x1, P3 ;  /* 0x000000020a097211 */ /* 0x084fe400018f0eff */
[-C--:B------:R-:W-:Y:S02]  /*244d0*/  LEA R4, P6, R11, R3.reuse, 0x1 ;  /* 0x000000030b047211 */ /* 0x080fe400078c08ff */
[----:B0-----:R-:W-:Y:S01]  /*244e0*/  ISETP.LT.AND P3, PT, R12, UR6, !P0 ;  /* 0x000000060c007c0c */ /* 0x001fe2000c761270 */
[----:B------:R0:W-:Y:S01]  /*244f0*/  @P4 STG.E.U16 desc[UR20][R8.64], R24 ;  /* 0x0000001808004986 */ /* 0x0001e2000c101514 */
[----:B-1----:R-:W-:Y:S01]  /*24500*/  ISETP.LT.AND P4, PT, R5, UR7, !P0 ;  /* 0x0000000705007c0c */ /* 0x002fe2000c781270 */
        /* <DEDUP_REMOVED lines=9> */
[----:B----4-:R-:W-:Y:S01]  /*245a0*/  ISETP.LT.AND P2, PT, R7, UR4, !P0 ;  /* 0x0000000407007c0c */ /* 0x010fe2000c741270 */
[----:B------:R-:W3:Y:S01]  /*245b0*/  LDCU UR4, c[0x0][0x39c] ;  /* 0x00007380ff0477ac */ /* 0x000ee20008000800 */
[----:B------:R-:W-:Y:S02]  /*245c0*/  LEA.HI.X.SX32 R7, R11, R2, 0x1, P6 ;  /* 0x000000020b077211 */ /* 0x000fe400030f0eff */
[----:B------:R-:W-:Y:S02]  /*245d0*/  F2FP.F16.F32.PACK_AB R26, R27, R26 ;  /* 0x0000001a1b1a723e */ /* 0x000fe400000000ff */
        /* <DEDUP_REMOVED lines=14> */
[----:B---3--:R-:W-:Y:S01]  /*246c0*/  ISETP.LT.AND P3, PT, R12, UR4, !P0 ;  /* 0x000000040c007c0c */ /* 0x008fe2000c761270 */
        /* <DEDUP_REMOVED lines=19> */
[----:B------:R-:W-:Y:S01]  /*24800*/  @P5 STG.E.U16 desc[UR20][R8.64], R30 ;  /* 0x0000001e08005986 */ /* 0x000fe2000c101514 */
[----:B--2---:R-:W-:Y:S01]  /*24810*/  ISETP.LT.AND P5, PT, R5, UR7, !P0 ;  /* 0x0000000705007c0c */ /* 0x004fe2000c7a1270 */
[----:B------:R-:W2:Y:S01]  /*24820*/  LDCU UR7, c[0x0][0x39c] ;  /* 0x00007380ff0777ac */ /* 0x000ea20008000800 */
[C---:B------:R-:W-:Y:S01]  /*24830*/  LEA.HI.X.SX32 R5, R10.reuse, R2, 0x1, P2 ;  /* 0x000000020a057211 */ /* 0x040fe200010f0eff */
[----:B------:R-:W-:Y:S01]  /*24840*/  VIADD R10, R10, UR5 ;  /* 0x000000050a0a7c36 */ /* 0x000fe20008000000 */
[----:B------:R-:W-:-:S02]  /*24850*/  PRMT R7, R30, 0x7632, R7 ;  /* 0x000076321e077816 */ /* 0x000fc40000000007 */
[----:B------:R-:W-:Y:S01]  /*24860*/  LOP3.LUT R6, R0, 0xdf, RZ, 0xfc, !PT ;  /* 0x000000df00067812 */ /* 0x000fe200078efcff */
[----:B------:R-:W-:Y:S02]  /*24870*/  VIADD R11, R10, UR5 ;  /* 0x000000050a0b7c36 */ /* 0x000fe40008000000 */
[----:B------:R3:W-:Y:S01]  /*24880*/  @P3 STG.E.U16 desc[UR20][R4.64], R7 ;  /* 0x0000000704003986 */ /* 0x0007e2000c101514 */
[----:B0-----:R-:W-:Y:S01]  /*24890*/  ISETP.LT.AND P2, PT, R6, UR6, !P0 ;  /* 0x0000000606007c0c */ /* 0x001fe2000c741270 */
[----:B------:R-:W0:Y:S01]  /*248a0*/  LDCU UR6, c[0x0][0x39c] ;  /* 0x00007380ff0677ac */ /* 0x000e220008000800 */
[C---:B------:R-:W-:Y:S02]  /*248b0*/  LEA R6, P3, R10.reuse, R3, 0x1 ;  /* 0x000000030a067211 */ /* 0x040fe400078608ff */
[----:B------:R-:W-:Y:S02]  /*248c0*/  F2FP.F16.F32.PACK_AB R32, R33, R32 ;  /* 0x000000202120723e */ /* 0x000fe400000000ff */
[----:B---3--:R-:W-:-:S02]  /*248d0*/  LEA.HI.X.SX32 R7, R10, R2, 0x1, P3 ;  /* 0x000000020a077211 */ /* 0x008fc400018f0eff */
[CC--:B------:R-:W-:Y:S02]  /*248e0*/  LEA R8, P3, R11.reuse, R3.reuse, 0x1 ;  /* 0x000000030b087211 */ /* 0x0c0fe400078608ff */
        /* <DEDUP_REMOVED lines=12> */
[----:B---3--:R-:W-:Y:S02]  /*249b0*/  LOP3.LUT R7, R0, 0xe2, RZ, 0xfc, !PT ;  /* 0x000000e200077812 */ /* 0x008fe400078efcff */
        /* <DEDUP_REMOVED lines=18> */
[C---:B------:R-:W-:Y:S02]  /*24ae0*/  LEA R4, P6, R11.reuse, R3, 0x1 ;  /* 0x000000030b047211 */ /* 0x040fe400078c08ff */
        /* <DEDUP_REMOVED lines=8> */
[C---:B------:R-:W-:Y:S02]  /*24b70*/  LEA R6, P4, R11.reuse, R3, 0x1 ;  /* 0x000000030b067211 */ /* 0x040fe400078808ff */
[----:B------:R-:W-:Y:S01]  /*24b80*/  LOP3.LUT R12, R0, 0xe5, RZ, 0xfc, !PT ;  /* 0x000000e5000c7812 */ /* 0x000fe200078efcff */
[----:B------:R-:W-:Y:S01]  /*24b90*/  VIADD R10, R11, UR5 ;  /* 0x000000050b0a7c36 */ /* 0x000fe20008000000 */
[----:B------:R-:W-:Y:S02]  /*24ba0*/  F2FP.F16.F32.PACK_AB R38, R39, R38 ;  /* 0x000000262726723e */ /* 0x000fe400000000ff */
[----:B-1----:R-:W-:-:S02]  /*24bb0*/  LEA.HI.X.SX32 R7, R11, R2, 0x1, P4 ;  /* 0x000000020b077211 */ /* 0x002fc400020f0eff */
[----:B---3--:R-:W-:Y:S01]  /*24bc0*/  ISETP.LT.AND P4, PT, R12, UR4, !P0 ;  /* 0x000000040c007c0c */ /* 0x008fe2000c781270 */
        /* <DEDUP_REMOVED lines=18> */
[----:B------:R-:W-:Y:S01]  /*24cf0*/  LEA R6, P2, R11, R3, 0x1 ;  /* 0x000000030b067211 */ /* 0x000fe200078408ff */
[----:B------:R3:W-:Y:S01]  /*24d00*/  @P3 STG.E.U16 desc[UR20][R4.64], R40 ;  /* 0x0000002804003986 */ /* 0x0007e2000c101514 */
[----:B--2---:R-:W-:Y:S01]  /*24d10*/  ISETP.LT.AND P3, PT, R7, UR7, !P0 ;  /* 0x0000000707007c0c */ /* 0x004fe2000c761270 */
[----:B------:R-:W2:Y:S01]  /*24d20*/  LDCU UR7, c[0x0][0x39c] ;  /* 0x00007380ff0777ac */ /* 0x000ea20008000800 */
[C---:B------:R-:W-:Y:S01]  /*24d30*/  LEA.HI.X.SX32 R7, R11.reuse, R2, 0x1, P2 ;  /* 0x000000020b077211 */ /* 0x040fe200010f0eff */
[----:B------:R-:W-:Y:S01]  /*24d40*/  VIADD R11, R11, UR5 ;  /* 0x000000050b0b7c36 */ /* 0x000fe20008000000 */
[----:B------:R-:W-:-:S02]  /*24d50*/  LOP3.LUT R8, R0, 0xe9, RZ, 0xfc, !PT ;  /* 0x000000e900087812 */ /* 0x000fc400078efcff */
[----:B---3--:R-:W-:Y:S01]  /*24d60*/  PRMT R5, R40, 0x7632, R5 ;  /* 0x0000763228057816 */ /* 0x008fe20000000005 */
[C---:B------:R-:W-:Y:S01]  /*24d70*/  VIADD R10, R11.reuse, UR5 ;  /* 0x000000050b0a7c36 */ /* 0x040fe20008000000 */
[----:B0-----:R-:W-:Y:S01]  /*24d80*/  ISETP.LT.AND P2, PT, R8, UR6, !P0 ;  /* 0x0000000608007c0c */ /* 0x001fe2000c741270 */
[----:B------:R-:W0:Y:S02]  /*24d90*/  LDCU UR6, c[0x0][0x39c] ;  /* 0x00007380ff0677ac */ /* 0x000e240008000800 */
[----:B------:R3:W-:Y:S01]  /*24da0*/  @P4 STG.E.U16 desc[UR20][R6.64], R5 ;  /* 0x0000000506004986 */ /* 0x0007e2000c101514 */
[----:B------:R-:W-:Y:S02]  /*24db0*/  LEA R8, P4, R11, R3, 0x1 ;  /* 0x000000030b087211 */ /* 0x000fe400078808ff */
[----:B------:R-:W-:Y:S02]  /*24dc0*/  F2FP.F16.F32.PACK_AB R42, R43, R42 ;  /* 0x0000002a2b2a723e */ /* 0x000fe400000000ff */
[----:B------:R-:W-:-:S02]  /*24dd0*/  LEA.HI.X.SX32 R9, R11, R2, 0x1, P4 ;  /* 0x000000020b097211 */ /* 0x000fc400020f0eff */
[-C--:B------:R-:W-:Y:S02]  /*24de0*/  LEA R4, P4, R10, R3.reuse, 0x1 ;  /* 0x000000030a047211 */ /* 0x080fe400078808ff */
[----:B------:R-:W-:Y:S02]  /*24df0*/  LOP3.LUT R11, R0, 0xea, RZ, 0xfc, !PT ;  /* 0x000000ea000b7812 */ /* 0x000fe400078efcff */
[----:B---3--:R-:W-:Y:S02]  /*24e00*/  PRMT R7, R42, 0x7632, R7 ;  /* 0x000076322a077816 */ /* 0x008fe40000000007 */
[C---:B------:R-:W-:Y:S01]  /*24e10*/  LEA.HI.X.SX32 R5, R10.reuse, R2, 0x1, P4 ;  /* 0x000000020a057211 */ /* 0x040fe200020f0eff */
[----:B------:R-:W-:Y:S01]  /*24e20*/  VIADD R10, R10, UR5 ;  /* 0x000000050a0a7c36 */ /* 0x000fe20008000000 */
[----:B------:R3:W-:Y:S01]  /*24e30*/  @P6 STG.E.U16 desc[UR20][R8.64], R42 ;  /* 0x0000002a08006986 */ /* 0x0007e2000c101514 */
[----:B-1----:R-:W-:Y:S01]  /*24e40*/  ISETP.LT.AND P4, PT, R11, UR4, !P0 ;  /* 0x000000040b007c0c */ /* 0x002fe2000c781270 */
[----:B------:R-:W1:Y:S02]  /*24e50*/  LDCU UR4, c[0x0][0x39c] ;  /* 0x00007380ff0477ac */ /* 0x000e640008000800 */
[----:B------:R4:W-:Y:S01]  /*24e60*/  @P5 STG.E.U16 desc[UR20][R4.64], R7 ;  /* 0x0000000704005986 */ /* 0x0009e2000c101514 */
[C---:B------:R-:W-:Y:S01]  /*24e70*/  LEA R6, P5, R10.reuse, R3, 0x1 ;  /* 0x000000030a067211 */ /* 0x040fe200078a08ff */
[----:B------:R-:W-:Y:S01]  /*24e80*/  VIADD R11, R10, UR5 ;  /* 0x000000050a0b7c36 */ /* 0x000fe20008000000 */
[----:B------:R-:W-:-:S02]  /*24e90*/  F2FP.F16.F32.PACK_AB R44, R45, R44 ;  /* 0x0000002c2d2c723e */ /* 0x000fc400000000ff */
[C---:B------:R-:W-:Y:S02]  /*24ea0*/  LOP3.LUT R12, R0.reuse, 0xeb, RZ, 0xfc, !PT ;  /* 0x000000eb000c7812 */ /* 0x040fe400078efcff */
[----:B---3--:R-:W-:Y:S02]  /*24eb0*/  LOP3.LUT R9, R0, 0xec, RZ, 0xfc, !PT ;  /* 0x000000ec00097812 */ /* 0x008fe400078efcff */
[-C--:B----4-:R-:W-:Y:S02]  /*24ec0*/  LEA.HI.X.SX32 R7, R10, R2.reuse, 0x1, P5 ;  /* 0x000000020a077211 */ /* 0x090fe400028f0eff */
[-C--:B------:R-:W-:Y:S02]  /*24ed0*/  LEA R8, P6, R11, R3.reuse, 0x1 ;  /* 0x000000030b087211 */ /* 0x080fe400078c08ff */
[----:B0-----:R-:W-:Y:S01]  /*24ee0*/  ISETP.LT.AND P5, PT, R12, UR6, !P0 ;  /* 0x000000060c007c0c */ /* 0x001fe2000c7a1270 */
[----:B------:R0:W-:Y:S01]  /*24ef0*/  @P3 STG.E.U16 desc[UR20][R6.64], R44 ;  /* 0x0000002c06003986 */ /* 0x0001e2000c101514 */
[----:B--2---:R-:W-:Y:S01]  /*24f00*/  ISETP.LT.AND P3, PT, R9, UR7, !P0 ;  /* 0x0000000709007c0c */ /* 0x004fe2000c761270 */
[----:B------:R-:W2:Y:S01]  /*24f10*/  LDCU UR6, c[0x0][0x39c] ;  /* 0x00007380ff0677ac */ /* 0x000ea20008000800 */
[C---:B------:R-:W-:Y:S01]  /*24f20*/  LEA.HI.X.SX32 R9, R11.reuse, R2, 0x1, P6 ;  /* 0x000000020b097211 */ /* 0x040fe200030f0eff */
[----:B------:R-:W-:Y:S01]  /*24f30*/  VIADD R11, R11, UR5 ;  /* 0x000000050b0b7c36 */ /* 0x000fe20008000000 */
[----:B------:R-:W-:Y:S01]  /*24f40*/  LOP3.LUT R5, R0, 0xed, RZ, 0xfc, !PT ;  /* 0x000000ed00057812 */ /* 0x000fe200078efcff */
[----:B------:R-:W3:Y:S01]  /*24f50*/  LDCU UR7, c[0x0][0x39c] ;  /* 0x00007380ff0777ac */ /* 0x000ee20008000800 */
[----:B0-----:R-:W-:Y:S01]  /*24f60*/  PRMT R7, R44, 0x7632, R7 ;  /* 0x000076322c077816 */ /* 0x001fe20000000007 */
[C---:B------:R-:W-:Y:S01]  /*24f70*/  VIADD R10, R11.reuse, UR5 ;  /* 0x000000050b0a7c36 */ /* 0x040fe20008000000 */
[----:B------:R-:W-:-:S03]  /*24f80*/  LEA R4, P6, R11, R3, 0x1 ;  /* 0x000000030b047211 */ /* 0x000fc600078c08ff */
[----:B------:R0:W-:Y:S01]  /*24f90*/  @P2 STG.E.U16 desc[UR20][R8.64], R7 ;  /* 0x0000000708002986 */ /* 0x0001e2000c101514 */
[----:B-1----:R-:W-:Y:S01]  /*24fa0*/  ISETP.LT.AND P2, PT, R5, UR4, !P0 ;  /* 0x0000000405007c0c */ /* 0x002fe2000c741270 */
[----:B------:R-:W1:Y:S01]  /*24fb0*/  LDCU UR4, c[0x0][0x39c] ;  /* 0x00007380ff0477ac */ /* 0x000e620008000800 */
[----:B------:R-:W-:Y:S02]  /*24fc0*/  F2FP.F16.F32.PACK_AB R46, R47, R46 ;  /* 0x0000002e2f2e723e */ /* 0x000fe400000000ff */
[-C--:B------:R-:W-:Y:S02]  /*24fd0*/  LEA.HI.X.SX32 R5, R11, R2.reuse, 0x1, P6 ;  /* 0x000000020b057211 */ /* 0x080fe400030f0eff */
[----:B------:R-:W-:Y:S02]  /*24fe0*/  LEA R6, P6, R10, R3, 0x1 ;  /* 0x000000030a067211 */ /* 0x000fe400078c08ff */
[----:B------:R-:W-:Y:S01]  /*24ff0*/  LOP3.LUT R11, R0, 0xee, RZ, 0xfc, !PT ;  /* 0x000000ee000b7812 */ /* 0x000fe200078efcff */
[----:B------:R4:W-:Y:S01]  /*25000*/  @P4 STG.E.U16 desc[UR20][R4.64], R46 ;  /* 0x0000002e04004986 */ /* 0x0009e2000c101514 */
[C---:B0-----:R-:W-:Y:S01]  /*25010*/  LEA.HI.X.SX32 R7, R10.reuse, R2, 0x1, P6 ;  /* 0x000000020a077211 */ /* 0x041fe200030f0eff */
[----:B------:R-:W-:Y:S01]  /*25020*/  VIADD R10, R10, UR5 ;  /* 0x000000050a0a7c36 */ /* 0x000fe20008000000 */
[----:B--2---:R-:W-:Y:S01]  /*25030*/  ISETP.LT.AND P4, PT, R11, UR6, !P0 ;  /* 0x000000060b007c0c */ /* 0x004fe2000c781270 */
[----:B------:R-:W0:Y:S01]  /*25040*/  LDCU UR6, c[0x0][0x39c] ;  /* 0x00007380ff0677ac */ /* 0x000e220008000800 */
[----:B----4-:R-:W-:-:S02]  /*25050*/  PRMT R5, R46, 0x7632, R5 ;  /* 0x000076322e057816 */ /* 0x010fc40000000005 */
[----:B------:R-:W-:-:S03]  /*25060*/  LOP3.LUT R12, R0, 0xef, RZ, 0xfc, !PT ;  /* 0x000000ef000c7812 */ /* 0x000fc600078efcff */
[----:B------:R2:W-:Y:S01]  /*25070*/  @P5 STG.E.U16 desc[UR20][R6.64], R5 ;  /* 0x0000000506005986 */ /* 0x0005e2000c101514 */
[C---:B------:R-:W-:Y:S01]  /*25080*/  LEA R8, P5, R10.reuse, R3, 0x1 ;  /* 0x000000030a087211 */ /* 0x040fe200078a08ff */
[----:B------:R-:W-:-:S03]  /*25090*/  VIADD R11, R10, UR5 ;  /* 0x000000050a0b7c36 */ /* 0x000fc60008000000 */
[----:B------:R-:W-:Y:S02]  /*250a0*/  LEA.HI.X.SX32 R9, R10, R2, 0x1, P5 ;  /* 0x000000020a097211 */ /* 0x000fe400028f0eff */
[----:B-1----:R-:W-:Y:S01]  /*250b0*/  ISETP.LT.AND P5, PT, R12, UR4, !P0 ;  /* 0x000000040c007c0c */ /* 0x002fe2000c7a1270 */
[----:B------:R-:W1:Y:S01]  /*250c0*/  LDCU UR4, c[0x0][0x39c] ;  /* 0x00007380ff0477ac */ /* 0x000e620008000800 */
[----:B------:R-:W-:Y:S02]  /*250d0*/  F2FP.F16.F32.PACK_AB R48, R49, R48 ;  /* 0x000000303130723e */ /* 0x000fe400000000ff */
[CC--:B------:R-:W-:Y:S02]  /*250e0*/  LEA R4, P6, R11.reuse, R3.reuse, 0x1 ;  /* 0x000000030b047211 */ /* 0x0c0fe400078c08ff */
        /* <DEDUP_REMOVED lines=14> */
[----:B-1----:R-:W-:Y:S01]  /*251d0*/  ISETP.LT.AND P2, PT, R8, UR4, !P0 ;  /* 0x0000000408007c0c */ /* 0x002fe2000c741270 */
[----:B------:R-:W1:Y:S01]  /*251e0*/  LDCU UR4, c[0x0][0x39c] ;  /* 0x00007380ff0477ac */ /* 0x000e620008000800 */
[C---:B------:R-:W-:Y:S01]  /*251f0*/  LEA R8, P3, R10.reuse, R3, 0x1 ;  /* 0x000000030a087211 */ /* 0x040fe200078608ff */
[----:B------:R-:W-:Y:S01]  /*25200*/  @P4 STG.E.U16 desc[UR20][R6.64], R50 ;  /* 0x0000003206004986 */ /* 0x000fe2000c101514 */
[----:B---3--:R-:W-:Y:S01]  /*25210*/  ISETP.LT.AND P4, PT, R9, UR7, !P0 ;  /* 0x0000000709007c0c */ /* 0x008fe2000c781270 */
        /* <DEDUP_REMOVED lines=13> */
[----:B------:R-:W-:Y:S02]  /*252f0*/  LOP3.LUT R10, R0, 0xf4, RZ, 0xfc, !PT ;  /* 0x000000f4000a7812 */ /* 0x000fe400078efcff */
[----:B------:R-:W-:Y:S02]  /*25300*/  PRMT R9, R52, 0x7632, R9 ;  /* 0x0000763234097816 */ /* 0x000fe40000000009 */
[C---:B------:R-:W-:Y:S01]  /*25310*/  LEA.HI.X.SX32 R7, R11.reuse, R2, 0x1, P5 ;  /* 0x000000020b077211 */ /* 0x040fe200028f0eff */
[----:B------:R-:W-:Y:S01]  /*25320*/  VIADD R11, R11, UR5 ;  /* 0x000000050b0b7c36 */ /* 0x000fe20008000000 */
[----:B-1----:R-:W-:Y:S01]  /*25330*/  ISETP.LT.AND P5, PT, R10, UR4, !P0 ;  /* 0x000000040a007c0c */ /* 0x002fe2000c7a1270 */
[----:B------:R1:W-:Y:S01]  /*25340*/  @P6 STG.E.U16 desc[UR20][R4.64], R52 ;  /* 0x0000003404006986 */ /* 0x0003e2000c101514 */
[----:B------:R-:W3:Y:S03]  /*25350*/  LDCU UR4, c[0x0][0x39c] ;  /* 0x00007380ff0477ac */ /* 0x000ee60008000800 */
[----:B------:R4:W-:Y:S01]  /*25360*/  @P2 STG.E.U16 desc[UR20][R6.64], R9 ;  /* 0x0000000906002986 */ /* 0x0009e2000c101514 */
[C---:B------:R-:W-:Y:S01]  /*25370*/  LEA R8, P2, R11.reuse, R3, 0x1 ;  /* 0x000000030b087211 */ /* 0x040fe200078408ff */
[----:B------:R-:W-:Y:S01]  /*25380*/  VIADD R10, R11, UR5 ;  /* 0x000000050b0a7c36 */ /* 0x000fe20008000000 */
[----:B------:R-:W-:-:S02]  /*25390*/  F2FP.F16.F32.PACK_AB R54, R55, R54 ;  /* 0x000000363736723e */ /* 0x000fc400000000ff */
[----:B-1----:R-:W-:Y:S02]  /*253a0*/  LOP3.LUT R5, R0, 0xf6, RZ, 0xfc, !PT ;  /* 0x000000f600057812 */ /* 0x002fe400078efcff */
[----:B----4-:R-:W-:Y:S02]  /*253b0*/  LEA.HI.X.SX32 R9, R11, R2, 0x1, P2 ;  /* 0x000000020b097211 */ /* 0x010fe400010f0eff */
[----:B------:R-:W-:-:S03]  /*253c0*/  LEA R4, P6, R10, R3, 0x1 ;  /* 0x000000030a047211 */ /* 0x000fc600078c08ff */
[----:B------:R-:W-:Y:S01]  /*253d0*/  @P4 STG.E.U16 desc[UR20][R8.64], R54 ;  /* 0x0000003608004986 */ /* 0x000fe2000c101514 */
[----:B--2---:R-:W-:Y:S01]  /*253e0*/  ISETP.LT.AND P4, PT, R5, UR7, !P0 ;  /* 0x0000000705007c0c */ /* 0x004fe2000c781270 */
[----:B------:R-:W1:Y:S01]  /*253f0*/  LDCU UR7, c[0x0][0x39c] ;  /* 0x00007380ff0777ac */ /* 0x000e620008000800 */
[C---:B------:R-:W-:Y:S01]  /*25400*/  LEA.HI.X.SX32 R5, R10.reuse, R2, 0x1, P6 ;  /* 0x000000020a057211 */ /* 0x040fe200030f0eff */
[----:B------:R-:W-:Y:S01]  /*25410*/  VIADD R10, R10, UR5 ;  /* 0x000000050a0a7c36 */ /* 0x000fe20008000000 */
[----:B------:R-:W-:Y:S02]  /*25420*/  PRMT R7, R54, 0x7632, R7 ;  /* 0x0000763236077816 */ /* 0x000fe40000000007 */
[C---:B------:R-:W-:Y:S02]  /*25430*/  LOP3.LUT R6, R0.reuse, 0xf7, RZ, 0xfc, !PT ;  /* 0x000000f700067812 */ /* 0x040fe400078efcff */
[----:B------:R-:W-:Y:S01]  /*25440*/  LOP3.LUT R12, R0, 0xf5, RZ, 0xfc, !PT ;  /* 0x000000f5000c7812 */ /* 0x000fe200078efcff */
[----:B------:R2:W-:Y:S01]  /*25450*/  @P3 STG.E.U16 desc[UR20][R4.64], R7 ;  /* 0x0000000704003986 */ /* 0x0005e2000c101514 */
[----:B---3--:R-:W-:Y:S01]  /*25460*/  ISETP.LT.AND P6, PT, R6, UR4, !P0 ;  /* 0x0000000406007c0c */ /* 0x008fe2000c7c1270 */
[----:B------:R-:W3:Y:S01]  /*25470*/  LDCU UR4, c[0x0][0x39c] ;  /* 0x00007380ff0477ac */ /* 0x000ee20008000800 */
[----:B0-----:R-:W-:Y:S01]  /*25480*/  ISETP.LT.AND P2, PT, R12, UR6, !P0 ;  /* 0x000000060c007c0c */ /* 0x001fe2000c741270 */
[C---:B------:R-:W-:Y:S01]  /*25490*/  VIADD R11, R10.reuse, UR5 ;  /* 0x000000050a0b7c36 */ /* 0x040fe20008000000 */
[----:B------:R-:W-:Y:S01]  /*254a0*/  LEA R6, P3, R10, R3, 0x1 ;  /* 0x000000030a067211 */ /* 0x000fe200078608ff */
[----:B------:R-:W0:Y:S01]  /*254b0*/  LDCU UR6, c[0x0][0x39c] ;  /* 0x00007380ff0677ac */ /* 0x000e220008000800 */
[----:B------:R-:W-:-:S02]  /*254c0*/  F2FP.F16.F32.PACK_AB R56, R57, R56 ;  /* 0x000000383938723e */ /* 0x000fc400000000ff */
[----:B--2---:R-:W-:Y:S02]  /*254d0*/  LEA.HI.X.SX32 R7, R10, R2, 0x1, P3 ;  /* 0x000000020a077211 */ /* 0x004fe400018f0eff */
[----:B------:R-:W-:-:S04]  /*254e0*/  LEA R8, P3, R11, R3, 0x1 ;  /* 0x000000030b087211 */ /* 0x000fc800078608ff */
[C---:B------:R-:W-:Y:S01]  /*254f0*/  LEA.HI.X.SX32 R9, R11.reuse, R2, 0x1, P3 ;  /* 0x000000020b097211 */ /* 0x040fe200018f0eff */
[----:B------:R-:W-:Y:S01]  /*25500*/  VIADD R11, R11, UR5 ;  /* 0x000000050b0b7c36 */ /* 0x000fe20008000000 */
[----:B------:R2:W-:Y:S01]  /*25510*/  @P5 STG.E.U16 desc[UR20][R6.64], R56 ;  /* 0x0000003806005986 */ /* 0x0005e2000c101514 */
[C---:B------:R-:W-:Y:S02]  /*25520*/  LOP3.LUT R5, R0.reuse, 0xf9, RZ, 0xfc, !PT ;  /* 0x000000f900057812 */ /* 0x040fe400078efcff */
[----:B------:R-:W-:Y:S02]  /*25530*/  LOP3.LUT R10, R0, 0xf8, RZ, 0xfc, !PT ;  /* 0x000000f8000a7812 */ /* 0x000fe400078efcff */
[----:B------:R-:W-:Y:S02]  /*25540*/  LEA R4, P5, R11, R3, 0x1 ;  /* 0x000000030b047211 */ /* 0x000fe400078a08ff */
[----:B--2---:R-:W-:Y:S02]  /*25550*/  PRMT R7, R56, 0x7632, R7 ;  /* 0x0000763238077816 */ /* 0x004fe40000000007 */
[----:B0-----:R-:W-:Y:S01]  /*25560*/  ISETP.LT.AND P3, PT, R10, UR6, !P0 ;  /* 0x000000060a007c0c */ /* 0x001fe2000c761270 */
[----:B------:R-:W0:Y:S02]  /*25570*/  LDCU UR6, c[0x0][0x39c] ;  /* 0x00007380ff0677ac */ /* 0x000e240008000800 */
[----:B------:R2:W-:Y:S01]  /*25580*/  @P2 STG.E.U16 desc[UR20][R8.64], R7 ;  /* 0x0000000708002986 */ /* 0x0005e2000c101514 */
[----:B---3--:R-:W-:Y:S01]  /*25590*/  ISETP.LT.AND P2, PT, R5, UR4, !P0 ;  /* 0x0000000405007c0c */ /* 0x008fe2000c741270 */
[----:B------:R-:W3:Y:S01]  /*255a0*/  LDCU UR4, c[0x0][0x39c] ;  /* 0x00007380ff0477ac */ /* 0x000ee20008000800 */
[----:B------:R-:W-:-:S02]  /*255b0*/  F2FP.F16.F32.PACK_AB R58, R59, R58 ;  /* 0x0000003a3b3a723e */ /* 0x000fc400000000ff */
[C---:B------:R-:W-:Y:S01]  /*255c0*/  LEA.HI.X.SX32 R5, R11.reuse, R2, 0x1, P5 ;  /* 0x000000020b057211 */ /* 0x040fe200028f0eff */
[----:B------:R-:W-:Y:S01]  /*255d0*/  VIADD R11, R11, UR5 ;  /* 0x000000050b0b7c36 */ /* 0x000fe20008000000 */
[----:B------:R-:W-:-:S03]  /*255e0*/  LOP3.LUT R10, R0, 0xfa, RZ, 0xfc, !PT ;  /* 0x000000fa000a7812 */ /* 0x000fc600078efcff */
[----:B------:R4:W-:Y:S01]  /*255f0*/  @P4 STG.E.U16 desc[UR20][R4.64], R58 ;  /* 0x0000003a04004986 */ /* 0x0009e2000c101514 */
[----:B-1----:R-:W-:Y:S01]  /*25600*/  ISETP.LT.AND P5, PT, R10, UR7, !P0 ;  /* 0x000000070a007c0c */ /* 0x002fe2000c7a1270 */
[C---:B------:R-:W-:Y:S01]  /*25610*/  VIADD R10, R11.reuse, UR5 ;  /* 0x000000050b0a7c36 */ /* 0x040fe20008000000 */
[----:B------:R-:W-:-:S04]  /*25620*/  LEA R6, P4, R11, R3, 0x1 ;  /* 0x000000030b067211 */ /* 0x000fc800078808ff */
[----:B--2---:R-:W-:Y:S02]  /*25630*/  LEA.HI.X.SX32 R7, R11, R2, 0x1, P4 ;  /* 0x000000020b077211 */ /* 0x004fe400020f0eff */
[-C--:B------:R-:W-:Y:S02]  /*25640*/  LEA R8, P4, R10, R3.reuse, 0x1 ;  /* 0x000000030a087211 */ /* 0x080fe400078808ff */
[----:B------:R-:W-:Y:S02]  /*25650*/  F2FP.F16.F32.PACK_AB R60, R61, R60 ;  /* 0x0000003c3d3c723e */ /* 0x000fe400000000ff */
[----:B----4-:R-:W-:Y:S02]  /*25660*/  PRMT R5, R58, 0x7632, R5 ;  /* 0x000076323a057816 */ /* 0x010fe40000000005 */
[CC--:B------:R-:W-:Y:S01]  /*25670*/  LEA.HI.X.SX32 R9, R10.reuse, R2.reuse, 0x1, P4 ;  /* 0x000000020a097211 */ /* 0x0c0fe200020f0eff */
[----:B------:R-:W-:Y:S01]  /*25680*/  VIADD R10, R10, UR5 ;  /* 0x000000050a0a7c36 */ /* 0x000fe20008000000 */
[----:B------:R-:W-:Y:S01]  /*25690*/  LOP3.LUT R11, R0, 0xfb, RZ, 0xfc, !PT ;  /* 0x000000fb000b7812 */ /* 0x000fe200078efcff */
[----:B------:R1:W-:Y:S03]  /*256a0*/  @P6 STG.E.U16 desc[UR20][R6.64], R5 ;  /* 0x0000000506006986 */ /* 0x0003e6000c101514 */
[----:B---3--:R-:W-:Y:S01]  /*256b0*/  ISETP.LT.AND P4, PT, R11, UR4, !P0 ;  /* 0x000000040b007c0c */ /* 0x008fe2000c781270 */
[----:B------:R2:W-:Y:S01]  /*256c0*/  @P3 STG.E.U16 desc[UR20][R8.64], R60 ;  /* 0x0000003c08003986 */ /* 0x0005e2000c101514 */
[C---:B------:R-:W-:Y:S01]  /*256d0*/  LEA R4, P3, R10.reuse, R3, 0x1 ;  /* 0x000000030a047211 */ /* 0x040fe200078608ff */
[----:B------:R-:W-:Y:S01]  /*256e0*/  VIADD R11, R10, UR5 ;  /* 0x000000050a0b7c36 */ /* 0x000fe20008000000 */
[----:B------:R-:W-:Y:S01]  /*256f0*/  LOP3.LUT R12, R0, 0xfc, RZ, 0xfc, !PT ;  /* 0x000000fc000c7812 */ /* 0x000fe200078efcff */
[----:B------:R-:W3:Y:S01]  /*25700*/  LDCU UR4, c[0x0][0x39c] ;  /* 0x00007380ff0477ac */ /* 0x000ee20008000800 */
[----:B-1----:R-:W-:Y:S01]  /*25710*/  LEA.HI.X.SX32 R5, R10, R2, 0x1, P3 ;  /* 0x000000020a057211 */ /* 0x002fe200018f0eff */
[----:B------:R-:W-:Y:S01]  /*25720*/  VIADD R10, R11, UR5 ;  /* 0x000000050b0a7c36 */ /* 0x000fe20008000000 */
[----:B------:R-:W-:-:S02]  /*25730*/  PRMT R7, R60, 0x7632, R7 ;  /* 0x000076323c077816 */ /* 0x000fc40000000007 */
[----:B0-----:R-:W-:Y:S01]  /*25740*/  ISETP.LT.AND P3, PT, R12, UR6, !P0 ;  /* 0x000000060c007c0c */ /* 0x001fe2000c761270 */
[C---:B------:R-:W-:Y:S01]  /*25750*/  VIADD R13, R10.reuse, UR5 ;  /* 0x000000050a0d7c36 */ /* 0x040fe20008000000 */
[----:B------:R-:W0:Y:S01]  /*25760*/  LDCU UR6, c[0x0][0x39c] ;  /* 0x00007380ff0677ac */ /* 0x000e220008000800 */
[----:B------:R1:W-:Y:S02]  /*25770*/  @P2 STG.E.U16 desc[UR20][R4.64], R7 ;  /* 0x0000000704002986 */ /* 0x0003e4000c101514 */
[----:B------:R-:W-:Y:S01]  /*25780*/  VIADD R14, R13, UR5 ;  /* 0x000000050d0e7c36 */ /* 0x000fe20008000000 */
[-C--:B------:R-:W-:Y:S02]  /*25790*/  LEA R6, P2, R11, R3.reuse, 0x1 ;  /* 0x000000030b067211 */ /* 0x080fe400078408ff */
[----:B--2---:R-:W-:Y:S01]  /*257a0*/  LEA R8, P6, R10, R3, 0x1 ;  /* 0x000000030a087211 */ /* 0x004fe200078c08ff */
[----:B------:R-:W-:-:S03]  /*257b0*/  VIADD R16, R14, UR5 ;  /* 0x000000050e107c36 */ /* 0x000fc60008000000 */
[-C--:B------:R-:W-:Y:S01]  /*257c0*/  LEA.HI.X.SX32 R9, R10, R2.reuse, 0x1, P6 ;  /* 0x000000020a097211 */ /* 0x080fe200030f0eff */
[----:B------:R-:W-:Y:S01]  /*257d0*/  VIADD R15, R16, UR5 ;  /* 0x00000005100f7c36 */ /* 0x000fe20008000000 */
[-C--:B-1----:R-:W-:Y:S02]  /*257e0*/  LEA.HI.X.SX32 R7, R11, R2.reuse, 0x1, P2 ;  /* 0x000000020b077211 */ /* 0x082fe400010f0eff */
[CC--:B------:R-:W-:Y:S02]  /*257f0*/  LEA R10, P2, R13.reuse, R3.reuse, 0x1 ;  /* 0x000000030d0a7211 */ /* 0x0c0fe400078408ff */
[----:B------:R-:W-:Y:S02]  /*25800*/  LEA R12, P6, R14, R3, 0x1 ;  /* 0x000000030e0c7211 */ /* 0x000fe400078c08ff */
[----:B------:R-:W-:Y:S02]  /*25810*/  LOP3.LUT R17, R0, 0xfd, RZ, 0xfc, !PT ;  /* 0x000000fd00117812 */ /* 0x000fe400078efcff */
[----:B------:R-:W-:-:S02]  /*25820*/  LEA.HI.X.SX32 R11, R13, R2, 0x1, P2 ;  /* 0x000000020d0b7211 */ /* 0x000fc400010f0eff */
[----:B------:R-:W-:Y:S02]  /*25830*/  LOP3.LUT R0, R0, 0xfe, RZ, 0xfc, !PT ;  /* 0x000000fe00007812 */ /* 0x000fe400078efcff */
[----:B------:R-:W-:Y:S02]  /*25840*/  LEA.HI.X.SX32 R13, R14, R2, 0x1, P6 ;  /* 0x000000020e0d7211 */ /* 0x000fe400030f0eff */
[----:B------:R-:W-:Y:S02]  /*25850*/  LEA R14, P6, R15, R3, 0x1 ;  /* 0x000000030f0e7211 */ /* 0x000fe400078c08ff */
[----:B---3--:R-:W-:Y:S02]  /*25860*/  ISETP.LT.AND P2, PT, R17, UR4, !P0 ;  /* 0x0000000411007c0c */ /* 0x008fe4000c741270 */
[----:B0-----:R-:W-:Y:S02]  /*25870*/  ISETP.LT.AND P0, PT, R0, UR6, !P0 ;  /* 0x0000000600007c0c */ /* 0x001fe4000c701270 */
[----:B------:R-:W-:-:S02]  /*25880*/  F2FP.F16.F32.PACK_AB R62, R63, R62 ;  /* 0x0000003e3f3e723e */ /* 0x000fc400000000ff */
[----:B------:R-:W-:Y:S02]  /*25890*/  LEA.HI.X.SX32 R15, R15, R2, 0x1, P6 ;  /* 0x000000020f0f7211 */ /* 0x000fe400030f0eff */
[----:B------:R-:W-:Y:S02]  /*258a0*/  LEA R4, P6, R16, R3, 0x1 ;  /* 0x0000000310047211 */ /* 0x000fe400078c08ff */
[----:B------:R-:W-:Y:S02]  /*258b0*/  F2FP.F16.F32.PACK_AB R64, R65, R64 ;  /* 0x000000404140723e */ /* 0x000fe400000000ff */
[----:B------:R-:W-:Y:S02]  /*258c0*/  F2FP.F16.F32.PACK_AB R66, R67, R66 ;  /* 0x000000424342723e */ /* 0x000fe400000000ff */
[----:B------:R-:W-:Y:S02]  /*258d0*/  PRMT R0, R62, 0x7632, R0 ;  /* 0x000076323e007816 */ /* 0x000fe40000000000 */
[----:B------:R-:W-:Y:S01]  /*258e0*/  LEA.HI.X.SX32 R5, R16, R2, 0x1, P6 ;  /* 0x0000000210057211 */ /* 0x000fe200030f0eff */
[----:B------:R0:W-:Y:S01]  /*258f0*/  @P5 STG.E.U16 desc[UR20][R6.64], R62 ;  /* 0x0000003e06005986 */ /* 0x0001e2000c101514 */
[----:B------:R-:W-:-:S03]  /*25900*/  PRMT R2, R64, 0x7632, R2 ;  /* 0x0000763240027816 */ /* 0x000fc60000000002 */
[----:B------:R1:W-:Y:S04]  /*25910*/  @P4 STG.E.U16 desc[UR20][R8.64], R0 ;  /* 0x0000000008004986 */ /* 0x0003e8000c101514 */
[----:B------:R1:W-:Y:S01]  /*25920*/  @P3 STG.E.U16 desc[UR20][R10.64], R64 ;  /* 0x000000400a003986 */ /* 0x0003e2000c101514 */
[----:B0-----:R-:W-:-:S03]  /*25930*/  PRMT R7, R66, 0x7632, R7 ;  /* 0x0000763242077816 */ /* 0x001fc60000000007 */
[----:B------:R1:W-:Y:S04]  /*25940*/  @P2 STG.E.U16 desc[UR20][R12.64], R2 ;  /* 0x000000020c002986 */ /* 0x0003e8000c101514 */
[----:B------:R1:W-:Y:S04]  /*25950*/  @P0 STG.E.U16 desc[UR20][R4.64], R66 ;  /* 0x0000004204000986 */ /* 0x0003e8000c101514 */
[----:B------:R1:W-:Y:S01]  /*25960*/  @P1 STG.E.U16 desc[UR20][R14.64], R7 ;  /* 0x000000070e001986 */ /* 0x0003e2000c101514 */
[----:B------:R-:W-:Y:S06]  /*25970*/  BAR.SYNC.DEFER_BLOCKING 0x0 ;  /* 0x0000000000007b1d */ /* 0x000fec0000010000 */
[----:B------:R-:W-:Y:S05]  /*25980*/  BRA.U UP0, `(.L_x_14) ;  /* 0x0000000100a07547 */ /* 0x000fea000b800000 */
[----:B------:R-:W0:Y:S01]  /*25990*/  S2UR UR6, SR_CgaCtaId ;  /* 0x00000000000679c3 */ /* 0x000e220000008800 */
[----:B------:R-:W-:Y:S01]  /*259a0*/  NOP ;  /* 0x0000000000007918 */ /* 0x000fe20000000000 */
[----:B------:R-:W-:Y:S01]  /*259b0*/  UMOV UR4, 0x50 ;  /* 0x0000005000047882 */ /* 0x000fe20000000000 */
[----:B-1----:R-:W-:Y:S02]  /*259c0*/  IMAD.U32 R0, RZ, RZ, UR8 ;  /* 0x00000008ff007e24 */ /* 0x002fe4000f8e00ff */
[----:B------:R-:W-:Y:S02]  /*259d0*/  IMAD.MOV.U32 R3, RZ, RZ, 0xffff ;  /* 0x0000ffffff037424 */ /* 0x000fe400078e00ff */
[----:B------:R-:W-:Y:S01]  /*259e0*/  IMAD.MOV.U32 R7, RZ, RZ, 0x1 ;  /* 0x00000001ff077424 */ /* 0x000fe200078e00ff */
[----:B------:R-:W-:-:S04]  /*259f0*/  LOP3.LUT R0, R0, 0xffff, RZ, 0xc0, !PT ;  /* 0x0000ffff00007812 */ /* 0x000fc800078ec0ff */
[----:B------:R-:W-:-:S05]  /*25a00*/  SHF.R.U32.HI R0, RZ, 0x5, R0 ;  /* 0x00000005ff007819 */ /* 0x000fca0000011600 */
[----:B------:R-:W-:Y:S01]  /*25a10*/  VIADD R2, R0, 0x10 ;  /* 0x0000001000027836 */ /* 0x000fe20000000000 */
[----:B------:R-:W-:Y:S01]  /*25a20*/  SHF.L.U32 R0, R3, R0, RZ ;  /* 0x0000000003007219 */ /* 0x000fe200000006ff */
[----:B0-----:R-:W-:-:S03]  /*25a30*/  ULEA UR6, UR6, UR4, 0x18 ;  /* 0x0000000406067291 */ /* 0x001fc6000f8ec0ff */
[----:B------:R-:W-:-:S04]  /*25a40*/  SHF.L.U32 R3, R7, R2, RZ ;  /* 0x0000000207037219 */ /* 0x000fc800000006ff */
[----:B------:R-:W-:Y:S02]  /*25a50*/  LOP3.LUT R0, R3, R0, RZ, 0xfc, !PT ;  /* 0x0000000003007212 */ /* 0x000fe400078efcff */
[----:B------:R-:W0:Y:S02]  /*25a60*/  LDS R5, [UR6] ;  /* 0x00000006ff057984 */ /* 0x000e240008000800 */
[C---:B------:R-:W-:Y:S02]  /*25a70*/  LOP3.LUT R2, R0.reuse, 0xffff, RZ, 0xc0, !PT ;  /* 0x0000ffff00027812 */ /* 0x040fe400078ec0ff */
[----:B0-----:R-:W-:-:S04]  /*25a80*/  LOP3.LUT R3, R0, 0xffff, R5, 0x80, !PT ;  /* 0x0000ffff00037812 */ /* 0x001fc800078e8005 */
[----:B------:R-:W-:-:S13]  /*25a90*/  ISETP.NE.AND P0, PT, R3, R2, PT ;  /* 0x000000020300720c */ /* 0x000fda0003f05270 */
[----:B------:R-:W-:Y:S05]  /*25aa0*/  @P0 BRA `(.L_x_15) ;  /* 0x0000000000500947 */ /* 0x000fea0003800000 */
[----:B------:R-:W-:Y:S02]  /*25ab0*/  SHF.R.U32.HI R5, RZ, 0x10, R5 ;  /* 0x00000010ff057819 */ /* 0x000fe40000011605 */
[----:B------:R-:W-:-:S04]  /*25ac0*/  SHF.R.U32.HI R2, RZ, 0x10, R0 ;  /* 0x00000010ff027819 */ /* 0x000fc80000011600 */
[----:B------:R-:W-:-:S04]  /*25ad0*/  LOP3.LUT R5, R5, R2, RZ, 0xc0, !PT ;  /* 0x0000000205057212 */ /* 0x000fc800078ec0ff */
[----:B------:R-:W-:-:S13]  /*25ae0*/  ISETP.NE.AND P0, PT, R5, R2, PT ;  /* 0x000000020500720c */ /* 0x000fda0003f05270 */
[----:B------:R-:W-:Y:S05]  /*25af0*/  @P0 BRA `(.L_x_16) ;  /* 0x0000000000300947 */ /* 0x000fea0003800000 */
[----:B------:R-:W-:Y:S01]  /*25b00*/  R2UR UR4, R0 ;  /* 0x00000000000472ca */ /* 0x000fe200000e0000 */
[----:B------:R-:W-:Y:S01]  /*25b10*/  VOTEU.ANY UR5, UPT, PT ;  /* 0x0000000000057886 */ /* 0x000fe200038e0100 */
[----:B------:R-:W0:Y:S01]  /*25b20*/  S2R R0, SR_LANEID ;  /* 0x0000000000007919 */ /* 0x000e220000000000 */
[----:B------:R-:W-:-:S10]  /*25b30*/  UFLO.U32 UR5, UR5 ;  /* 0x00000005000572bd */ /* 0x000fd400080e0000 */
[----:B------:R-:W-:-:S06]  /*25b40*/  ULOP3.LUT UR4, URZ, UR4, URZ, 0x33, !UPT ;  /* 0x00000004ff047292 */ /* 0x000fcc000f8e33ff */
[----:B------:R-:W-:-:S04]  /*25b50*/  IMAD.U32 R2, RZ, RZ, UR4 ;  /* 0x00000004ff027e24 */ /* 0x000fc8000f8e00ff */
[----:B------:R-:W1:Y:S02]  /*25b60*/  REDUX UR7, R2 ;  /* 0x00000000020773c4 */ /* 0x000e640000000000 */
[----:B------:R2:W-:Y:S01]  /*25b70*/  UTCATOMSWS.AND URZ, UR4 ;  /* 0x0000000400ff79e3 */ /* 0x0005e20008000000 */
[----:B0-----:R-:W-:Y:S01]  /*25b80*/  ISETP.EQ.U32.AND P0, PT, R0, UR5, PT ;  /* 0x0000000500007c0c */ /* 0x001fe2000bf02070 */
[----:B-1----:R-:W-:-:S12]  /*25b90*/  IMAD.U32 R0, RZ, RZ, UR7 ;  /* 0x00000007ff007e24 */ /* 0x002fd8000f8e00ff */
[----:B------:R2:W-:Y:S01]  /*25ba0*/  @P0 ATOMS.AND RZ, [UR6], R0 ;  /* 0x00000000ffff098c */ /* 0x0005e2000a800006 */
[----:B------:R-:W-:Y:S05]  /*25bb0*/  BRA `(.L_x_14) ;  /* 0x0000000000147947 */ /* 0x000fea0003800000 */
.L_x_16:
[----:B------:R-:W-:-:S07]  /*25bc0*/  MOV R2, 0x25be0 ;  /* 0x00025be000027802 */ /* 0x000fce0000000f00 */
[----:B------:R-:W-:Y:S05]  /*25bd0*/  CALL.REL.NOINC `($__internal_0_$__cuda_sm10x_tcgen05_guardrail_trap_col_being_dealloced_not_returned_by_alloc) ;  /* 0x00000000002c7944 */ /* 0x000fea0003c00000 */
[----:B------:R-:W-:Y:S05]  /*25be0*/  BRA `(.L_x_14) ;  /* 0x0000000000087947 */ /* 0x000fea0003800000 */
.L_x_15:
[----:B------:R-:W-:-:S07]  /*25bf0*/  MOV R2, 0x25c10 ;  /* 0x00025c1000027802 */ /* 0x000fce0000000f00 */
[----:B------:R-:W-:Y:S05]  /*25c00*/  CALL.REL.NOINC `($__internal_2_$__cuda_sm10x_tcgen05_guardrail_trap_unallocated_columns_being_dealloced) ;  /* 0x0000000000387944 */ /* 0x000fea0003c00000 */
.L_x_14:
[----:B------:R-:W-:Y:S01]  /*25c10*/  NOP ;  /* 0x0000000000007918 */ /* 0x000fe20000000000 */
[----:B--2---:R-:W-:Y:S05]  /*25c20*/  EXIT ;  /* 0x000000000000794d */ /* 0x004fea0003800000 */
.L_x_9:
[----:B------:R-:W0:Y:S02]  /*25c30*/  SYNCS.PHASECHK.TRANS64.TRYWAIT P3, [UR6], R5 ;  /* 0x00000005ff0075a7 */ /* 0x000e240008061106 */
[----:B0-----:R-:W-:Y:S05]  /*25c40*/  @!P3 BRA `(.L_x_9) ;  /* 0xfffffffc00f8b947 */ /* 0x001fea000383ffff */
[----:B------:R-:W-:Y:S05]  /*25c50*/  BRA `(.L_x_17) ;  /* 0xfffffeec00a47947 */ /* 0x000fea000383ffff */
.L_x_13:
[----:B------:R-:W0:Y:S02]  /*25c60*/  SYNCS.PHASECHK.TRANS64.TRYWAIT P5, [UR6], R7 ;  /* 0x00000007ff0075a7 */ /* 0x000e2400080a1106 */
[----:B0-----:R-:W-:Y:S05]  /*25c70*/  @!P5 BRA `(.L_x_13) ;  /* 0xfffffffc00f8d947 */ /* 0x001fea000383ffff */
[----:B------:R-:W-:Y:S05]  /*25c80*/  BRA `(.L_x_12) ;  /* 0xffffff50008c7947 */ /* 0x000fea000383ffff */
        .weak           $__internal_0_$__cuda_sm10x_tcgen05_guardrail_trap_col_being_dealloced_not_returned_by_alloc
        .type           $__internal_0_$__cuda_sm10x_tcgen05_guardrail_trap_col_being_dealloced_not_returned_by_alloc,@function
        .size           $__internal_0_$__cuda_sm10x_tcgen05_guardrail_trap_col_being_dealloced_not_returned_by_alloc,($__internal_1_$__cuda_sm10x_tcgen05_guardrail_trap_phase_invalid_during_alloc - $__internal_0_$__cuda_sm10x_tcgen05_guardrail_trap_col_being_dealloced_not_returned_by_alloc)
$__internal_0_$__cuda_sm10x_tcgen05_guardrail_trap_col_being_dealloced_not_returned_by_alloc:
[----:B------:R-:W-:Y:S05]  /*25c90*/  BPT.TRAP 0x1 ;  /* 0x000000040000795c */ /* 0x000fea0000300000 */
[----:B------:R-:W-:-:S04]  /*25ca0*/  IMAD.MOV.U32 R3, RZ, RZ, 0x0 ;  /* 0x00000000ff037424 */ /* 0x000fc800078e00ff */
[----:B------:R-:W-:Y:S05]  /*25cb0*/  RET.REL.NODEC R2 `(matmul_kernel) ;  /* 0xfffffda002d07950 */ /* 0x000fea0003c3ffff */
        .weak           $__internal_1_$__cuda_sm10x_tcgen05_guardrail_trap_phase_invalid_during_alloc
        .type           $__internal_1_$__cuda_sm10x_tcgen05_guardrail_trap_phase_invalid_during_alloc,@function
        .size           $__internal_1_$__cuda_sm10x_tcgen05_guardrail_trap_phase_invalid_during_alloc,($__internal_2_$__cuda_sm10x_tcgen05_guardrail_trap_unallocated_columns_being_dealloced - $__internal_1_$__cuda_sm10x_tcgen05_guardrail_trap_phase_invalid_during_alloc)
$__internal_1_$__cuda_sm10x_tcgen05_guardrail_trap_phase_invalid_during_alloc:
[----:B------:R-:W-:Y:S05]  /*25cc0*/  BPT.TRAP 0x1 ;  /* 0x000000040000795c */ /* 0x000fea0000300000 */
[----:B------:R-:W-:-:S04]  /*25cd0*/  IMAD.MOV.U32 R3, RZ, RZ, 0x0 ;  /* 0x00000000ff037424 */ /* 0x000fc800078e00ff */
[----:B------:R-:W-:Y:S05]  /*25ce0*/  RET.REL.NODEC R2 `(matmul_kernel) ;  /* 0xfffffda002c47950 */ /* 0x000fea0003c3ffff */
        .weak           $__internal_2_$__cuda_sm10x_tcgen05_guardrail_trap_unallocated_columns_being_dealloced
        .type           $__internal_2_$__cuda_sm10x_tcgen05_guardrail_trap_unallocated_columns_being_dealloced,@function
        .size           $__internal_2_$__cuda_sm10x_tcgen05_guardrail_trap_unallocated_columns_being_dealloced,(.L_x_21 - $__internal_2_$__cuda_sm10x_tcgen05_guardrail_trap_unallocated_columns_being_dealloced)
$__internal_2_$__cuda_sm10x_tcgen05_guardrail_trap_unallocated_columns_being_dealloced:
[----:B------:R-:W-:Y:S05]  /*25cf0*/  BPT.TRAP 0x1 ;  /* 0x000000040000795c */ /* 0x000fea0000300000 */
[----:B------:R-:W-:-:S04]  /*25d00*/  IMAD.MOV.U32 R3, RZ, RZ, 0x0 ;  /* 0x00000000ff037424 */ /* 0x000fc800078e00ff */
[----:B------:R-:W-:Y:S05]  /*25d10*/  RET.REL.NODEC R2 `(matmul_kernel) ;  /* 0xfffffda002b87950 */ /* 0x000fea0003c3ffff */
.L_x_18:
[----:B------:R-:W-:-:S00]  /*25d20*/  BRA `(.L_x_18) ;  /* 0xfffffffc00fc7947 */ /* 0x000fc0000383ffff */
[----:B------:R-:W-:-:S00]  /*25d30*/  NOP ;  /* 0x0000000000007918 */ /* 0x000fc00000000000 */
        /* <DEDUP_REMOVED lines=12> */
.L_x_21:


//--------------------- .nv.shared.matmul_kernel  --------------------------
	.section	.nv.shared.matmul_kernel,"aw",@nobits
	.sectionflags	@""
	.align	16
	.zero		1024


//--------------------- .nv.shared.reserved.0     --------------------------
	.section	.nv.shared.reserved.0,"aw",@nobits
	.align	8
	.weak		__nv_reservedSMEM_offset_0_alias
	.size		__nv_reservedSMEM_offset_0_alias, 0, 64
	.other		__nv_reservedSMEM_offset_0_alias,@"STO_CUDA_RESERVED_SHARED STV_DEFAULT"
__nv_reservedSMEM_offset_0_alias:
	.zero		0
.nv.shared.reserved.0:
	.zero		64
	.weak		__nv_reservedSMEM_allocation_phase
	.type		__nv_reservedSMEM_allocation_phase,@object
	.size		__nv_reservedSMEM_allocation_phase,(.L_0 - __nv_reservedSMEM_allocation_phase)
__nv_reservedSMEM_allocation_phase:
	.zero		1
.L_0:
	.zero		7
	.weak		__nv_reservedSMEM_devtool_atexit_pc
	.type		__nv_reservedSMEM_devtool_atexit_pc,@object
	.size		__nv_reservedSMEM_devtool_atexit_pc,(__nv_reservedSMEM_allocation_mask - __nv_reservedSMEM_devtool_atexit_pc)
__nv_reservedSMEM_devtool_atexit_pc:
	.zero		8
	.weak		__nv_reservedSMEM_allocation_mask
	.type		__nv_reservedSMEM_allocation_mask,@object
	.size		__nv_reservedSMEM_allocation_mask,(.L_2 - __nv_reservedSMEM_allocation_mask)
__nv_reservedSMEM_allocation_mask:
	.zero		4
.L_2:


//--------------------- .nv.constant0.matmul_kernel --------------------------
	.section	.nv.constant0.matmul_kernel,"a",@progbits
	.sectionflags	@""
	.align	4
.nv.constant0.matmul_kernel:
	.zero		976


//--------------------- SYMBOLS --------------------------

	.type		.nv.reservedSmem.offset0,@object
	.size		.nv.reservedSmem.offset0,0x4
	.type		.nv.reservedSmem.cap,@object
	.size		.nv.reservedSmem.cap,0x4
